def matmul_kernel(
    a_ptr,
    b_ptr,
    c_ptr,
    M,
    N,
    K,
    stride_am,
    stride_ak,
    stride_bk,
    stride_bn,
    stride_cm,
    stride_cn,
    BLOCK_M: tl.constexpr,
    BLOCK_N: tl.constexpr,
    BLOCK_K: tl.constexpr,
    GROUP_M: tl.constexpr,
):
    pid = tl.program_id(axis=0)
    num_pid_m = tl.cdiv(M, BLOCK_M)
    num_pid_n = tl.cdiv(N, BLOCK_N)
    num_pid_in_group = GROUP_M * num_pid_n
    group_id = pid // num_pid_in_group
    first_pid_m = group_id * GROUP_M
    group_size_m = min(num_pid_m - first_pid_m, GROUP_M)
    pid_m = first_pid_m + ((pid % num_pid_in_group) % group_size_m)
    pid_n = (pid % num_pid_in_group) // group_size_m

    offs_am = (pid_m * BLOCK_M + tl.arange(0, BLOCK_M)) % M
    offs_bn = (pid_n * BLOCK_N + tl.arange(0, BLOCK_N)) % N
    offs_k = tl.arange(0, BLOCK_K)
    a_ptrs = a_ptr + offs_am[:, None] * stride_am + offs_k[None, :] * stride_ak
    b_ptrs = b_ptr + offs_k[:, None] * stride_bk + offs_bn[None, :] * stride_bn

    acc = tl.zeros((BLOCK_M, BLOCK_N), dtype=tl.float32)
    for kk in range(0, tl.cdiv(K, BLOCK_K)):
        a = tl.load(a_ptrs, mask=offs_k[None, :] < K - kk * BLOCK_K, other=0.0)
        b = tl.load(b_ptrs, mask=offs_k[:, None] < K - kk * BLOCK_K, other=0.0)
        acc = tl.dot(a, b, acc)
        a_ptrs += BLOCK_K * stride_ak
        b_ptrs += BLOCK_K * stride_bk

    c = acc.to(c_ptr.dtype.element_ty)
    offs_cm = pid_m * BLOCK_M + tl.arange(0, BLOCK_M)
    offs_cn = pid_n * BLOCK_N + tl.arange(0, BLOCK_N)
    c_ptrs = c_ptr + offs_cm[:, None] * stride_cm + offs_cn[None, :] * stride_cn
    mask = (offs_cm[:, None] < M) & (offs_cn[None, :] < N)
    tl.store(c_ptrs, c, mask=mask)

# config = {"BLOCK_K": 64, "BLOCK_M": 64, "BLOCK_N": 64, "GROUP_M": 8, "arch": "sm_100", "dtype": "fp32", "num_ctas": 1, "num_stages": 3, "num_warps": 1}
# arch = sm_100


// ===== COMPILED SASS (sm_100a) =====

	.target	sm_100a

	.elftype	@"ET_EXEC"


//--------------------- .note.nv.tkinfo           --------------------------
	.section	.note.nv.tkinfo,"",@"SHT_NOTE"
	.sectionflags	@"SHF_NOTE_NV_TKINFO"
	.tkinfo
        /*0018*/ 	.word	0x00000081
        /*0030*/ 	.string	""
        /*0030*/ 	.string	"ptxas-blackwell"
        /*0030*/ 	.string	"Cuda compilation tools, release 12.9, V12.9.86"
        /*0030*/ 	.string	"Build cuda_12.9.r12.9/compiler.36037853_0"
        /*0030*/ 	.string	"-v  -suppress-debug-info  -lineinfo  -arch sm_100a "



//--------------------- .note.nv.cuver            --------------------------
	.section	.note.nv.cuver,"",@"SHT_NOTE"
	.sectionflags	@"SHF_NOTE_NV_CUVER"
        /*0018*/ 	.short	0x0001
        /*001a*/ 	.short	0x0064
        /*001c*/ 	.short	0x0001
        /*001e*/ 	.short	0x0000
        /*0020*/ 	.short	0x0001
        /*0022*/ 	.short	0x0000


//--------------------- .nv.info                  --------------------------
	.section	.nv.info,"",@"SHT_CUDA_INFO"
	.align	4


	//----- nvinfo : EIATTR_REGCOUNT
	.align		4
        /*0000*/ 	.byte	0x04, 0x2f
        /*0002*/ 	.short	(.L_1 - .L_0)
	.align		4
.L_0:
        /*0004*/ 	.word	index@(matmul_kernel)
        /*0008*/ 	.word	0x000000ff


	//----- nvinfo : EIATTR_FRAME_SIZE
	.align		4
.L_1:
        /*000c*/ 	.byte	0x04, 0x11
        /*000e*/ 	.short	(.L_3 - .L_2)
	.align		4
.L_2:
        /*0010*/ 	.word	index@(matmul_kernel)
        /*0014*/ 	.word	0x00000c40


	//----- nvinfo : EIATTR_MIN_STACK_SIZE
	.align		4
.L_3:
        /*0018*/ 	.byte	0x04, 0x12
        /*001a*/ 	.short	(.L_5 - .L_4)
	.align		4
.L_4:
        /*001c*/ 	.word	index@(matmul_kernel)
        /*0020*/ 	.word	0x00000c40
.L_5:


//--------------------- .nv.info.matmul_kernel    --------------------------
	.section	.nv.info.matmul_kernel,"",@"SHT_CUDA_INFO"
	.sectionflags	@""
	.align	4


	//----- nvinfo : EIATTR_CUDA_API_VERSION
	.align		4
        /*0000*/ 	.byte	0x04, 0x37
        /*0002*/ 	.short	(.L_7 - .L_6)
.L_6:
        /*0004*/ 	.word	0x00000081


	//----- nvinfo : EIATTR_KPARAM_INFO
	.align		4
.L_7:
        /*0008*/ 	.byte	0x04, 0x17
        /*000a*/ 	.short	(.L_9 - .L_8)
.L_8:
        /*000c*/ 	.word	0x00000000
        /*0010*/ 	.short	0x000d
        /*0012*/ 	.short	0x0048
        /*0014*/ 	.byte	0x00, 0xf4, 0x21, 0x00


	//----- nvinfo : EIATTR_KPARAM_INFO
	.align		4
.L_9:
        /*0018*/ 	.byte	0x04, 0x17
        /*001a*/ 	.short	(.L_11 - .L_10)
.L_10:
        /*001c*/ 	.word	0x00000000
        /*0020*/ 	.short	0x000c
        /*0022*/ 	.short	0x0040
        /*0024*/ 	.byte	0x00, 0xf4, 0x21, 0x00


	//----- nvinfo : EIATTR_KPARAM_INFO
	.align		4
.L_11:
        /*0028*/ 	.byte	0x04, 0x17
        /*002a*/ 	.short	(.L_13 - .L_12)
.L_12:
        /*002c*/ 	.word	0x00000000
        /*0030*/ 	.short	0x000b
        /*0032*/ 	.short	0x0038
        /*0034*/ 	.byte	0x00, 0xf0, 0x11, 0x00


	//----- nvinfo : EIATTR_KPARAM_INFO
	.align		4
.L_13:
        /*0038*/ 	.byte	0x04, 0x17
        /*003a*/ 	.short	(.L_15 - .L_14)
.L_14:
        /*003c*/ 	.word	0x00000000
        /*0040*/ 	.short	0x000a
        /*0042*/ 	.short	0x0034
        /*0044*/ 	.byte	0x00, 0xf0, 0x11, 0x00


	//----- nvinfo : EIATTR_KPARAM_INFO
	.align		4
.L_15:
        /*0048*/ 	.byte	0x04, 0x17
        /*004a*/ 	.short	(.L_17 - .L_16)
.L_16:
        /*004c*/ 	.word	0x00000000
        /*0050*/ 	.short	0x0009
        /*0052*/ 	.short	0x0030
        /*0054*/ 	.byte	0x00, 0xf0, 0x11, 0x00


	//----- nvinfo : EIATTR_KPARAM_INFO
	.align		4
.L_17:
        /*0058*/ 	.byte	0x04, 0x17
        /*005a*/ 	.short	(.L_19 - .L_18)
.L_18:
        /*005c*/ 	.word	0x00000000
        /*0060*/ 	.short	0x0008
        /*0062*/ 	.short	0x002c
        /*0064*/ 	.byte	0x00, 0xf0, 0x11, 0x00


	//----- nvinfo : EIATTR_KPARAM_INFO
	.align		4
.L_19:
        /*0068*/ 	.byte	0x04, 0x17
        /*006a*/ 	.short	(.L_21 - .L_20)
.L_20:
        /*006c*/ 	.word	0x00000000
        /*0070*/ 	.short	0x0007
        /*0072*/ 	.short	0x0028
        /*0074*/ 	.byte	0x00, 0xf0, 0x11, 0x00


	//----- nvinfo : EIATTR_KPARAM_INFO
	.align		4
.L_21:
        /*0078*/ 	.byte	0x04, 0x17
        /*007a*/ 	.short	(.L_23 - .L_22)
.L_22:
        /*007c*/ 	.word	0x00000000
        /*0080*/ 	.short	0x0006
        /*0082*/ 	.short	0x0024
        /*0084*/ 	.byte	0x00, 0xf0, 0x11, 0x00


	//----- nvinfo : EIATTR_KPARAM_INFO
	.align		4
.L_23:
        /*0088*/ 	.byte	0x04, 0x17
        /*008a*/ 	.short	(.L_25 - .L_24)
.L_24:
        /*008c*/ 	.word	0x00000000
        /*0090*/ 	.short	0x0005
        /*0092*/ 	.short	0x0020
        /*0094*/ 	.byte	0x00, 0xf0, 0x11, 0x00


	//----- nvinfo : EIATTR_KPARAM_INFO
	.align		4
.L_25:
        /*0098*/ 	.byte	0x04, 0x17
        /*009a*/ 	.short	(.L_27 - .L_26)
.L_26:
        /*009c*/ 	.word	0x00000000
        /*00a0*/ 	.short	0x0004
        /*00a2*/ 	.short	0x001c
        /*00a4*/ 	.byte	0x00, 0xf0, 0x11, 0x00


	//----- nvinfo : EIATTR_KPARAM_INFO
	.align		4
.L_27:
        /*00a8*/ 	.byte	0x04, 0x17
        /*00aa*/ 	.short	(.L_29 - .L_28)
.L_28:
        /*00ac*/ 	.word	0x00000000
        /*00b0*/ 	.short	0x0003
        /*00b2*/ 	.short	0x0018
        /*00b4*/ 	.byte	0x00, 0xf0, 0x11, 0x00


	//----- nvinfo : EIATTR_KPARAM_INFO
	.align		4
.L_29:
        /*00b8*/ 	.byte	0x04, 0x17
        /*00ba*/ 	.short	(.L_31 - .L_30)
.L_30:
        /*00bc*/ 	.word	0x00000000
        /*00c0*/ 	.short	0x0002
        /*00c2*/ 	.short	0x0010
        /*00c4*/ 	.byte	0x00, 0xf4, 0x21, 0x00


	//----- nvinfo : EIATTR_KPARAM_INFO
	.align		4
.L_31:
        /*00c8*/ 	.byte	0x04, 0x17
        /*00ca*/ 	.short	(.L_33 - .L_32)
.L_32:
        /*00cc*/ 	.word	0x00000000
        /*00d0*/ 	.short	0x0001
        /*00d2*/ 	.short	0x0008
        /*00d4*/ 	.byte	0x00, 0xf4, 0x21, 0x00


	//----- nvinfo : EIATTR_KPARAM_INFO
	.align		4
.L_33:
        /*00d8*/ 	.byte	0x04, 0x17
        /*00da*/ 	.short	(.L_35 - .L_34)
.L_34:
        /*00dc*/ 	.word	0x00000000
        /*00e0*/ 	.short	0x0000
        /*00e2*/ 	.short	0x0000
        /*00e4*/ 	.byte	0x00, 0xf4, 0x21, 0x00


	//----- nvinfo : EIATTR_SPARSE_MMA_MASK
	.align		4
.L_35:
        /*00e8*/ 	.byte	0x03, 0x50
        /*00ea*/ 	.short	0x0000


	//----- nvinfo : EIATTR_MAXREG_COUNT
	.align		4
        /*00ec*/ 	.byte	0x03, 0x1b
        /*00ee*/ 	.short	0x00ff


	//----- nvinfo : EIATTR_NUM_BARRIERS
	.align		4
        /*00f0*/ 	.byte	0x02, 0x4c
        /*00f2*/ 	.byte	0x01
	.zero		1


	//----- nvinfo : EIATTR_ANNOTATIONS
	.align		4
        /*00f4*/ 	.byte	0x04, 0x55
        /*00f6*/ 	.short	(.L_37 - .L_36)


	//   ....[0]....
.L_36:
        /*00f8*/ 	.word	0x00000001
        /*00fc*/ 	.byte	0xc0, 0x00, 0x00, 0x00, 0x01, 0x00, 0x00, 0x00, 0xa0, 0x45, 0x00, 0x00, 0x01, 0x00, 0x00, 0x00
        /* <DEDUP_REMOVED lines=1190> */
        /*4b6c*/ 	.byte	0xc0, 0xd0, 0x01, 0x00, 0x01, 0x00, 0x00, 0x00, 0xe0, 0xd0, 0x01, 0x00


	//----- nvinfo : EIATTR_COOP_GROUP_MASK_REGIDS
	.align		4
.L_37:
        /*4b78*/ 	.byte	0x04, 0x29
        /*4b7a*/ 	.short	(.L_39 - .L_38)


	//   ....[0]....
.L_38:
        /*4b7c*/ 	.word	0xffffffff


	//   ....[1]....
        /*4b80*/ 	.word	0xffffffff


	//   ....[2]....
        /*4b84*/ 	.word	0xffffffff


	//   ....[3]....
        /*4b88*/ 	.word	0xffffffff


	//   ....[4]....
        /*4b8c*/ 	.word	0xffffffff


	//   ....[5]....
        /*4b90*/ 	.word	0xffffffff


	//   ....[6]....
        /*4b94*/ 	.word	0xffffffff


	//   ....[7]....
        /*4b98*/ 	.word	0xffffffff


	//   ....[8]....
        /*4b9c*/ 	.word	0xffffffff


	//   ....[9]....
        /*4ba0*/ 	.word	0xffffffff


	//   ....[10]....
        /*4ba4*/ 	.word	0xffffffff


	//   ....[11]....
        /*4ba8*/ 	.word	0xffffffff


	//   ....[12]....
        /*4bac*/ 	.word	0xffffffff


	//   ....[13]....
        /*4bb0*/ 	.word	0xffffffff


	//   ....[14]....
        /*4bb4*/ 	.word	0xffffffff


	//   ....[15]....
        /*4bb8*/ 	.word	0xffffffff


	//   ....[16]....
        /*4bbc*/ 	.word	0xffffffff


	//   ....[17]....
        /*4bc0*/ 	.word	0xffffffff


	//   ....[18]....
        /*4bc4*/ 	.word	0xffffffff


	//   ....[19]....
        /*4bc8*/ 	.word	0xffffffff


	//   ....[20]....
        /*4bcc*/ 	.word	0xffffffff


	//   ....[21]....
        /*4bd0*/ 	.word	0xffffffff


	//   ....[22]....
        /*4bd4*/ 	.word	0xffffffff


	//   ....[23]....
        /*4bd8*/ 	.word	0xffffffff


	//   ....[24]....
        /*4bdc*/ 	.word	0xffffffff


	//   ....[25]....
        /*4be0*/ 	.word	0xffffffff


	//   ....[26]....
        /*4be4*/ 	.word	0xffffffff


	//   ....[27]....
        /*4be8*/ 	.word	0xffffffff


	//   ....[28]....
        /*4bec*/ 	.word	0xffffffff


	//   ....[29]....
        /*4bf0*/ 	.word	0xffffffff


	//   ....[30]....
        /*4bf4*/ 	.word	0xffffffff


	//   ....[31]....
        /*4bf8*/ 	.word	0xffffffff


	//   ....[32]....
        /*4bfc*/ 	.word	0xffffffff


	//   ....[33]....
        /*4c00*/ 	.word	0xffffffff


	//   ....[34]....
        /*4c04*/ 	.word	0xffffffff


	//   ....[35]....
        /*4c08*/ 	.word	0xffffffff


	//   ....[36]....
        /*4c0c*/ 	.word	0xffffffff


	//   ....[37]....
        /*4c10*/ 	.word	0xffffffff


	//   ....[38]....
        /*4c14*/ 	.word	0xffffffff


	//   ....[39]....
        /*4c18*/ 	.word	0xffffffff


	//   ....[40]....
        /*4c1c*/ 	.word	0xffffffff


	//   ....[41]....
        /*4c20*/ 	.word	0xffffffff


	//   ....[42]....
        /*4c24*/ 	.word	0xffffffff


	//   ....[43]....
        /*4c28*/ 	.word	0xffffffff


	//   ....[44]....
        /*4c2c*/ 	.word	0xffffffff


	//   ....[45]....
        /*4c30*/ 	.word	0xffffffff


	//   ....[46]....
        /*4c34*/ 	.word	0xffffffff


	//   ....[47]....
        /*4c38*/ 	.word	0xffffffff


	//   ....[48]....
        /*4c3c*/ 	.word	0xffffffff


	//   ....[49]....
        /*4c40*/ 	.word	0xffffffff


	//   ....[50]....
        /*4c44*/ 	.word	0xffffffff


	//   ....[51]....
        /*4c48*/ 	.word	0xffffffff


	//   ....[52]....
        /*4c4c*/ 	.word	0xffffffff


	//   ....[53]....
        /*4c50*/ 	.word	0xffffffff


	//   ....[54]....
        /*4c54*/ 	.word	0xffffffff


	//   ....[55]....
        /*4c58*/ 	.word	0xffffffff


	//   ....[56]....
        /*4c5c*/ 	.word	0xffffffff


	//   ....[57]....
        /*4c60*/ 	.word	0xffffffff


	//   ....[58]....
        /*4c64*/ 	.word	0xffffffff


	//   ....[59]....
        /*4c68*/ 	.word	0xffffffff


	//   ....[60]....
        /*4c6c*/ 	.word	0xffffffff


	//   ....[61]....
        /*4c70*/ 	.word	0xffffffff


	//   ....[62]....
        /*4c74*/ 	.word	0xffffffff


	//----- nvinfo : EIATTR_COOP_GROUP_INSTR_OFFSETS
	.align		4
.L_39:
        /*4c78*/ 	.byte	0x04, 0x28
        /*4c7a*/ 	.short	(.L_41 - .L_40)


	//   ....[0]....
.L_40:
        /*4c7c*/ 	.word	0x0001d840


	//   ....[1]....
        /*4c80*/ 	.word	0x0001d860


	//   ....[2]....
        /*4c84*/ 	.word	0x0001d880


	//   ....[3]....
        /*4c88*/ 	.word	0x0001d8a0


	//   ....[4]....
        /*4c8c*/ 	.word	0x0001d8c0


	//   ....[5]....
        /*4c90*/ 	.word	0x0001d8e0


	//   ....[6]....
        /*4c94*/ 	.word	0x0001d900


	//   ....[7]....
        /*4c98*/ 	.word	0x0001d920


	//   ....[8]....
        /*4c9c*/ 	.word	0x0001d940


	//   ....[9]....
        /*4ca0*/ 	.word	0x0001d960


	//   ....[10]....
        /*4ca4*/ 	.word	0x0001d980


	//   ....[11]....
        /*4ca8*/ 	.word	0x0001d9a0


	//   ....[12]....
        /*4cac*/ 	.word	0x0001da00


	//   ....[13]....
        /*4cb0*/ 	.word	0x0001da20


	//   ....[14]....
        /*4cb4*/ 	.word	0x0001da40


	//   ....[15]....
        /*4cb8*/ 	.word	0x0001da60


	//   ....[16]....
        /*4cbc*/ 	.word	0x0001da80


	//   ....[17]....
        /*4cc0*/ 	.word	0x0001daa0


	//   ....[18]....
        /*4cc4*/ 	.word	0x0001dac0


	//   ....[19]....
        /*4cc8*/ 	.word	0x0001dae0


	//   ....[20]....
        /*4ccc*/ 	.word	0x0001db40


	//   ....[21]....
        /*4cd0*/ 	.word	0x0001db60


	//   ....[22]....
        /*4cd4*/ 	.word	0x0001db80


	//   ....[23]....
        /*4cd8*/ 	.word	0x0001dba0


	//   ....[24]....
        /*4cdc*/ 	.word	0x0001dbc0


	//   ....[25]....
        /*4ce0*/ 	.word	0x0001dbe0


	//   ....[26]....
        /*4ce4*/ 	.word	0x0001dc00


	//   ....[27]....
        /*4ce8*/ 	.word	0x0001dc20


	//   ....[28]....
        /*4cec*/ 	.word	0x0001dc40


	//   ....[29]....
        /*4cf0*/ 	.word	0x0001dc60


	//   ....[30]....
        /*4cf4*/ 	.word	0x0001dc80


	//   ....[31]....
        /*4cf8*/ 	.word	0x0001dca0


	//   ....[32]....
        /*4cfc*/ 	.word	0x0001dce0


	//   ....[33]....
        /*4d00*/ 	.word	0x0001dd00


	//   ....[34]....
        /*4d04*/ 	.word	0x0001dd40


	//   ....[35]....
        /*4d08*/ 	.word	0x0001dd60


	//   ....[36]....
        /*4d0c*/ 	.word	0x0001dd90


	//   ....[37]....
        /*4d10*/ 	.word	0x0001ddb0


	//   ....[38]....
        /*4d14*/ 	.word	0x0001ddd0


	//   ....[39]....
        /*4d18*/ 	.word	0x0001ddf0


	//   ....[40]....
        /*4d1c*/ 	.word	0x0001de50


	//   ....[41]....
        /*4d20*/ 	.word	0x0001de70


	//   ....[42]....
        /*4d24*/ 	.word	0x0001de90


	//   ....[43]....
        /*4d28*/ 	.word	0x0001ded0


	//   ....[44]....
        /*4d2c*/ 	.word	0x0001df10


	//   ....[45]....
        /*4d30*/ 	.word	0x0001df30


	//   ....[46]....
        /*4d34*/ 	.word	0x0001df50


	//   ....[47]....
        /*4d38*/ 	.word	0x0001dfb0


	//   ....[48]....
        /*4d3c*/ 	.word	0x0001e010


	//   ....[49]....
        /*4d40*/ 	.word	0x0001e030


	//   ....[50]....
        /*4d44*/ 	.word	0x0001e050


	//   ....[51]....
        /*4d48*/ 	.word	0x0001e0b0


	//   ....[52]....
        /*4d4c*/ 	.word	0x0001e110


	//   ....[53]....
        /*4d50*/ 	.word	0x0001e130


	//   ....[54]....
        /*4d54*/ 	.word	0x0001e150


	//   ....[55]....
        /*4d58*/ 	.word	0x0001e1c0


	//   ....[56]....
        /*4d5c*/ 	.word	0x0001e210


	//   ....[57]....
        /*4d60*/ 	.word	0x0001e250


	//   ....[58]....
        /*4d64*/ 	.word	0x0001e2d0


	//   ....[59]....
        /*4d68*/ 	.word	0x0001e300


	//   ....[60]....
        /*4d6c*/ 	.word	0x0001e370


	//   ....[61]....
        /*4d70*/ 	.word	0x0001e3a0


	//   ....[62]....
        /*4d74*/ 	.word	0x0001e3e0


	//----- nvinfo : EIATTR_VRC_CTA_INIT_COUNT
	.align		4
.L_41:
        /*4d78*/ 	.byte	0x02, 0x4a
	.zero		1
	.zero		1


	//----- nvinfo : EIATTR_EXIT_INSTR_OFFSETS
	.align		4
        /*4d7c*/ 	.byte	0x04, 0x1c
        /*4d7e*/ 	.short	(.L_43 - .L_42)


	//   ....[0]....
.L_42:
        /*4d80*/ 	.word	0x00020fc0


	//   ....[1]....
        /*4d84*/ 	.word	0x00020fe0


	//----- nvinfo : EIATTR_REQNTID
	.align		4
.L_43:
        /*4d88*/ 	.byte	0x04, 0x10
        /*4d8a*/ 	.short	(.L_45 - .L_44)
.L_44:
        /*4d8c*/ 	.word	0x00000020
        /*4d90*/ 	.word	0x00000001
        /*4d94*/ 	.word	0x00000001


	//----- nvinfo : EIATTR_CBANK_PARAM_SIZE
	.align		4
.L_45:
        /*4d98*/ 	.byte	0x03, 0x19
        /*4d9a*/ 	.short	0x0050


	//----- nvinfo : EIATTR_PARAM_CBANK
	.align		4
        /*4d9c*/ 	.byte	0x04, 0x0a
        /*4d9e*/ 	.short	(.L_47 - .L_46)
	.align		4
.L_46:
        /*4da0*/ 	.word	index@(.nv.constant0.matmul_kernel)
        /*4da4*/ 	.short	0x0380
        /*4da6*/ 	.short	0x0050


	//----- nvinfo : EIATTR_SW_WAR
	.align		4
.L_47:
        /*4da8*/ 	.byte	0x04, 0x36
        /*4daa*/ 	.short	(.L_49 - .L_48)
.L_48:
        /*4dac*/ 	.word	0x00000008
.L_49:


//--------------------- .nv.compat                --------------------------
	.section	.nv.compat,"",@"SHT_CUDA_COMPAT_INFO"
	.align	4
        /*0000*/ 	.byte	0x02, 0x02, 0x01, 0x00, 0x02, 0x05, 0x05, 0x00, 0x02, 0x03, 0x00, 0x00, 0x02, 0x06, 0x01, 0x00


//--------------------- .nv.callgraph             --------------------------
	.section	.nv.callgraph,"",@"SHT_CUDA_CALLGRAPH"
	.align	4
	.sectionentsize	8
	.align		4
        /*0000*/ 	.word	0x00000000
	.align		4
        /*0004*/ 	.word	0xffffffff
	.align		4
        /*0008*/ 	.word	0x00000000
	.align		4
        /*000c*/ 	.word	0xfffffffe
	.align		4
        /*0010*/ 	.word	0x00000000
	.align		4
        /*0014*/ 	.word	0xfffffffd
	.align		4
        /*0018*/ 	.word	0x00000000
	.align		4
        /*001c*/ 	.word	0xfffffffc


//--------------------- .text.matmul_kernel       --------------------------
	.section	.text.matmul_kernel,"ax",@progbits
	.align	128
        .global         matmul_kernel
        .type           matmul_kernel,@function
        .size           matmul_kernel,(.L_x_3 - matmul_kernel)
        .other          matmul_kernel,@"STO_CUDA_ENTRY STV_DEFAULT"
matmul_kernel:
.text.matmul_kernel:
[----:B------:R-:W1:Y:S08]  /*0000*/  LDC R1, c[0x0][0x37c] ;  /* 0x0000df00ff017b82 */ /* 0x000e700000000800 */
[----:B------:R-:W2:Y:S01]  /*0010*/  LDC.64 R2, c[0x0][0x398] ;  /* 0x0000e600ff027b82 */ /* 0x000ea20000000a00 */
[----:B-1----:R-:W-:Y:S01]  /*0020*/  VIADD R1, R1, 0xfffff3c0 ;  /* 0xfffff3c001017836 */ /* 0x002fe20000000000 */
[----:B------:R-:W1:Y:S01]  /*0030*/  S2R R5, SR_CTAID.X ;  /* 0x0000000000057919 */ /* 0x000e620000002500 */
[----:B------:R-:W3:Y:S01]  /*0040*/  LDCU.128 UR12, c[0x0][0x380] ;  /* 0x00007000ff0c77ac */ /* 0x000ee20008000c00 */
[----:B------:R-:W4:Y:S01]  /*0050*/  S2R R29, SR_TID.X ;  /* 0x00000000001d7919 */ /* 0x000f220000002100 */
[----:B------:R-:W5:Y:S03]  /*0060*/  LDCU.64 UR8, c[0x0][0x358] ;  /* 0x00006b00ff0877ac */ /* 0x000f660008000a00 */
[----:B------:R-:W3:Y:S01]  /*0070*/  S2UR UR5, SR_CgaCtaId ;  /* 0x00000000000579c3 */ /* 0x000ee20000008800 */
[----:B------:R-:W-:Y:S01]  /*0080*/  UMOV UR4, 0x400 ;  /* 0x0000040000047882 */ /* 0x000fe20000000000 */
[----:B------:R-:W1:Y:S01]  /*0090*/  LDCU UR6, c[0x0][0x3a0] ;  /* 0x00007400ff0677ac */ /* 0x000e620008000800 */
[----:B------:R-:W1:Y:S01]  /*00a0*/  LDCU UR7, c[0x0][0x3a0] ;  /* 0x00007400ff0777ac */ /* 0x000e620008000800 */
[----:B--2---:R-:W-:Y:S01]  /*00b0*/  IMAD.MOV.U32 R34, RZ, RZ, R3 ;  /* 0x000000ffff227224 */ /* 0x004fe200078e0003 */
[----:B------:R2:W-:Y:S01]  /*00c0*/  STL.64 [R1+0x788], R2 ;  /* 0x0007880201007387 */ /* 0x0005e20000100a00 */
[----:B------:R-:W-:-:S02]  /*00d0*/  MOV R46, R2 ;  /* 0x00000002002e7202 */ /* 0x000fc40000000f00 */
[----:B------:R-:W-:Y:S01]  /*00e0*/  VIADD R0, R34, 0x3f ;  /* 0x0000003f22007836 */ /* 0x000fe20000000000 */
[----:B---3--:R-:W-:Y:S01]  /*00f0*/  ULEA UR4, UR5, UR4, 0x18 ;  /* 0x0000000405047291 */ /* 0x008fe2000f8ec0ff */
[----:B-1----:R-:W-:Y:S01]  /*0100*/  IABS R8, R5 ;  /* 0x0000000500087213 */ /* 0x002fe20000000000 */
[----:B------:R-:W1:Y:S02]  /*0110*/  LDCU UR5, c[0x0][0x3b0] ;  /* 0x00007600ff0577ac */ /* 0x000e640008000800 */
[----:B--2---:R-:W-:Y:S02]  /*0120*/  SHF.R.S32.HI R3, RZ, 0x1f, R0 ;  /* 0x0000001fff037819 */ /* 0x004fe40000011400 */
[----:B----4-:R-:W-:Y:S02]  /*0130*/  LOP3.LUT R252, R29, 0x1f, RZ, 0xc0, !PT ;  /* 0x0000001f1dfc7812 */ /* 0x010fe400078ec0ff */
[----:B------:R-:W-:Y:S02]  /*0140*/  LEA.HI R3, R3, R0, RZ, 0x6 ;  /* 0x0000000003037211 */ /* 0x000fe400078f30ff */
[----:B------:R-:W-:-:S02]  /*0150*/  LOP3.LUT R223, R252, 0x20, RZ, 0xfc, !PT ;  /* 0x00000020fcdf7812 */ /* 0x000fc400078efcff */
[----:B------:R-:W-:-:S05]  /*0160*/  SHF.R.S32.HI R3, RZ, 0x6, R3 ;  /* 0x00000006ff037819 */ /* 0x000fca0000011403 */
[----:B------:R-:W-:-:S05]  /*0170*/  IMAD.SHL.U32 R4, R3, 0x8, RZ ;  /* 0x0000000803047824 */ /* 0x000fca00078e00ff */
[-C--:B------:R-:W-:Y:S02]  /*0180*/  IABS R7, R4.reuse ;  /* 0x0000000400077213 */ /* 0x080fe40000000000 */
[----:B------:R-:W-:Y:S02]  /*0190*/  IABS R10, R4 ;  /* 0x00000004000a7213 */ /* 0x000fe40000000000 */
[----:B------:R-:W2:Y:S08]  /*01a0*/  I2F.RP R0, R7 ;  /* 0x0000000700007306 */ /* 0x000eb00000209400 */
[----:B--2---:R-:W2:Y:S02]  /*01b0*/  MUFU.RCP R0, R0 ;  /* 0x0000000000007308 */ /* 0x004ea40000001000 */
[----:B--2---:R-:W-:Y:S01]  /*01c0*/  IADD3 R2, PT, PT, R0, 0xffffffe, RZ ;  /* 0x0ffffffe00027810 */ /* 0x004fe20007ffe0ff */
[----:B------:R-:W-:-:S05]  /*01d0*/  IMAD.MOV R0, RZ, RZ, -R10 ;  /* 0x000000ffff007224 */ /* 0x000fca00078e0a0a */
[----:B------:R2:W3:Y:S02]  /*01e0*/  F2I.FTZ.U32.TRUNC.NTZ R3, R2 ;  /* 0x0000000200037305 */ /* 0x0004e4000021f000 */
[----:B--2---:R-:W-:Y:S01]  /*01f0*/  MOV R2, RZ ;  /* 0x000000ff00027202 */ /* 0x004fe20000000f00 */
[----:B---3--:R-:W-:-:S04]  /*0200*/  IMAD.MOV R6, RZ, RZ, -R3 ;  /* 0x000000ffff067224 */ /* 0x008fc800078e0a03 */
[----:B------:R-:W-:Y:S02]  /*0210*/  IMAD R9, R6, R7, RZ ;  /* 0x0000000706097224 */ /* 0x000fe400078e02ff */
[----:B------:R-:W-:Y:S01]  /*0220*/  IMAD.MOV.U32 R6, RZ, RZ, R8 ;  /* 0x000000ffff067224 */ /* 0x000fe200078e0008 */
[----:B------:R-:W-:Y:S01]  /*0230*/  IABS R8, R46 ;  /* 0x0000002e00087213 */ /* 0x000fe20000000000 */
[----:B------:R-:W-:-:S06]  /*0240*/  IMAD.HI.U32 R3, R3, R9, R2 ;  /* 0x0000000903037227 */ /* 0x000fcc00078e0002 */
[----:B------:R-:W-:-:S04]  /*0250*/  IMAD.HI.U32 R3, R3, R6, RZ ;  /* 0x0000000603037227 */ /* 0x000fc800078e00ff */
[----:B------:R-:W-:-:S05]  /*0260*/  IMAD R0, R3, R0, R6 ;  /* 0x0000000003007224 */ /* 0x000fca00078e0206 */
[----:B------:R-:W-:-:S13]  /*0270*/  ISETP.GT.U32.AND P1, PT, R7, R0, PT ;  /* 0x000000000700720c */ /* 0x000fda0003f24070 */
[----:B------:R-:W-:Y:S01]  /*0280*/  @!P1 IMAD.IADD R0, R0, 0x1, -R7 ;  /* 0x0000000100009824 */ /* 0x000fe200078e0a07 */
[----:B------:R-:W-:Y:S02]  /*0290*/  @!P1 IADD3 R3, PT, PT, R3, 0x1, RZ ;  /* 0x0000000103039810 */ /* 0x000fe40007ffe0ff */
[----:B------:R-:W-:Y:S02]  /*02a0*/  ISETP.NE.AND P1, PT, R4, RZ, PT ;  /* 0x000000ff0400720c */ /* 0x000fe40003f25270 */
[----:B------:R-:W-:Y:S02]  /*02b0*/  ISETP.GE.U32.AND P0, PT, R0, R7, PT ;  /* 0x000000070000720c */ /* 0x000fe40003f06070 */
[----:B------:R-:W-:-:S04]  /*02c0*/  LOP3.LUT R0, R5, R4, RZ, 0x3c, !PT ;  /* 0x0000000405007212 */ /* 0x000fc800078e3cff */
[----:B------:R-:W-:Y:S02]  /*02d0*/  ISETP.GE.AND P2, PT, R0, RZ, PT ;  /* 0x000000ff0000720c */ /* 0x000fe40003f46270 */
[----:B------:R-:W-:-:S05]  /*02e0*/  IADD3 R0, PT, PT, R46, 0x3f, RZ ;  /* 0x0000003f2e007810 */ /* 0x000fca0007ffe0ff */
[----:B------:R-:W-:-:S04]  /*02f0*/  @P0 VIADD R3, R3, 0x1 ;  /* 0x0000000103030836 */ /* 0x000fc80000000000 */
[----:B------:R-:W-:Y:S01]  /*0300*/  IMAD.MOV.U32 R2, RZ, RZ, R3 ;  /* 0x000000ffff027224 */ /* 0x000fe200078e0003 */
[----:B------:R-:W-:-:S03]  /*0310*/  SHF.R.S32.HI R3, RZ, 0x1f, R0 ;  /* 0x0000001fff037819 */ /* 0x000fc60000011400 */
[----:B------:R-:W-:Y:S01]  /*0320*/  @!P2 IMAD.MOV R2, RZ, RZ, -R2 ;  /* 0x000000ffff02a224 */ /* 0x000fe200078e0a02 */
[----:B------:R-:W-:Y:S02]  /*0330*/  @!P1 LOP3.LUT R2, RZ, R4, RZ, 0x33, !PT ;  /* 0x00000004ff029212 */ /* 0x000fe400078e33ff */
[----:B------:R-:W-:-:S03]  /*0340*/  LEA.HI R3, R3, R0, RZ, 0x6 ;  /* 0x0000000003037211 */ /* 0x000fc600078f30ff */
[----:B------:R-:W-:Y:S02]  /*0350*/  IMAD.SHL.U32 R12, R2, 0x8, RZ ;  /* 0x00000008020c7824 */ /* 0x000fe400078e00ff */
[----:B------:R-:W-:-:S03]  /*0360*/  IMAD.MOV R2, RZ, RZ, -R2 ;  /* 0x000000ffff027224 */ /* 0x000fc600078e0a02 */
[----:B------:R-:W-:Y:S01]  /*0370*/  LEA.HI.SX32 R3, R3, -R12, 0x1a ;  /* 0x8000000c03037211 */ /* 0x000fe200078fd2ff */
[----:B------:R-:W-:Y:S01]  /*0380*/  IMAD R14, R4, R2, R5 ;  /* 0x00000002040e7224 */ /* 0x000fe200078e0205 */
[----:B------:R-:W-:Y:S02]  /*0390*/  MOV R2, RZ ;  /* 0x000000ff00027202 */ /* 0x000fe40000000f00 */
[----:B------:R-:W-:Y:S02]  /*03a0*/  VIMNMX R13, PT, PT, R3, 0x8, PT ;  /* 0x00000008030d7848 */ /* 0x000fe40003fe0100 */
[----:B------:R-:W-:Y:S02]  /*03b0*/  IABS R4, R14 ;  /* 0x0000000e00047213 */ /* 0x000fe40000000000 */
[----:B------:R-:W-:-:S04]  /*03c0*/  IABS R7, R13 ;  /* 0x0000000d00077213 */ /* 0x000fc80000000000 */
[----:B------:R-:W2:Y:S08]  /*03d0*/  I2F.RP R0, R7 ;  /* 0x0000000700007306 */ /* 0x000eb00000209400 */
[----:B--2---:R-:W2:Y:S02]  /*03e0*/  MUFU.RCP R0, R0 ;  /* 0x0000000000007308 */ /* 0x004ea40000001000 */
[----:B--2---:R-:W-:-:S02]  /*03f0*/  IADD3 R3, PT, PT, R0, 0xffffffe, RZ ;  /* 0x0ffffffe00037810 */ /* 0x004fc40007ffe0ff */
[----:B------:R-:W-:-:S04]  /*0400*/  IABS R0, R34 ;  /* 0x0000002200007213 */ /* 0x000fc80000000000 */
[----:B------:R-:W2:Y:S02]  /*0410*/  F2I.FTZ.U32.TRUNC.NTZ R3, R3 ;  /* 0x0000000300037305 */ /* 0x000ea4000021f000 */
[----:B--2---:R-:W-:-:S04]  /*0420*/  IMAD.MOV R6, RZ, RZ, -R3 ;  /* 0x000000ffff067224 */ /* 0x004fc800078e0a03 */
[----:B------:R-:W-:Y:S01]  /*0430*/  IMAD R5, R6, R7, RZ ;  /* 0x0000000706057224 */ /* 0x000fe200078e02ff */
[----:B------:R-:W-:-:S03]  /*0440*/  IABS R6, R13 ;  /* 0x0000000d00067213 */ /* 0x000fc60000000000 */
[----:B------:R-:W-:-:S04]  /*0450*/  IMAD.HI.U32 R2, R3, R5, R2 ;  /* 0x0000000503027227 */ /* 0x000fc800078e0002 */
[----:B------:R-:W-:Y:S02]  /*0460*/  IMAD.MOV R5, RZ, RZ, -R6 ;  /* 0x000000ffff057224 */ /* 0x000fe400078e0a06 */
[----:B------:R-:W-:Y:S01]  /*0470*/  IMAD.HI.U32 R3, R2, R4, RZ ;  /* 0x0000000402037227 */ /* 0x000fe200078e00ff */
[----:B------:R-:W2:Y:S03]  /*0480*/  I2F.RP R6, R0 ;  /* 0x0000000000067306 */ /* 0x000ea60000209400 */
[----:B------:R-:W-:Y:S02]  /*0490*/  IMAD R4, R3, R5, R4 ;  /* 0x0000000503047224 */ /* 0x000fe400078e0204 */
[----:B------:R-:W-:-:S03]  /*04a0*/  IMAD.MOV.U32 R2, RZ, RZ, R8 ;  /* 0x000000ffff027224 */ /* 0x000fc600078e0008 */
[----:B------:R-:W-:Y:S01]  /*04b0*/  ISETP.GT.U32.AND P1, PT, R7, R4, PT ;  /* 0x000000040700720c */ /* 0x000fe20003f24070 */
[----:B------:R-:W3:Y:S08]  /*04c0*/  I2F.RP R5, R2 ;  /* 0x0000000200057306 */ /* 0x000ef00000209400 */
[----:B--2---:R-:W2:Y:S04]  /*04d0*/  MUFU.RCP R6, R6 ;  /* 0x0000000600067308 */ /* 0x004ea80000001000 */
[----:B------:R-:W-:Y:S01]  /*04e0*/  @!P1 IADD3 R4, PT, PT, R4, -R7, RZ ;  /* 0x8000000704049210 */ /* 0x000fe20007ffe0ff */
[----:B------:R-:W-:Y:S01]  /*04f0*/  @!P1 VIADD R3, R3, 0x1 ;  /* 0x0000000103039836 */ /* 0x000fe20000000000 */
[----:B------:R-:W-:-:S02]  /*0500*/  ISETP.NE.AND P1, PT, R13, RZ, PT ;  /* 0x000000ff0d00720c */ /* 0x000fc40003f25270 */
[----:B------:R-:W-:Y:S01]  /*0510*/  ISETP.GE.U32.AND P0, PT, R4, R7, PT ;  /* 0x000000070400720c */ /* 0x000fe20003f06070 */
[----:B---3--:R-:W3:Y:S01]  /*0520*/  MUFU.RCP R5, R5 ;  /* 0x0000000500057308 */ /* 0x008ee20000001000 */
[----:B------:R-:W-:-:S04]  /*0530*/  LOP3.LUT R4, R14, R13, RZ, 0x3c, !PT ;  /* 0x0000000d0e047212 */ /* 0x000fc800078e3cff */
[----:B------:R-:W-:Y:S01]  /*0540*/  ISETP.GE.AND P2, PT, R4, RZ, PT ;  /* 0x000000ff0400720c */ /* 0x000fe20003f46270 */
[----:B--2---:R-:W-:-:S06]  /*0550*/  VIADD R8, R6, 0xffffffe ;  /* 0x0ffffffe06087836 */ /* 0x004fcc0000000000 */
[----:B------:R-:W-:Y:S01]  /*0560*/  @P0 IADD3 R3, PT, PT, R3, 0x1, RZ ;  /* 0x0000000103030810 */ /* 0x000fe20007ffe0ff */
[----:B------:R2:W4:Y:S01]  /*0570*/  F2I.FTZ.U32.TRUNC.NTZ R9, R8 ;  /* 0x0000000800097305 */ /* 0x000522000021f000 */
[----:B---3--:R-:W-:-:S03]  /*0580*/  VIADD R4, R5, 0xffffffe ;  /* 0x0ffffffe05047836 */ /* 0x008fc60000000000 */
[----:B------:R-:W-:-:S04]  /*0590*/  IMAD.MOV.U32 R11, RZ, RZ, R3 ;  /* 0x000000ffff0b7224 */ /* 0x000fc800078e0003 */
[----:B------:R3:W1:Y:S01]  /*05a0*/  F2I.FTZ.U32.TRUNC.NTZ R5, R4 ;  /* 0x0000000400057305 */ /* 0x000662000021f000 */
[----:B--2---:R-:W-:Y:S01]  /*05b0*/  IMAD.MOV.U32 R8, RZ, RZ, RZ ;  /* 0x000000ffff087224 */ /* 0x004fe200078e00ff */
[----:B------:R-:W-:Y:S02]  /*05c0*/  @!P2 IADD3 R11, PT, PT, -R11, RZ, RZ ;  /* 0x000000ff0b0ba210 */ /* 0x000fe40007ffe1ff */
[----:B------:R-:W-:Y:S01]  /*05d0*/  @!P1 LOP3.LUT R11, RZ, R13, RZ, 0x33, !PT ;  /* 0x0000000dff0b9212 */ /* 0x000fe200078e33ff */
[----:B----4-:R-:W-:Y:S02]  /*05e0*/  IMAD.MOV R3, RZ, RZ, -R9 ;  /* 0x000000ffff037224 */ /* 0x010fe400078e0a09 */
[----:B---3--:R-:W-:Y:S02]  /*05f0*/  IMAD.MOV.U32 R4, RZ, RZ, RZ ;  /* 0x000000ffff047224 */ /* 0x008fe400078e00ff */
[----:B------:R-:W-:Y:S02]  /*0600*/  IMAD.SHL.U32 R7, R11, 0x40, RZ ;  /* 0x000000400b077824 */ /* 0x000fe400078e00ff */
[----:B------:R-:W-:-:S02]  /*0610*/  IMAD R3, R3, R0, RZ ;  /* 0x0000000003037224 */ /* 0x000fc400078e02ff */
[----:B-1----:R-:W-:Y:S01]  /*0620*/  IMAD.MOV R6, RZ, RZ, -R5 ;  /* 0x000000ffff067224 */ /* 0x002fe200078e0a05 */
[----:B------:R-:W-:Y:S01]  /*0630*/  IADD3 R15, PT, PT, R7, 0x3f, RZ ;  /* 0x0000003f070f7810 */ /* 0x000fe20007ffe0ff */
[----:B------:R-:W-:Y:S01]  /*0640*/  IMAD.HI.U32 R3, R9, R3, R8 ;  /* 0x0000000309037227 */ /* 0x000fe200078e0008 */
[C---:B------:R-:W-:Y:S02]  /*0650*/  IADD3 R17, PT, PT, R7.reuse, 0x2, RZ ;  /* 0x0000000207117810 */ /* 0x040fe40007ffe0ff */
[----:B------:R-:W-:Y:S01]  /*0660*/  IABS R10, R15 ;  /* 0x0000000f000a7213 */ /* 0x000fe20000000000 */
[----:B------:R-:W-:Y:S01]  /*0670*/  VIADD R16, R7, 0x1 ;  /* 0x0000000107107836 */ /* 0x000fe20000000000 */
[----:B------:R-:W-:Y:S01]  /*0680*/  MOV R9, R6 ;  /* 0x0000000600097202 */ /* 0x000fe20000000f00 */
[----:B------:R-:W-:Y:S01]  /*0690*/  IMAD.MOV R8, RZ, RZ, -R11 ;  /* 0x000000ffff087224 */ /* 0x000fe200078e0a0b */
[----:B------:R-:W-:Y:S01]  /*06a0*/  IABS R80, R17 ;  /* 0x0000001100507213 */ /* 0x000fe20000000000 */
[----:B------:R-:W-:Y:S01]  /*06b0*/  IMAD.HI.U32 R6, R3, R10, RZ ;  /* 0x0000000a03067227 */ /* 0x000fe200078e00ff */
[----:B------:R-:W-:-:S02]  /*06c0*/  IABS R81, R16 ;  /* 0x0000001000517213 */ /* 0x000fc40000000000 */
[----:B------:R-:W-:Y:S01]  /*06d0*/  ISETP.GE.AND P1, PT, R16, RZ, PT ;  /* 0x000000ff1000720c */ /* 0x000fe20003f26270 */
[----:B------:R-:W-:Y:S01]  /*06e0*/  IMAD R9, R9, R2, RZ ;  /* 0x0000000209097224 */ /* 0x000fe200078e02ff */
[----:B------:R-:W-:Y:S01]  /*06f0*/  ISETP.GE.AND P2, PT, R17, RZ, PT ;  /* 0x000000ff1100720c */ /* 0x000fe20003f46270 */
[----:B------:R-:W-:Y:S01]  /*0700*/  IMAD.MOV R11, RZ, RZ, -R6 ;  /* 0x000000ffff0b7224 */ /* 0x000fe200078e0a06 */
[----:B------:R-:W-:Y:S01]  /*0710*/  IADD3 R18, PT, PT, R7, 0x2d, RZ ;  /* 0x0000002d07127810 */ /* 0x000fe20007ffe0ff */
[----:B------:R-:W-:Y:S01]  /*0720*/  IMAD.HI.U32 R4, R5, R9, R4 ;  /* 0x0000000905047227 */ /* 0x000fe200078e0004 */
[----:B------:R-:W-:-:S03]  /*0730*/  IADD3 R24, PT, PT, R7, 0x38, RZ ;  /* 0x0000003807187810 */ /* 0x000fc60007ffe0ff */
[C---:B------:R-:W-:Y:S01]  /*0740*/  IMAD R9, R0.reuse, R11, R10 ;  /* 0x0000000b00097224 */ /* 0x040fe200078e020a */
[----:B------:R-:W-:Y:S01]  /*0750*/  IADD3 R10, PT, PT, R7, 0x3, RZ ;  /* 0x00000003070a7810 */ /* 0x000fe20007ffe0ff */
[----:B------:R-:W-:Y:S01]  /*0760*/  IMAD.HI.U32 R6, R3, R81, RZ ;  /* 0x0000005103067227 */ /* 0x000fe200078e00ff */
[----:B------:R-:W-:Y:S02]  /*0770*/  IABS R97, R24 ;  /* 0x0000001800617213 */ /* 0x000fe40000000000 */
[----:B------:R-:W-:Y:S01]  /*0780*/  IABS R79, R10 ;  /* 0x0000000a004f7213 */ /* 0x000fe20000000000 */
[----:B------:R-:W-:Y:S01]  /*0790*/  IMAD R5, R13, R8, R14 ;  /* 0x000000080d057224 */ /* 0x000fe200078e020e */
[----:B------:R-:W-:Y:S01]  /*07a0*/  ISETP.GT.U32.AND P0, PT, R0, R9, PT ;  /* 0x000000090000720c */ /* 0x000fe20003f04070 */
[----:B------:R-:W-:-:S04]  /*07b0*/  IMAD.HI.U32 R8, R3, R80, RZ ;  /* 0x0000005003087227 */ /* 0x000fc800078e00ff */
[----:B------:R-:W-:Y:S01]  /*07c0*/  IMAD.MOV R6, RZ, RZ, -R6 ;  /* 0x000000ffff067224 */ /* 0x000fe200078e0a06 */
[----:B------:R-:W-:Y:S01]  /*07d0*/  IADD3 R11, PT, PT, -R8, RZ, RZ ;  /* 0x000000ff080b7210 */ /* 0x000fe20007ffe1ff */
[----:B------:R-:W-:Y:S02]  /*07e0*/  IMAD.IADD R5, R12, 0x1, R5 ;  /* 0x000000010c057824 */ /* 0x000fe400078e0205 */
[C---:B------:R-:W-:Y:S02]  /*07f0*/  IMAD R81, R0.reuse, R6, R81 ;  /* 0x0000000600517224 */ /* 0x040fe400078e0251 */
[----:B------:R-:W-:Y:S02]  /*0800*/  VIADD R12, R7, 0x4 ;  /* 0x00000004070c7836 */ /* 0x000fe40000000000 */
[----:B------:R-:W-:Y:S01]  /*0810*/  IMAD.HI.U32 R6, R3, R79, RZ ;  /* 0x0000004f03067227 */ /* 0x000fe200078e00ff */
[C---:B------:R-:W-:Y:S02]  /*0820*/  ISETP.GT.U32.AND P4, PT, R0.reuse, R81, PT ;  /* 0x000000510000720c */ /* 0x040fe40003f84070 */
[----:B------:R-:W-:Y:S01]  /*0830*/  IABS R78, R12 ;  /* 0x0000000c004e7213 */ /* 0x000fe20000000000 */
[C---:B------:R-:W-:Y:S01]  /*0840*/  IMAD R80, R0.reuse, R11, R80 ;  /* 0x0000000b00507224 */ /* 0x040fe200078e0250 */
[----:B------:R-:W-:Y:S01]  /*0850*/  @!P0 IADD3 R9, PT, PT, R9, -R0, RZ ;  /* 0x8000000009098210 */ /* 0x000fe20007ffe0ff */
[----:B------:R-:W-:Y:S01]  /*0860*/  IMAD.MOV R6, RZ, RZ, -R6 ;  /* 0x000000ffff067224 */ /* 0x000fe200078e0a06 */
[----:B------:R-:W-:Y:S01]  /*0870*/  ISETP.GE.AND P0, PT, R15, RZ, PT ;  /* 0x000000ff0f00720c */ /* 0x000fe20003f06270 */
[----:B------:R-:W-:Y:S01]  /*0880*/  VIADD R13, R7, 0x5 ;  /* 0x00000005070d7836 */ /* 0x000fe20000000000 */
[C---:B------:R-:W-:Y:S01]  /*0890*/  ISETP.GT.U32.AND P5, PT, R0.reuse, R80, PT ;  /* 0x000000500000720c */ /* 0x040fe20003fa4070 */
[C---:B------:R-:W-:Y:S01]  /*08a0*/  IMAD R79, R0.reuse, R6, R79 ;  /* 0x00000006004f7224 */ /* 0x040fe200078e024f */
[----:B------:R-:W-:Y:S01]  /*08b0*/  ISETP.GT.U32.AND P3, PT, R0, R9, PT ;  /* 0x000000090000720c */ /* 0x000fe20003f64070 */
[----:B------:R-:W-:Y:S01]  /*08c0*/  IMAD.HI.U32 R6, R3, R78, RZ ;  /* 0x0000004e03067227 */ /* 0x000fe200078e00ff */
[----:B------:R-:W-:-:S02]  /*08d0*/  IABS R77, R13 ;  /* 0x0000000d004d7213 */ /* 0x000fc40000000000 */
[----:B------:R-:W-:Y:S01]  /*08e0*/  @!P4 IADD3 R81, PT, PT, R81, -R0, RZ ;  /* 0x800000005151c210 */ /* 0x000fe20007ffe0ff */
[----:B------:R-:W-:Y:S01]  /*08f0*/  IMAD.MOV R11, RZ, RZ, -R6 ;  /* 0x000000ffff0b7224 */ /* 0x000fe200078e0a06 */
[C---:B------:R-:W-:Y:S01]  /*0900*/  ISETP.GT.U32.AND P6, PT, R0.reuse, R79, PT ;  /* 0x0000004f0000720c */ /* 0x040fe20003fc4070 */
[----:B------:R-:W-:Y:S01]  /*0910*/  IMAD.HI.U32 R8, R3, R77, RZ ;  /* 0x0000004d03087227 */ /* 0x000fe200078e00ff */
[----:B------:R-:W-:-:S03]  /*0920*/  ISETP.GT.U32.AND P4, PT, R0, R81, PT ;  /* 0x000000510000720c */ /* 0x000fc60003f84070 */
[----:B------:R-:W-:Y:S01]  /*0930*/  IMAD R78, R0, R11, R78 ;  /* 0x0000000b004e7224 */ /* 0x000fe200078e024e */
[----:B------:R-:W-:Y:S01]  /*0940*/  IADD3 R11, PT, PT, R7, 0xa, RZ ;  /* 0x0000000a070b7810 */ /* 0x000fe20007ffe0ff */
[----:B------:R-:W-:Y:S01]  /*0950*/  @!P5 IMAD.IADD R80, R80, 0x1, -R0 ;  /* 0x000000015050d824 */ /* 0x000fe200078e0a00 */
[----:B------:R-:W-:Y:S01]  /*0960*/  @!P3 IADD3 R9, PT, PT, R9, -R0, RZ ;  /* 0x800000000909b210 */ /* 0x000fe20007ffe0ff */
[----:B------:R-:W-:Y:S01]  /*0970*/  VIADD R14, R7, 0x6 ;  /* 0x00000006070e7836 */ /* 0x000fe20000000000 */
[C---:B------:R-:W-:Y:S01]  /*0980*/  ISETP.GT.U32.AND P5, PT, R0.reuse, R78, PT ;  /* 0x0000004e0000720c */ /* 0x040fe20003fa4070 */
[----:B------:R-:W-:Y:S01]  /*0990*/  IMAD.MOV R8, RZ, RZ, -R8 ;  /* 0x000000ffff087224 */ /* 0x000fe200078e0a08 */
[C---:B------:R-:W-:Y:S01]  /*09a0*/  ISETP.GT.U32.AND P3, PT, R0.reuse, R80, PT ;  /* 0x000000500000720c */ /* 0x040fe20003f64070 */
[----:B------:R-:W-:Y:S01]  /*09b0*/  IMAD.MOV.U32 R6, RZ, RZ, R9 ;  /* 0x000000ffff067224 */ /* 0x000fe200078e0009 */
[----:B------:R-:W-:Y:S01]  /*09c0*/  IABS R74, R14 ;  /* 0x0000000e004a7213 */ /* 0x000fe20000000000 */
[----:B------:R-:W-:Y:S01]  /*09d0*/  @!P4 IMAD.IADD R81, R81, 0x1, -R0 ;  /* 0x000000015151c824 */ /* 0x000fe200078e0a00 */
[----:B------:R-:W-:Y:S01]  /*09e0*/  @!P6 IADD3 R79, PT, PT, R79, -R0, RZ ;  /* 0x800000004f4fe210 */ /* 0x000fe20007ffe0ff */
[----:B------:R-:W-:Y:S01]  /*09f0*/  IMAD R77, R0, R8, R77 ;  /* 0x00000008004d7224 */ /* 0x000fe200078e024d */
[----:B------:R-:W-:Y:S01]  /*0a00*/  ISETP.GE.AND P4, PT, R12, RZ, PT ;  /* 0x000000ff0c00720c */ /* 0x000fe20003f86270 */
[----:B------:R-:W-:Y:S01]  /*0a10*/  IMAD.HI.U32 R8, R3, R74, RZ ;  /* 0x0000004a03087227 */ /* 0x000fe200078e00ff */
[----:B------:R-:W-:-:S02]  /*0a20*/  @!P1 IADD3 R81, PT, PT, -R81, RZ, RZ ;  /* 0x000000ff51519210 */ /* 0x000fc40007ffe1ff */
[----:B------:R-:W-:Y:S01]  /*0a30*/  ISETP.GT.U32.AND P6, PT, R0, R79, PT ;  /* 0x0000004f0000720c */ /* 0x000fe20003fc4070 */
[----:B------:R-:W-:Y:S01]  /*0a40*/  @!P5 IMAD.IADD R78, R78, 0x1, -R0 ;  /* 0x000000014e4ed824 */ /* 0x000fe200078e0a00 */
[----:B------:R-:W-:Y:S01]  /*0a50*/  ISETP.GE.AND P5, PT, R13, RZ, PT ;  /* 0x000000ff0d00720c */ /* 0x000fe20003fa6270 */
[----:B------:R-:W-:Y:S01]  /*0a60*/  IMAD.MOV R9, RZ, RZ, -R8 ;  /* 0x000000ffff097224 */ /* 0x000fe200078e0a08 */
[----:B------:R-:W-:Y:S01]  /*0a70*/  @!P3 IADD3 R80, PT, PT, R80, -R0, RZ ;  /* 0x800000005050b210 */ /* 0x000fe20007ffe0ff */
[C---:B------:R-:W-:Y:S01]  /*0a80*/  VIADD R8, R7.reuse, 0x7 ;  /* 0x0000000707087836 */ /* 0x040fe20000000000 */
[C---:B------:R-:W-:Y:S01]  /*0a90*/  ISETP.GT.U32.AND P3, PT, R0.reuse, R77, PT ;  /* 0x0000004d0000720c */ /* 0x040fe20003f64070 */
[C---:B------:R-:W-:Y:S01]  /*0aa0*/  IMAD R74, R0.reuse, R9, R74 ;  /* 0x00000009004a7224 */ /* 0x040fe200078e024a */
[----:B------:R-:W-:Y:S01]  /*0ab0*/  ISETP.GT.U32.AND P1, PT, R0, R78, PT ;  /* 0x0000004e0000720c */ /* 0x000fe20003f24070 */
[----:B------:R-:W-:Y:S01]  /*0ac0*/  @!P0 IMAD.MOV R6, RZ, RZ, -R6 ;  /* 0x000000ffff068224 */ /* 0x000fe200078e0a06 */
[----:B------:R-:W-:Y:S01]  /*0ad0*/  IABS R75, R8 ;  /* 0x00000008004b7213 */ /* 0x000fe20000000000 */
[----:B------:R-:W-:Y:S01]  /*0ae0*/  @!P2 IMAD.MOV R80, RZ, RZ, -R80 ;  /* 0x000000ffff50a224 */ /* 0x000fe200078e0a50 */
[----:B------:R-:W-:Y:S01]  /*0af0*/  ISETP.GE.AND P0, PT, R10, RZ, PT ;  /* 0x000000ff0a00720c */ /* 0x000fe20003f06270 */
[----:B------:R-:W-:Y:S01]  /*0b00*/  VIADD R10, R7, 0x9 ;  /* 0x00000009070a7836 */ /* 0x000fe20000000000 */
[----:B------:R-:W-:Y:S01]  /*0b10*/  ISETP.GE.AND P2, PT, R8, RZ, PT ;  /* 0x000000ff0800720c */ /* 0x000fe20003f46270 */
[----:B------:R-:W-:Y:S01]  /*0b20*/  IMAD.HI.U32 R8, R3, R75, RZ ;  /* 0x0000004b03087227 */ /* 0x000fe200078e00ff */
[----:B------:R-:W-:-:S02]  /*0b30*/  IADD3 R9, PT, PT, R7, 0x8, RZ ;  /* 0x0000000807097810 */ /* 0x000fc40007ffe0ff */
[----:B------:R-:W-:Y:S01]  /*0b40*/  IABS R73, R10 ;  /* 0x0000000a00497213 */ /* 0x000fe20000000000 */
[--C-:B------:R-:W-:Y:S01]  /*0b50*/  @!P3 IMAD.IADD R77, R77, 0x1, -R0.reuse ;  /* 0x000000014d4db824 */ /* 0x100fe200078e0a00 */
[----:B------:R-:W-:Y:S01]  /*0b60*/  IABS R76, R9 ;  /* 0x00000009004c7213 */ /* 0x000fe20000000000 */
[--C-:B------:R-:W-:Y:S01]  /*0b70*/  @!P1 IMAD.IADD R78, R78, 0x1, -R0.reuse ;  /* 0x000000014e4e9824 */ /* 0x100fe200078e0a00 */
[C---:B------:R-:W-:Y:S01]  /*0b80*/  ISETP.GT.U32.AND P1, PT, R0.reuse, R74, PT ;  /* 0x0000004a0000720c */ /* 0x040fe20003f24070 */
[----:B------:R-:W-:Y:S01]  /*0b90*/  @!P6 IMAD.IADD R79, R79, 0x1, -R0 ;  /* 0x000000014f4fe824 */ /* 0x000fe200078e0a00 */
[----:B------:R-:W-:Y:S01]  /*0ba0*/  ISETP.GT.U32.AND P3, PT, R0, R77, PT ;  /* 0x0000004d0000720c */ /* 0x000fe20003f64070 */
[----:B------:R-:W-:Y:S01]  /*0bb0*/  @!P4 IMAD.MOV R78, RZ, RZ, -R78 ;  /* 0x000000ffff4ec224 */ /* 0x000fe200078e0a4e */
[----:B------:R-:W-:Y:S01]  /*0bc0*/  ISETP.GE.AND P4, PT, R10, RZ, PT ;  /* 0x000000ff0a00720c */ /* 0x000fe20003f86270 */
[----:B------:R-:W-:Y:S01]  /*0bd0*/  IMAD.MOV R10, RZ, RZ, -R8 ;  /* 0x000000ffff0a7224 */ /* 0x000fe200078e0a08 */
[----:B------:R-:W-:Y:S01]  /*0be0*/  @!P0 IADD3 R79, PT, PT, -R79, RZ, RZ ;  /* 0x000000ff4f4f8210 */ /* 0x000fe20007ffe1ff */
[----:B------:R-:W-:Y:S01]  /*0bf0*/  IMAD.HI.U32 R8, R3, R76, RZ ;  /* 0x0000004c03087227 */ /* 0x000fe200078e00ff */
[----:B------:R-:W-:-:S02]  /*0c00*/  ISETP.GE.AND P0, PT, R9, RZ, PT ;  /* 0x000000ff0900720c */ /* 0x000fc40003f06270 */
[----:B------:R-:W-:Y:S01]  /*0c10*/  ISETP.GE.AND P6, PT, R14, RZ, PT ;  /* 0x000000ff0e00720c */ /* 0x000fe20003fc6270 */
[----:B------:R-:W-:Y:S01]  /*0c20*/  IMAD R75, R0, R10, R75 ;  /* 0x0000000a004b7224 */ /* 0x000fe200078e024b */
[----:B------:R-:W-:Y:S01]  /*0c30*/  IABS R72, R11 ;  /* 0x0000000b00487213 */ /* 0x000fe20000000000 */
[----:B------:R-:W-:Y:S01]  /*0c40*/  IMAD.HI.U32 R9, R3, R73, RZ ;  /* 0x0000004903097227 */ /* 0x000fe200078e00ff */
[----:B------:R-:W-:Y:S02]  /*0c50*/  @!P1 IADD3 R74, PT, PT, R74, -R0, RZ ;  /* 0x800000004a4a9210 */ /* 0x000fe40007ffe0ff */
[----:B------:R-:W-:Y:S01]  /*0c60*/  IADD3 R13, PT, PT, R7, 0xe, RZ ;  /* 0x0000000e070d7810 */ /* 0x000fe20007ffe0ff */
[----:B------:R-:W-:Y:S01]  /*0c70*/  @!P3 IMAD.IADD R77, R77, 0x1, -R0 ;  /* 0x000000014d4db824 */ /* 0x000fe200078e0a00 */
[C---:B------:R-:W-:Y:S01]  /*0c80*/  ISETP.GT.U32.AND P1, PT, R0.reuse, R74, PT ;  /* 0x0000004a0000720c */ /* 0x040fe20003f24070 */
[----:B------:R-:W-:Y:S01]  /*0c90*/  VIADD R10, R7, 0xb ;  /* 0x0000000b070a7836 */ /* 0x000fe20000000000 */
[----:B------:R-:W-:Y:S01]  /*0ca0*/  IADD3 R9, PT, PT, -R9, RZ, RZ ;  /* 0x000000ff09097210 */ /* 0x000fe20007ffe1ff */
[----:B------:R-:W-:Y:S01]  /*0cb0*/  @!P5 IMAD.MOV R77, RZ, RZ, -R77 ;  /* 0x000000ffff4dd224 */ /* 0x000fe200078e0a4d */
[C---:B------:R-:W-:Y:S01]  /*0cc0*/  ISETP.GT.U32.AND P5, PT, R0.reuse, R75, PT ;  /* 0x0000004b0000720c */ /* 0x040fe20003fa4070 */
[----:B------:R-:W-:Y:S01]  /*0cd0*/  VIADD R12, R7, 0xd ;  /* 0x0000000d070c7836 */ /* 0x000fe20000000000 */
[----:B------:R-:W-:Y:S01]  /*0ce0*/  ISETP.GE.AND P3, PT, R11, RZ, PT ;  /* 0x000000ff0b00720c */ /* 0x000fe20003f66270 */
[----:B------:R-:W-:Y:S01]  /*0cf0*/  IMAD R73, R0, R9, R73 ;  /* 0x0000000900497224 */ /* 0x000fe200078e0249 */
[----:B------:R-:W-:Y:S01]  /*0d00*/  IABS R71, R10 ;  /* 0x0000000a00477213 */ /* 0x000fe20000000000 */
[----:B------:R-:W-:Y:S01]  /*0d10*/  IMAD.MOV R11, RZ, RZ, -R8 ;  /* 0x000000ffff0b7224 */ /* 0x000fe200078e0a08 */
[----:B------:R-:W-:Y:S01]  /*0d20*/  IABS R67, R12 ;  /* 0x0000000c00437213 */ /* 0x000fe20000000000 */
[----:B------:R-:W-:Y:S01]  /*0d30*/  IMAD.HI.U32 R8, R3, R72, RZ ;  /* 0x0000004803087227 */ /* 0x000fe200078e00ff */
[----:B------:R-:W-:-:S02]  /*0d40*/  IABS R68, R13 ;  /* 0x0000000d00447213 */ /* 0x000fc40000000000 */
[----:B------:R-:W-:Y:S01]  /*0d50*/  @!P1 IADD3 R74, PT, PT, R74, -R0, RZ ;  /* 0x800000004a4a9210 */ /* 0x000fe20007ffe0ff */
[----:B------:R-:W-:Y:S01]  /*0d60*/  IMAD R76, R0, R11, R76 ;  /* 0x0000000b004c7224 */ /* 0x000fe200078e024c */
[----:B------:R-:W-:Y:S01]  /*0d70*/  IADD3 R14, PT, PT, R7, 0xf, RZ ;  /* 0x0000000f070e7810 */ /* 0x000fe20007ffe0ff */
[----:B------:R-:W-:Y:S01]  /*0d80*/  @!P5 IMAD.IADD R75, R75, 0x1, -R0 ;  /* 0x000000014b4bd824 */ /* 0x000fe200078e0a00 */
[----:B------:R-:W-:Y:S01]  /*0d90*/  @!P6 IADD3 R74, PT, PT, -R74, RZ, RZ ;  /* 0x000000ff4a4ae210 */ /* 0x000fe20007ffe1ff */
[----:B------:R-:W-:Y:S01]  /*0da0*/  IMAD.MOV R11, RZ, RZ, -R8 ;  /* 0x000000ffff0b7224 */ /* 0x000fe200078e0a08 */
[C---:B------:R-:W-:Y:S01]  /*0db0*/  ISETP.GT.U32.AND P6, PT, R0.reuse, R73, PT ;  /* 0x000000490000720c */ /* 0x040fe20003fc4070 */
[----:B------:R-:W-:Y:S01]  /*0dc0*/  IMAD.HI.U32 R8, R3, R71, RZ ;  /* 0x0000004703087227 */ /* 0x000fe200078e00ff */
[C---:B------:R-:W-:Y:S02]  /*0dd0*/  ISETP.GT.U32.AND P5, PT, R0.reuse, R75, PT ;  /* 0x0000004b0000720c */ /* 0x040fe40003fa4070 */
[C---:B------:R-:W-:Y:S01]  /*0de0*/  ISETP.GT.U32.AND P1, PT, R0.reuse, R76, PT ;  /* 0x0000004c0000720c */ /* 0x040fe20003f24070 */
[----:B------:R-:W-:Y:S01]  /*0df0*/  IMAD R72, R0, R11, R72 ;  /* 0x0000000b00487224 */ /* 0x000fe200078e0248 */
[----:B------:R-:W-:Y:S01]  /*0e00*/  IADD3 R8, PT, PT, -R8, RZ, RZ ;  /* 0x000000ff08087210 */ /* 0x000fe20007ffe1ff */
[C---:B------:R-:W-:Y:S01]  /*0e10*/  VIADD R11, R7.reuse, 0xc ;  /* 0x0000000c070b7836 */ /* 0x040fe20000000000 */
[----:B------:R-:W-:Y:S01]  /*0e20*/  IABS R69, R14 ;  /* 0x0000000e00457213 */ /* 0x000fe20000000000 */
[----:B------:R-:W-:-:S02]  /*0e30*/  VIADD R16, R7, 0x2c ;  /* 0x0000002c07107836 */ /* 0x000fc40000000000 */
[C---:B------:R-:W-:Y:S01]  /*0e40*/  IMAD R71, R0.reuse, R8, R71 ;  /* 0x0000000800477224 */ /* 0x040fe200078e0247 */
[----:B------:R-:W-:Y:S01]  /*0e50*/  IABS R66, R11 ;  /* 0x0000000b00427213 */ /* 0x000fe20000000000 */
[--C-:B------:R-:W-:Y:S01]  /*0e60*/  @!P6 IMAD.IADD R73, R73, 0x1, -R0.reuse ;  /* 0x000000014949e824 */ /* 0x100fe200078e0a00 */
[----:B------:R-:W-:Y:S01]  /*0e70*/  IABS R23, R16 ;  /* 0x0000001000177213 */ /* 0x000fe20000000000 */
[----:B------:R-:W-:Y:S01]  /*0e80*/  @!P5 IMAD.IADD R75, R75, 0x1, -R0 ;  /* 0x000000014b4bd824 */ /* 0x000fe200078e0a00 */
[C---:B------:R-:W-:Y:S01]  /*0e90*/  ISETP.GT.U32.AND P5, PT, R0.reuse, R72, PT ;  /* 0x000000480000720c */ /* 0x040fe20003fa4070 */
[----:B------:R-:W-:Y:S01]  /*0ea0*/  IMAD.HI.U32 R9, R3, R66, RZ ;  /* 0x0000004203097227 */ /* 0x000fe200078e00ff */
[----:B------:R-:W-:-:S03]  /*0eb0*/  ISETP.GT.U32.AND P6, PT, R0, R73, PT ;  /* 0x000000490000720c */ /* 0x000fc60003fc4070 */
[----:B------:R-:W-:Y:S02]  /*0ec0*/  IMAD.MOV R9, RZ, RZ, -R9 ;  /* 0x000000ffff097224 */ /* 0x000fe400078e0a09 */
[----:B------:R-:W-:Y:S02]  /*0ed0*/  @!P1 IMAD.IADD R76, R76, 0x1, -R0 ;  /* 0x000000014c4c9824 */ /* 0x000fe400078e0a00 */
[C---:B------:R-:W-:Y:S02]  /*0ee0*/  IMAD R66, R0.reuse, R9, R66 ;  /* 0x0000000900427224 */ /* 0x040fe400078e0242 */
[----:B------:R-:W-:Y:S01]  /*0ef0*/  @!P2 IMAD.MOV R75, RZ, RZ, -R75 ;  /* 0x000000ffff4ba224 */ /* 0x000fe200078e0a4b */
[----:B------:R-:W-:Y:S01]  /*0f00*/  ISETP.GT.U32.AND P1, PT, R0, R76, PT ;  /* 0x0000004c0000720c */ /* 0x000fe20003f24070 */
[----:B------:R-:W-:Y:S01]  /*0f10*/  IMAD.HI.U32 R8, R3, R67, RZ ;  /* 0x0000004303087227 */ /* 0x000fe200078e00ff */
[----:B------:R-:W-:Y:S02]  /*0f20*/  @!P5 IADD3 R72, PT, PT, R72, -R0, RZ ;  /* 0x800000004848d210 */ /* 0x000fe40007ffe0ff */
[----:B------:R-:W-:Y:S01]  /*0f30*/  ISETP.GE.AND P5, PT, R10, RZ, PT ;  /* 0x000000ff0a00720c */ /* 0x000fe20003fa6270 */
[----:B------:R-:W-:Y:S01]  /*0f40*/  @!P6 IMAD.IADD R73, R73, 0x1, -R0 ;  /* 0x000000014949e824 */ /* 0x000fe200078e0a00 */
[C---:B------:R-:W-:Y:S01]  /*0f50*/  ISETP.GT.U32.AND P6, PT, R0.reuse, R66, PT ;  /* 0x000000420000720c */ /* 0x040fe20003fc4070 */
[----:B------:R-:W-:Y:S01]  /*0f60*/  IMAD.HI.U32 R9, R3, R68, RZ ;  /* 0x0000004403097227 */ /* 0x000fe200078e00ff */
[----:B------:R-:W-:-:S02]  /*0f70*/  ISETP.GT.U32.AND P2, PT, R0, R72, PT ;  /* 0x000000480000720c */ /* 0x000fc40003f44070 */
[----:B------:R-:W-:Y:S01]  /*0f80*/  @!P4 IADD3 R73, PT, PT, -R73, RZ, RZ ;  /* 0x000000ff4949c210 */ /* 0x000fe20007ffe1ff */
[----:B------:R-:W-:Y:S01]  /*0f90*/  IMAD.MOV R8, RZ, RZ, -R8 ;  /* 0x000000ffff087224 */ /* 0x000fe200078e0a08 */
[----:B------:R-:W-:Y:S01]  /*0fa0*/  IADD3 R9, PT, PT, -R9, RZ, RZ ;  /* 0x000000ff09097210 */ /* 0x000fe20007ffe1ff */
[----:B------:R-:W-:Y:S01]  /*0fb0*/  @!P1 IMAD.IADD R76, R76, 0x1, -R0 ;  /* 0x000000014c4c9824 */ /* 0x000fe200078e0a00 */
[C---:B------:R-:W-:Y:S01]  /*0fc0*/  ISETP.GT.U32.AND P1, PT, R0.reuse, R71, PT ;  /* 0x000000470000720c */ /* 0x040fe20003f24070 */
[----:B------:R-:W-:Y:S01]  /*0fd0*/  IMAD R67, R0, R8, R67 ;  /* 0x0000000800437224 */ /* 0x000fe200078e0243 */
[----:B------:R-:W-:Y:S01]  /*0fe0*/  ISETP.GE.AND P4, PT, R12, RZ, PT ;  /* 0x000000ff0c00720c */ /* 0x000fe20003f86270 */
[----:B------:R-:W-:Y:S01]  /*0ff0*/  IMAD R68, R0, R9, R68 ;  /* 0x0000000900447224 */ /* 0x000fe200078e0244 */
[----:B------:R-:W-:Y:S01]  /*1000*/  @!P0 IADD3 R76, PT, PT, -R76, RZ, RZ ;  /* 0x000000ff4c4c8210 */ /* 0x000fe20007ffe1ff */
[--C-:B------:R-:W-:Y:S02]  /*1010*/  @!P6 IMAD.IADD R66, R66, 0x1, -R0.reuse ;  /* 0x000000014242e824 */ /* 0x100fe400078e0a00 */
[----:B------:R-:W-:Y:S01]  /*1020*/  @!P2 IMAD.IADD R72, R72, 0x1, -R0 ;  /* 0x000000014848a824 */ /* 0x000fe200078e0a00 */
[C---:B------:R-:W-:Y:S01]  /*1030*/  ISETP.GT.U32.AND P2, PT, R0.reuse, R67, PT ;  /* 0x000000430000720c */ /* 0x040fe20003f44070 */
[----:B------:R-:W-:Y:S01]  /*1040*/  IMAD.HI.U32 R8, R3, R69, RZ ;  /* 0x0000004503087227 */ /* 0x000fe200078e00ff */
[----:B------:R-:W-:-:S03]  /*1050*/  ISETP.GT.U32.AND P6, PT, R0, R66, PT ;  /* 0x000000420000720c */ /* 0x000fc60003fc4070 */
[----:B------:R-:W-:Y:S01]  /*1060*/  @!P3 IMAD.MOV R72, RZ, RZ, -R72 ;  /* 0x000000ffff48b224 */ /* 0x000fe200078e0a48 */
[C---:B------:R-:W-:Y:S01]  /*1070*/  ISETP.GT.U32.AND P3, PT, R0.reuse, R68, PT ;  /* 0x000000440000720c */ /* 0x040fe20003f64070 */
[----:B------:R-:W-:Y:S02]  /*1080*/  IMAD.MOV R8, RZ, RZ, -R8 ;  /* 0x000000ffff087224 */ /* 0x000fe400078e0a08 */
[----:B------:R-:W-:Y:S02]  /*1090*/  VIADD R10, R7, 0x10 ;  /* 0x00000010070a7836 */ /* 0x000fe40000000000 */
[--C-:B------:R-:W-:Y:S01]  /*10a0*/  @!P1 IMAD.IADD R71, R71, 0x1, -R0.reuse ;  /* 0x0000000147479824 */ /* 0x100fe200078e0a00 */
[----:B------:R-:W-:Y:S01]  /*10b0*/  ISETP.GE.AND P1, PT, R11, RZ, PT ;  /* 0x000000ff0b00720c */ /* 0x000fe20003f26270 */
[----:B------:R-:W-:Y:S01]  /*10c0*/  IMAD R69, R0, R8, R69 ;  /* 0x0000000800457224 */ /* 0x000fe200078e0245 */
[----:B------:R-:W-:Y:S01]  /*10d0*/  IABS R70, R10 ;  /* 0x0000000a00467213 */ /* 0x000fe20000000000 */
[----:B------:R-:W-:Y:S01]  /*10e0*/  @!P6 IMAD.IADD R66, R66, 0x1, -R0 ;  /* 0x000000014242e824 */ /* 0x000fe200078e0a00 */
[C---:B------:R-:W-:Y:S01]  /*10f0*/  ISETP.GT.U32.AND P0, PT, R0.reuse, R71, PT ;  /* 0x000000470000720c */ /* 0x040fe20003f04070 */
[----:B------:R-:W-:Y:S01]  /*1100*/  VIADD R12, R7, 0x11 ;  /* 0x00000011070c7836 */ /* 0x000fe20000000000 */
[----:B------:R-:W-:Y:S01]  /*1110*/  ISETP.GT.U32.AND P6, PT, R0, R69, PT ;  /* 0x000000450000720c */ /* 0x000fe20003fc4070 */
[----:B------:R-:W-:Y:S01]  /*1120*/  IMAD.HI.U32 R8, R3, R70, RZ ;  /* 0x0000004603087227 */ /* 0x000fe200078e00ff */
[----:B------:R-:W-:-:S02]  /*1130*/  @!P2 IADD3 R67, PT, PT, R67, -R0, RZ ;  /* 0x800000004343a210 */ /* 0x000fc40007ffe0ff */
[----:B------:R-:W-:Y:S01]  /*1140*/  IABS R65, R12 ;  /* 0x0000000c00417213 */ /* 0x000fe20000000000 */
[----:B------:R-:W-:Y:S01]  /*1150*/  @!P3 IMAD.IADD R68, R68, 0x1, -R0 ;  /* 0x000000014444b824 */ /* 0x000fe200078e0a00 */
[----:B------:R-:W-:Y:S01]  /*1160*/  ISETP.GT.U32.AND P3, PT, R0, R67, PT ;  /* 0x000000430000720c */ /* 0x000fe20003f64070 */
[----:B------:R-:W-:Y:S01]  /*1170*/  @!P1 IMAD.MOV R66, RZ, RZ, -R66 ;  /* 0x000000ffff429224 */ /* 0x000fe200078e0a42 */
[----:B------:R-:W-:Y:S01]  /*1180*/  IADD3 R9, PT, PT, -R8, RZ, RZ ;  /* 0x000000ff08097210 */ /* 0x000fe20007ffe1ff */
[----:B------:R-:W-:Y:S01]  /*1190*/  IMAD.HI.U32 R8, R3, R65, RZ ;  /* 0x0000004103087227 */ /* 0x000fe200078e00ff */
[----:B------:R-:W-:Y:S02]  /*11a0*/  ISETP.GE.AND P2, PT, R14, RZ, PT ;  /* 0x000000ff0e00720c */ /* 0x000fe40003f46270 */
[----:B------:R-:W-:Y:S01]  /*11b0*/  @!P0 IADD3 R71, PT, PT, R71, -R0, RZ ;  /* 0x8000000047478210 */ /* 0x000fe20007ffe0ff */
[----:B------:R-:W-:Y:S01]  /*11c0*/  @!P6 IMAD.IADD R69, R69, 0x1, -R0 ;  /* 0x000000014545e824 */ /* 0x000fe200078e0a00 */
[C---:B------:R-:W-:Y:S01]  /*11d0*/  ISETP.GT.U32.AND P6, PT, R0.reuse, R68, PT ;  /* 0x000000440000720c */ /* 0x040fe20003fc4070 */
[C---:B------:R-:W-:Y:S01]  /*11e0*/  IMAD R70, R0.reuse, R9, R70 ;  /* 0x0000000900467224 */ /* 0x040fe200078e0246 */
[----:B------:R-:W-:Y:S01]  /*11f0*/  ISETP.GE.AND P0, PT, R13, RZ, PT ;  /* 0x000000ff0d00720c */ /* 0x000fe20003f06270 */
[----:B------:R-:W-:Y:S01]  /*1200*/  @!P5 IMAD.MOV R71, RZ, RZ, -R71 ;  /* 0x000000ffff47d224 */ /* 0x000fe200078e0a47 */
[C---:B------:R-:W-:Y:S01]  /*1210*/  ISETP.GT.U32.AND P5, PT, R0.reuse, R69, PT ;  /* 0x000000450000720c */ /* 0x040fe20003fa4070 */
[----:B------:R-:W-:Y:S01]  /*1220*/  @!P3 IMAD.IADD R67, R67, 0x1, -R0 ;  /* 0x000000014343b824 */ /* 0x000fe200078e0a00 */
[C---:B------:R-:W-:Y:S01]  /*1230*/  ISETP.GT.U32.AND P3, PT, R0.reuse, R70, PT ;  /* 0x000000460000720c */ /* 0x040fe20003f64070 */
[----:B------:R-:W-:Y:S01]  /*1240*/  IMAD.MOV R8, RZ, RZ, -R8 ;  /* 0x000000ffff087224 */ /* 0x000fe200078e0a08 */
[C---:B------:R-:W-:Y:S01]  /*1250*/  IADD3 R14, PT, PT, R7.reuse, 0x13, RZ ;  /* 0x00000013070e7810 */ /* 0x040fe20007ffe0ff */
[----:B------:R-:W-:Y:S01]  /*1260*/  VIADD R13, R7, 0x12 ;  /* 0x00000012070d7836 */ /* 0x000fe20000000000 */
[----:B------:R-:W-:Y:S01]  /*1270*/  @!P4 IADD3 R67, PT, PT, -R67, RZ, RZ ;  /* 0x000000ff4343c210 */ /* 0x000fe20007ffe1ff */
[----:B------:R-:W-:Y:S01]  /*1280*/  IMAD R65, R0, R8, R65 ;  /* 0x0000000800417224 */ /* 0x000fe200078e0241 */
[----:B------:R-:W-:Y:S01]  /*1290*/  IABS R63, R14 ;  /* 0x0000000e003f7213 */ /* 0x000fe20000000000 */
[C---:B------:R-:W-:Y:S01]  /*12a0*/  VIADD R20, R7.reuse, 0x2e ;  /* 0x0000002e07147836 */ /* 0x040fe20000000000 */
[----:B------:R-:W-:Y:S01]  /*12b0*/  IABS R64, R13 ;  /* 0x0000000d00407213 */ /* 0x000fe20000000000 */
[----:B------:R-:W-:Y:S01]  /*12c0*/  VIADD R22, R7, 0x37 ;  /* 0x0000003707167836 */ /* 0x000fe20000000000 */
[----:B------:R-:W-:Y:S01]  /*12d0*/  @!P6 IADD3 R68, PT, PT, R68, -R0, RZ ;  /* 0x800000004444e210 */ /* 0x000fe20007ffe0ff */
[--C-:B------:R-:W-:Y:S01]  /*12e0*/  @!P5 IMAD.IADD R69, R69, 0x1, -R0.reuse ;  /* 0x000000014545d824 */ /* 0x100fe200078e0a00 */
[----:B------:R-:W-:Y:S01]  /*12f0*/  ISETP.GE.AND P6, PT, R10, RZ, PT ;  /* 0x000000ff0a00720c */ /* 0x000fe20003fc6270 */
[----:B------:R-:W-:Y:S01]  /*1300*/  @!P3 IMAD.IADD R70, R70, 0x1, -R0 ;  /* 0x000000014646b824 */ /* 0x000fe200078e0a00 */
[----:B------:R-:W-:Y:S01]  /*1310*/  ISETP.GT.U32.AND P5, PT, R0, R65, PT ;  /* 0x000000410000720c */ /* 0x000fe20003fa4070 */
[----:B------:R-:W-:Y:S01]  /*1320*/  VIADD R10, R7, 0x14 ;  /* 0x00000014070a7836 */ /* 0x000fe20000000000 */
[----:B------:R-:W-:Y:S01]  /*1330*/  ISETP.GE.AND P3, PT, R12, RZ, PT ;  /* 0x000000ff0c00720c */ /* 0x000fe20003f66270 */
[----:B------:R-:W-:Y:S01]  /*1340*/  IMAD.HI.U32 R8, R3, R64, RZ ;  /* 0x0000004003087227 */ /* 0x000fe200078e00ff */
[----:B------:R-:W-:-:S02]  /*1350*/  ISETP.GT.U32.AND P1, PT, R0, R70, PT ;  /* 0x000000460000720c */ /* 0x000fc40003f24070 */
[----:B------:R-:W-:Y:S01]  /*1360*/  IABS R62, R10 ;  /* 0x0000000a003e7213 */ /* 0x000fe20000000000 */
[----:B------:R-:W-:Y:S01]  /*1370*/  IMAD.HI.U32 R9, R3, R63, RZ ;  /* 0x0000003f03097227 */ /* 0x000fe200078e00ff */
[----:B------:R-:W-:Y:S02]  /*1380*/  IADD3 R11, PT, PT, -R8, RZ, RZ ;  /* 0x000000ff080b7210 */ /* 0x000fe40007ffe1ff */
[----:B------:R-:W-:Y:S01]  /*1390*/  IADD3 R12, PT, PT, R7, 0x15, RZ ;  /* 0x00000015070c7810 */ /* 0x000fe20007ffe0ff */
[----:B------:R-:W-:Y:S01]  /*13a0*/  IMAD.HI.U32 R8, R3, R62, RZ ;  /* 0x0000003e03087227 */ /* 0x000fe200078e00ff */
[----:B------:R-:W-:Y:S02]  /*13b0*/  IABS R27, R20 ;  /* 0x00000014001b7213 */ /* 0x000fe40000000000 */
[----:B------:R-:W-:Y:S01]  /*13c0*/  IABS R58, R12 ;  /* 0x0000000c003a7213 */ /* 0x000fe20000000000 */
[----:B------:R-:W-:Y:S01]  /*13d0*/  IMAD R64, R0, R11, R64 ;  /* 0x0000000b00407224 */ /* 0x000fe200078e0240 */
[----:B------:R-:W-:Y:S01]  /*13e0*/  IABS R95, R22 ;  /* 0x00000016005f7213 */ /* 0x000fe20000000000 */
[----:B------:R-:W-:Y:S01]  /*13f0*/  IMAD.MOV R9, RZ, RZ, -R9 ;  /* 0x000000ffff097224 */ /* 0x000fe200078e0a09 */
[----:B------:R-:W-:Y:S01]  /*1400*/  @!P1 IADD3 R70, PT, PT, R70, -R0, RZ ;  /* 0x8000000046469210 */ /* 0x000fe20007ffe0ff */
[----:B------:R-:W-:Y:S01]  /*1410*/  @!P5 IMAD.IADD R65, R65, 0x1, -R0 ;  /* 0x000000014141d824 */ /* 0x000fe200078e0a00 */
[----:B------:R-:W-:Y:S01]  /*1420*/  ISETP.GT.U32.AND P4, PT, R0, R64, PT ;  /* 0x000000400000720c */ /* 0x000fe20003f84070 */
[----:B------:R-:W-:Y:S01]  /*1430*/  IMAD.MOV R11, RZ, RZ, -R8 ;  /* 0x000000ffff0b7224 */ /* 0x000fe200078e0a08 */
[----:B------:R-:W-:Y:S01]  /*1440*/  ISETP.GE.AND P1, PT, R14, RZ, PT ;  /* 0x000000ff0e00720c */ /* 0x000fe20003f26270 */
[C---:B------:R-:W-:Y:S01]  /*1450*/  IMAD R63, R0.reuse, R9, R63 ;  /* 0x00000009003f7224 */ /* 0x040fe200078e023f */
[C---:B------:R-:W-:Y:S01]  /*1460*/  ISETP.GT.U32.AND P5, PT, R0.reuse, R65, PT ;  /* 0x000000410000720c */ /* 0x040fe20003fa4070 */
[C---:B------:R-:W-:Y:S01]  /*1470*/  IMAD R62, R0.reuse, R11, R62 ;  /* 0x0000000b003e7224 */ /* 0x040fe200078e023e */
[----:B------:R-:W-:Y:S01]  /*1480*/  IADD3 R14, PT, PT, R7, 0x1c, RZ ;  /* 0x0000001c070e7810 */ /* 0x000fe20007ffe0ff */
[----:B------:R-:W-:Y:S01]  /*1490*/  @!P0 IMAD.MOV R68, RZ, RZ, -R68 ;  /* 0x000000ffff448224 */ /* 0x000fe200078e0a44 */
[C---:B------:R-:W-:Y:S01]  /*14a0*/  ISETP.GT.U32.AND P0, PT, R0.reuse, R63, PT ;  /* 0x0000003f0000720c */ /* 0x040fe20003f04070 */
[----:B------:R-:W-:Y:S01]  /*14b0*/  @!P6 IMAD.MOV R70, RZ, RZ, -R70 ;  /* 0x000000ffff46e224 */ /* 0x000fe200078e0a46 */
[----:B------:R-:W-:Y:S01]  /*14c0*/  ISETP.GT.U32.AND P6, PT, R0, R62, PT ;  /* 0x0000003e0000720c */ /* 0x000fe20003fc4070 */
[----:B------:R-:W-:Y:S01]  /*14d0*/  IMAD.HI.U32 R9, R3, R58, RZ ;  /* 0x0000003a03097227 */ /* 0x000fe200078e00ff */
[----:B------:R-:W-:-:S03]  /*14e0*/  IABS R54, R14 ;  /* 0x0000000e00367213 */ /* 0x000fc60000000000 */
[----:B------:R-:W-:Y:S02]  /*14f0*/  IMAD.MOV R9, RZ, RZ, -R9 ;  /* 0x000000ffff097224 */ /* 0x000fe400078e0a09 */
[----:B------:R-:W-:Y:S01]  /*1500*/  @!P4 IMAD.IADD R64, R64, 0x1, -R0 ;  /* 0x000000014040c824 */ /* 0x000fe200078e0a00 */
[----:B------:R-:W-:Y:S01]  /*1510*/  @!P5 IADD3 R65, PT, PT, R65, -R0, RZ ;  /* 0x800000004141d210 */ /* 0x000fe20007ffe0ff */
[----:B------:R-:W-:Y:S01]  /*1520*/  IMAD R58, R0, R9, R58 ;  /* 0x00000009003a7224 */ /* 0x000fe200078e023a */
[----:B------:R-:W-:Y:S01]  /*1530*/  ISETP.GE.AND P5, PT, R10, RZ, PT ;  /* 0x000000ff0a00720c */ /* 0x000fe20003fa6270 */
[----:B------:R-:W-:Y:S01]  /*1540*/  VIADD R9, R7, 0x16 ;  /* 0x0000001607097836 */ /* 0x000fe20000000000 */
[----:B------:R-:W-:Y:S01]  /*1550*/  ISETP.GT.U32.AND P4, PT, R0, R64, PT ;  /* 0x000000400000720c */ /* 0x000fe20003f84070 */
[----:B------:R-:W-:Y:S01]  /*1560*/  @!P6 IMAD.IADD R62, R62, 0x1, -R0 ;  /* 0x000000013e3ee824 */ /* 0x000fe200078e0a00 */
[----:B------:R-:W-:Y:S01]  /*1570*/  @!P0 IADD3 R63, PT, PT, R63, -R0, RZ ;  /* 0x800000003f3f8210 */ /* 0x000fe20007ffe0ff */
[----:B------:R-:W-:Y:S01]  /*1580*/  @!P2 IMAD.MOV R69, RZ, RZ, -R69 ;  /* 0x000000ffff45a224 */ /* 0x000fe200078e0a45 */
[----:B------:R-:W-:Y:S01]  /*1590*/  @!P3 IADD3 R65, PT, PT, -R65, RZ, RZ ;  /* 0x000000ff4141b210 */ /* 0x000fe20007ffe1ff */
[C---:B------:R-:W-:Y:S01]  /*15a0*/  VIADD R10, R7.reuse, 0x17 ;  /* 0x00000017070a7836 */ /* 0x040fe20000000000 */
[C---:B------:R-:W-:Y:S01]  /*15b0*/  ISETP.GT.U32.AND P3, PT, R0.reuse, R58, PT ;  /* 0x0000003a0000720c */ /* 0x040fe20003f64070 */
[C---:B------:R-:W-:Y:S01]  /*15c0*/  VIADD R11, R7.reuse, 0x18 ;  /* 0x00000018070b7836 */ /* 0x040fe20000000000 */
[----:B------:R-:W-:Y:S01]  /*15d0*/  IABS R59, R9 ;  /* 0x00000009003b7213 */ /* 0x000fe20000000000 */
[----:B------:R-:W-:Y:S01]  /*15e0*/  VIADD R26, R7, 0x39 ;  /* 0x00000039071a7836 */ /* 0x000fe20000000000 */
[----:B------:R-:W-:Y:S01]  /*15f0*/  ISETP.GE.AND P2, PT, R13, RZ, PT ;  /* 0x000000ff0d00720c */ /* 0x000fe20003f46270 */
[----:B------:R-:W-:Y:S01]  /*1600*/  VIADD R13, R7, 0x1b ;  /* 0x0000001b070d7836 */ /* 0x000fe20000000000 */
[C---:B------:R-:W-:Y:S01]  /*1610*/  ISETP.GT.U32.AND P0, PT, R0.reuse, R63, PT ;  /* 0x0000003f0000720c */ /* 0x040fe20003f04070 */
[----:B------:R-:W-:Y:S01]  /*1620*/  IMAD.HI.U32 R8, R3, R59, RZ ;  /* 0x0000003b03087227 */ /* 0x000fe200078e00ff */
[----:B------:R-:W-:-:S02]  /*1630*/  ISETP.GT.U32.AND P6, PT, R0, R62, PT ;  /* 0x0000003e0000720c */ /* 0x000fc40003fc4070 */
[----:B------:R-:W-:Y:S01]  /*1640*/  IABS R60, R10 ;  /* 0x0000000a003c7213 */ /* 0x000fe20000000000 */
[----:B------:R-:W-:Y:S01]  /*1650*/  IMAD.MOV R8, RZ, RZ, -R8 ;  /* 0x000000ffff087224 */ /* 0x000fe200078e0a08 */
[----:B------:R-:W-:Y:S01]  /*1660*/  IABS R61, R11 ;  /* 0x0000000b003d7213 */ /* 0x000fe20000000000 */
[----:B------:R-:W-:Y:S01]  /*1670*/  @!P4 IMAD.IADD R64, R64, 0x1, -R0 ;  /* 0x000000014040c824 */ /* 0x000fe200078e0a00 */
[----:B------:R-:W-:Y:S01]  /*1680*/  @!P3 IADD3 R58, PT, PT, R58, -R0, RZ ;  /* 0x800000003a3ab210 */ /* 0x000fe20007ffe0ff */
[----:B------:R-:W-:Y:S01]  /*1690*/  IMAD R59, R0, R8, R59 ;  /* 0x00000008003b7224 */ /* 0x000fe200078e023b */
[----:B------:R-:W-:Y:S01]  /*16a0*/  ISETP.GE.AND P3, PT, R10, RZ, PT ;  /* 0x000000ff0a00720c */ /* 0x000fe20003f66270 */
[----:B------:R-:W-:Y:S01]  /*16b0*/  @!P2 IMAD.MOV R64, RZ, RZ, -R64 ;  /* 0x000000ffff40a224 */ /* 0x000fe200078e0a40 */
[----:B------:R-:W-:Y:S01]  /*16c0*/  ISETP.GT.U32.AND P2, PT, R0, R58, PT ;  /* 0x0000003a0000720c */ /* 0x000fe20003f44070 */
[----:B------:R-:W-:Y:S01]  /*16d0*/  IMAD.HI.U32 R8, R3, R61, RZ ;  /* 0x0000003d03087227 */ /* 0x000fe200078e00ff */
[----:B------:R-:W-:-:S02]  /*16e0*/  @!P0 IADD3 R63, PT, PT, R63, -R0, RZ ;  /* 0x800000003f3f8210 */ /* 0x000fc40007ffe0ff */
[----:B------:R-:W-:Y:S01]  /*16f0*/  ISETP.GE.AND P0, PT, R9, RZ, PT ;  /* 0x000000ff0900720c */ /* 0x000fe20003f06270 */
[----:B------:R-:W-:Y:S01]  /*1700*/  IMAD.HI.U32 R9, R3, R60, RZ ;  /* 0x0000003c03097227 */ /* 0x000fe200078e00ff */
[----:B------:R-:W-:Y:S02]  /*1710*/  @!P6 IADD3 R62, PT, PT, R62, -R0, RZ ;  /* 0x800000003e3ee210 */ /* 0x000fe40007ffe0ff */
[----:B------:R-:W-:Y:S01]  /*1720*/  ISETP.GT.U32.AND P6, PT, R0, R59, PT ;  /* 0x0000003b0000720c */ /* 0x000fe20003fc4070 */
[----:B------:R-:W-:Y:S01]  /*1730*/  IMAD.MOV R9, RZ, RZ, -R9 ;  /* 0x000000ffff097224 */ /* 0x000fe200078e0a09 */
[----:B------:R-:W-:Y:S01]  /*1740*/  IADD3 R10, PT, PT, R7, 0x19, RZ ;  /* 0x00000019070a7810 */ /* 0x000fe20007ffe0ff */
[----:B------:R-:W-:Y:S01]  /*1750*/  IMAD.MOV R8, RZ, RZ, -R8 ;  /* 0x000000ffff087224 */ /* 0x000fe200078e0a08 */
[----:B------:R-:W-:Y:S01]  /*1760*/  ISETP.GE.AND P4, PT, R12, RZ, PT ;  /* 0x000000ff0c00720c */ /* 0x000fe20003f86270 */
[----:B------:R-:W-:Y:S01]  /*1770*/  IMAD R60, R0, R9, R60 ;  /* 0x00000009003c7224 */ /* 0x000fe200078e023c */
[----:B------:R-:W-:Y:S01]  /*1780*/  IABS R57, R10 ;  /* 0x0000000a00397213 */ /* 0x000fe20000000000 */
[--C-:B------:R-:W-:Y:S01]  /*1790*/  @!P2 IMAD.IADD R58, R58, 0x1, -R0.reuse ;  /* 0x000000013a3aa824 */ /* 0x100fe200078e0a00 */
[----:B------:R-:W-:Y:S01]  /*17a0*/  IABS R55, R13 ;  /* 0x0000000d00377213 */ /* 0x000fe20000000000 */
[----:B------:R-:W-:Y:S01]  /*17b0*/  @!P1 IMAD.MOV R63, RZ, RZ, -R63 ;  /* 0x000000ffff3f9224 */ /* 0x000fe200078e0a3f */
[C---:B------:R-:W-:Y:S01]  /*17c0*/  ISETP.GT.U32.AND P2, PT, R0.reuse, R60, PT ;  /* 0x0000003c0000720c */ /* 0x040fe20003f44070 */
[----:B------:R-:W-:Y:S01]  /*17d0*/  IMAD R61, R0, R8, R61 ;  /* 0x00000008003d7224 */ /* 0x000fe200078e023d */
[----:B------:R-:W-:Y:S01]  /*17e0*/  IABS R99, R26 ;  /* 0x0000001a00637213 */ /* 0x000fe20000000000 */
[----:B------:R-:W-:-:S02]  /*17f0*/  @!P6 IMAD.IADD R59, R59, 0x1, -R0 ;  /* 0x000000013b3be824 */ /* 0x000fc400078e0a00 */
[----:B------:R-:W-:Y:S01]  /*1800*/  IMAD.HI.U32 R8, R3, R57, RZ ;  /* 0x0000003903087227 */ /* 0x000fe200078e00ff */
[C---:B------:R-:W-:Y:S02]  /*1810*/  ISETP.GT.U32.AND P6, PT, R0.reuse, R61, PT ;  /* 0x0000003d0000720c */ /* 0x040fe40003fc4070 */
[----:B------:R-:W-:Y:S01]  /*1820*/  ISETP.GT.U32.AND P1, PT, R0, R59, PT ;  /* 0x0000003b0000720c */ /* 0x000fe20003f24070 */
[----:B------:R-:W-:Y:S02]  /*1830*/  VIADD R12, R7, 0x1a ;  /* 0x0000001a070c7836 */ /* 0x000fe40000000000 */
[----:B------:R-:W-:Y:S02]  /*1840*/  IMAD.MOV R8, RZ, RZ, -R8 ;  /* 0x000000ffff087224 */ /* 0x000fe400078e0a08 */
[----:B------:R-:W-:Y:S01]  /*1850*/  @!P2 IMAD.IADD R60, R60, 0x1, -R0 ;  /* 0x000000013c3ca824 */ /* 0x000fe200078e0a00 */
[----:B------:R-:W-:Y:S01]  /*1860*/  IABS R56, R12 ;  /* 0x0000000c00387213 */ /* 0x000fe20000000000 */
[C---:B------:R-:W-:Y:S01]  /*1870*/  IMAD R57, R0.reuse, R8, R57 ;  /* 0x0000000800397224 */ /* 0x040fe200078e0239 */
[----:B------:R-:W-:Y:S01]  /*1880*/  ISETP.GE.AND P2, PT, R11, RZ, PT ;  /* 0x000000ff0b00720c */ /* 0x000fe20003f46270 */
[----:B------:R-:W-:Y:S01]  /*1890*/  @!P5 IMAD.MOV R62, RZ, RZ, -R62 ;  /* 0x000000ffff3ed224 */ /* 0x000fe200078e0a3e */
[----:B------:R-:W-:Y:S01]  /*18a0*/  ISETP.GT.U32.AND P5, PT, R0, R60, PT ;  /* 0x0000003c0000720c */ /* 0x000fe20003fa4070 */
[----:B------:R-:W-:Y:S01]  /*18b0*/  IMAD.HI.U32 R9, R3, R56, RZ ;  /* 0x0000003803097227 */ /* 0x000fe200078e00ff */
[----:B------:R-:W-:-:S03]  /*18c0*/  @!P6 IADD3 R61, PT, PT, R61, -R0, RZ ;  /* 0x800000003d3de210 */ /* 0x000fc60007ffe0ff */
[----:B------:R-:W-:Y:S01]  /*18d0*/  @!P1 IMAD.IADD R59, R59, 0x1, -R0 ;  /* 0x000000013b3b9824 */ /* 0x000fe200078e0a00 */
[C---:B------:R-:W-:Y:S01]  /*18e0*/  ISETP.GT.U32.AND P1, PT, R0.reuse, R57, PT ;  /* 0x000000390000720c */ /* 0x040fe20003f24070 */
[----:B------:R-:W-:Y:S01]  /*18f0*/  IMAD.HI.U32 R8, R3, R55, RZ ;  /* 0x0000003703087227 */ /* 0x000fe200078e00ff */
[----:B------:R-:W-:Y:S02]  /*1900*/  IADD3 R9, PT, PT, -R9, RZ, RZ ;  /* 0x000000ff09097210 */ /* 0x000fe40007ffe1ff */
[----:B------:R-:W-:Y:S01]  /*1910*/  ISETP.GT.U32.AND P6, PT, R0, R61, PT ;  /* 0x0000003d0000720c */ /* 0x000fe20003fc4070 */
[----:B------:R-:W-:Y:S01]  /*1920*/  @!P4 IMAD.MOV R58, RZ, RZ, -R58 ;  /* 0x000000ffff3ac224 */ /* 0x000fe200078e0a3a */
[----:B------:R-:W-:Y:S01]  /*1930*/  IADD3 R8, PT, PT, -R8, RZ, RZ ;  /* 0x000000ff08087210 */ /* 0x000fe20007ffe1ff */
[----:B------:R-:W-:Y:S01]  /*1940*/  IMAD R56, R0, R9, R56 ;  /* 0x0000000900387224 */ /* 0x000fe200078e0238 */
[----:B------:R-:W-:Y:S01]  /*1950*/  @!P5 IADD3 R60, PT, PT, R60, -R0, RZ ;  /* 0x800000003c3cd210 */ /* 0x000fe20007ffe0ff */
[----:B------:R-:W-:Y:S01]  /*1960*/  @!P0 IMAD.MOV R59, RZ, RZ, -R59 ;  /* 0x000000ffff3b8224 */ /* 0x000fe200078e0a3b */
[----:B------:R-:W-:Y:S01]  /*1970*/  ISETP.GE.AND P0, PT, R10, RZ, PT ;  /* 0x000000ff0a00720c */ /* 0x000fe20003f06270 */
[C---:B------:R-:W-:Y:S01]  /*1980*/  IMAD R55, R0.reuse, R8, R55 ;  /* 0x0000000800377224 */ /* 0x040fe200078e0237 */
[C---:B------:R-:W-:Y:S01]  /*1990*/  ISETP.GT.U32.AND P4, PT, R0.reuse, R56, PT ;  /* 0x000000380000720c */ /* 0x040fe20003f84070 */
[----:B------:R-:W-:Y:S01]  /*19a0*/  @!P3 IMAD.MOV R60, RZ, RZ, -R60 ;  /* 0x000000ffff3cb224 */ /* 0x000fe200078e0a3c */
[----:B------:R-:W-:Y:S01]  /*19b0*/  @!P1 IADD3 R57, PT, PT, R57, -R0, RZ ;  /* 0x8000000039399210 */ /* 0x000fe20007ffe0ff */
[----:B------:R-:W-:Y:S01]  /*19c0*/  IMAD.HI.U32 R8, R3, R54, RZ ;  /* 0x0000003603087227 */ /* 0x000fe200078e00ff */
[----:B------:R-:W-:-:S02]  /*19d0*/  ISETP.GT.U32.AND P5, PT, R0, R55, PT ;  /* 0x000000370000720c */ /* 0x000fc40003fa4070 */
[C---:B------:R-:W-:Y:S01]  /*19e0*/  ISETP.GT.U32.AND P3, PT, R0.reuse, R57, PT ;  /* 0x000000390000720c */ /* 0x040fe20003f64070 */
[----:B------:R-:W-:Y:S01]  /*19f0*/  IMAD.MOV R9, RZ, RZ, -R8 ;  /* 0x000000ffff097224 */ /* 0x000fe200078e0a08 */
[C---:B------:R-:W-:Y:S01]  /*1a00*/  IADD3 R8, PT, PT, R7.reuse, 0x1d, RZ ;  /* 0x0000001d07087810 */ /* 0x040fe20007ffe0ff */
[----:B------:R-:W-:Y:S01]  /*1a10*/  VIADD R10, R7, 0x1e ;  /* 0x0000001e070a7836 */ /* 0x000fe20000000000 */
[----:B------:R-:W-:Y:S01]  /*1a20*/  ISETP.GE.AND P1, PT, R13, RZ, PT ;  /* 0x000000ff0d00720c */ /* 0x000fe20003f26270 */
[----:B------:R-:W-:Y:S01]  /*1a30*/  IMAD R54, R0, R9, R54 ;  /* 0x0000000900367224 */ /* 0x000fe200078e0236 */
[----:B------:R-:W-:Y:S01]  /*1a40*/  IABS R50, R8 ;  /* 0x0000000800327213 */ /* 0x000fe20000000000 */
[--C-:B------:R-:W-:Y:S01]  /*1a50*/  @!P4 IMAD.IADD R56, R56, 0x1, -R0.reuse ;  /* 0x000000013838c824 */ /* 0x100fe200078e0a00 */
[----:B------:R-:W-:Y:S01]  /*1a60*/  IABS R51, R10 ;  /* 0x0000000a00337213 */ /* 0x000fe20000000000 */
[--C-:B------:R-:W-:Y:S01]  /*1a70*/  @!P6 IMAD.IADD R61, R61, 0x1, -R0.reuse ;  /* 0x000000013d3de824 */ /* 0x100fe200078e0a00 */
[----:B------:R-:W-:Y:S01]  /*1a80*/  ISETP.GE.AND P6, PT, R12, RZ, PT ;  /* 0x000000ff0c00720c */ /* 0x000fe20003fc6270 */
[--C-:B------:R-:W-:Y:S01]  /*1a90*/  @!P5 IMAD.IADD R55, R55, 0x1, -R0.reuse ;  /* 0x000000013737d824 */ /* 0x100fe200078e0a00 */
[C---:B------:R-:W-:Y:S01]  /*1aa0*/  ISETP.GT.U32.AND P4, PT, R0.reuse, R56, PT ;  /* 0x000000380000720c */ /* 0x040fe20003f84070 */
[----:B------:R-:W-:Y:S01]  /*1ab0*/  @!P3 IMAD.IADD R57, R57, 0x1, -R0 ;  /* 0x000000013939b824 */ /* 0x000fe200078e0a00 */
[C---:B------:R-:W-:Y:S01]  /*1ac0*/  ISETP.GT.U32.AND P3, PT, R0.reuse, R54, PT ;  /* 0x000000360000720c */ /* 0x040fe20003f64070 */
[----:B------:R-:W-:Y:S01]  /*1ad0*/  IMAD.HI.U32 R9, R3, R51, RZ ;  /* 0x0000003303097227 */ /* 0x000fe200078e00ff */
[----:B------:R-:W-:-:S02]  /*1ae0*/  ISETP.GT.U32.AND P5, PT, R0, R55, PT ;  /* 0x000000370000720c */ /* 0x000fc40003fa4070 */
[----:B------:R-:W-:Y:S01]  /*1af0*/  IADD3 R12, PT, PT, R7, 0x1f, RZ ;  /* 0x0000001f070c7810 */ /* 0x000fe20007ffe0ff */
[----:B------:R-:W-:Y:S01]  /*1b00*/  @!P0 IMAD.MOV R57, RZ, RZ, -R57 ;  /* 0x000000ffff398224 */ /* 0x000fe200078e0a39 */
[----:B------:R-:W-:Y:S01]  /*1b10*/  IADD3 R9, PT, PT, -R9, RZ, RZ ;  /* 0x000000ff09097210 */ /* 0x000fe20007ffe1ff */
[C---:B------:R-:W-:Y:S01]  /*1b20*/  VIADD R13, R7.reuse, 0x24 ;  /* 0x00000024070d7836 */ /* 0x040fe20000000000 */
[----:B------:R-:W-:Y:S01]  /*1b30*/  IABS R52, R12 ;  /* 0x0000000c00347213 */ /* 0x000fe20000000000 */
[----:B------:R-:W-:Y:S01]  /*1b40*/  VIADD R30, R7, 0x3c ;  /* 0x0000003c071e7836 */ /* 0x000fe20000000000 */
[----:B------:R-:W-:Y:S01]  /*1b50*/  @!P2 IADD3 R61, PT, PT, -R61, RZ, RZ ;  /* 0x000000ff3d3da210 */ /* 0x000fe20007ffe1ff */
[--C-:B------:R-:W-:Y:S01]  /*1b60*/  @!P4 IMAD.IADD R56, R56, 0x1, -R0.reuse ;  /* 0x000000013838c824 */ /* 0x100fe200078e0a00 */
[----:B------:R-:W-:Y:S01]  /*1b70*/  ISETP.GE.AND P4, PT, R8, RZ, PT ;  /* 0x000000ff0800720c */ /* 0x000fe20003f86270 */
[----:B------:R-:W-:Y:S01]  /*1b80*/  @!P3 IMAD.IADD R54, R54, 0x1, -R0 ;  /* 0x000000013636b824 */ /* 0x000fe200078e0a00 */
[----:B------:R-:W-:Y:S01]  /*1b90*/  ISETP.GE.AND P2, PT, R14, RZ, PT ;  /* 0x000000ff0e00720c */ /* 0x000fe20003f46270 */
[----:B------:R-:W-:Y:S01]  /*1ba0*/  IMAD.HI.U32 R8, R3, R50, RZ ;  /* 0x0000003203087227 */ /* 0x000fe200078e00ff */
[----:B------:R-:W-:-:S02]  /*1bb0*/  ISETP.GE.AND P0, PT, R12, RZ, PT ;  /* 0x000000ff0c00720c */ /* 0x000fc40003f06270 */
[C---:B------:R-:W-:Y:S01]  /*1bc0*/  ISETP.GT.U32.AND P3, PT, R0.reuse, R54, PT ;  /* 0x000000360000720c */ /* 0x040fe20003f64070 */
[----:B------:R-:W-:Y:S01]  /*1bd0*/  IMAD.MOV R11, RZ, RZ, -R8 ;  /* 0x000000ffff0b7224 */ /* 0x000fe200078e0a08 */
[----:B------:R-:W-:Y:S01]  /*1be0*/  IABS R44, R13 ;  /* 0x0000000d002c7213 */ /* 0x000fe20000000000 */
[C---:B------:R-:W-:Y:S01]  /*1bf0*/  IMAD R51, R0.reuse, R9, R51 ;  /* 0x0000000900337224 */ /* 0x040fe200078e0233 */
[C---:B------:R-:W-:Y:S01]  /*1c00*/  IADD3 R9, PT, PT, R7.reuse, 0x20, RZ ;  /* 0x0000002007097810 */ /* 0x040fe20007ffe0ff */
[C---:B------:R-:W-:Y:S01]  /*1c10*/  IMAD R50, R0.reuse, R11, R50 ;  /* 0x0000000b00327224 */ /* 0x040fe200078e0232 */
[----:B------:R-:W-:Y:S01]  /*1c20*/  IADD3 R11, PT, PT, R7, 0x22, RZ ;  /* 0x00000022070b7810 */ /* 0x000fe20007ffe0ff */
[----:B------:R-:W-:Y:S01]  /*1c30*/  @!P6 IMAD.MOV R56, RZ, RZ, -R56 ;  /* 0x000000ffff38e224 */ /* 0x000fe200078e0a38 */
[----:B------:R-:W-:Y:S01]  /*1c40*/  IABS R53, R9 ;  /* 0x0000000900357213 */ /* 0x000fe20000000000 */
[----:B------:R-:W-:Y:S01]  /*1c50*/  @!P5 IMAD.IADD R55, R55, 0x1, -R0 ;  /* 0x000000013737d824 */ /* 0x000fe200078e0a00 */
[----:B------:R-:W-:Y:S01]  /*1c60*/  ISETP.GT.U32.AND P6, PT, R0, R50, PT ;  /* 0x000000320000720c */ /* 0x000fe20003fc4070 */
[----:B------:R-:W-:Y:S01]  /*1c70*/  IMAD.HI.U32 R8, R3, R52, RZ ;  /* 0x0000003403087227 */ /* 0x000fe200078e00ff */
[----:B------:R-:W-:-:S02]  /*1c80*/  ISETP.GE.AND P5, PT, R10, RZ, PT ;  /* 0x000000ff0a00720c */ /* 0x000fc40003fa6270 */
[----:B------:R-:W-:Y:S01]  /*1c90*/  IABS R48, R11 ;  /* 0x0000000b00307213 */ /* 0x000fe20000000000 */
[--C-:B------:R-:W-:Y:S01]  /*1ca0*/  @!P3 IMAD.IADD R54, R54, 0x1, -R0.reuse ;  /* 0x000000013636b824 */ /* 0x100fe200078e0a00 */
[----:B------:R-:W-:Y:S01]  /*1cb0*/  ISETP.GT.U32.AND P3, PT, R0, R51, PT ;  /* 0x000000330000720c */ /* 0x000fe20003f64070 */
[----:B------:R-:W-:Y:S01]  /*1cc0*/  @!P1 IMAD.MOV R55, RZ, RZ, -R55 ;  /* 0x000000ffff379224 */ /* 0x000fe200078e0a37 */
[----:B------:R-:W-:Y:S01]  /*1cd0*/  ISETP.GE.AND P1, PT, R9, RZ, PT ;  /* 0x000000ff0900720c */ /* 0x000fe20003f26270 */
[----:B------:R-:W-:Y:S01]  /*1ce0*/  VIADD R10, R7, 0x21 ;  /* 0x00000021070a7836 */ /* 0x000fe20000000000 */
[----:B------:R-:W-:Y:S01]  /*1cf0*/  IADD3 R9, PT, PT, -R8, RZ, RZ ;  /* 0x000000ff08097210 */ /* 0x000fe20007ffe1ff */
[----:B------:R-:W-:Y:S01]  /*1d00*/  IMAD.HI.U32 R8, R3, R53, RZ ;  /* 0x0000003503087227 */ /* 0x000fe200078e00ff */
[----:B------:R-:W-:Y:S02]  /*1d10*/  IABS R105, R30 ;  /* 0x0000001e00697213 */ /* 0x000fe40000000000 */
[----:B------:R-:W-:Y:S01]  /*1d20*/  IABS R49, R10 ;  /* 0x0000000a00317213 */ /* 0x000fe20000000000 */
[----:B------:R-:W-:-:S02]  /*1d30*/  @!P6 IMAD.IADD R50, R50, 0x1, -R0 ;  /* 0x000000013232e824 */ /* 0x000fc400078e0a00 */
[----:B------:R-:W-:Y:S01]  /*1d40*/  IMAD R52, R0, R9, R52 ;  /* 0x0000000900347224 */ /* 0x000fe200078e0234 */
[----:B------:R-:W-:Y:S01]  /*1d50*/  IADD3 R9, PT, PT, -R8, RZ, RZ ;  /* 0x000000ff08097210 */ /* 0x000fe20007ffe1ff */
[----:B------:R-:W-:Y:S01]  /*1d60*/  @!P3 IMAD.IADD R51, R51, 0x1, -R0 ;  /* 0x000000013333b824 */ /* 0x000fe200078e0a00 */
[C---:B------:R-:W-:Y:S01]  /*1d70*/  ISETP.GT.U32.AND P3, PT, R0.reuse, R50, PT ;  /* 0x000000320000720c */ /* 0x040fe20003f64070 */
[----:B------:R-:W-:Y:S01]  /*1d80*/  IMAD.HI.U32 R8, R3, R49, RZ ;  /* 0x0000003103087227 */ /* 0x000fe200078e00ff */
[----:B------:R-:W-:-:S03]  /*1d90*/  ISETP.GT.U32.AND P6, PT, R0, R52, PT ;  /* 0x000000340000720c */ /* 0x000fc60003fc4070 */
[----:B------:R-:W-:Y:S02]  /*1da0*/  IMAD.MOV R8, RZ, RZ, -R8 ;  /* 0x000000ffff087224 */ /* 0x000fe400078e0a08 */
[C---:B------:R-:W-:Y:S02]  /*1db0*/  IMAD R53, R0.reuse, R9, R53 ;  /* 0x0000000900357224 */ /* 0x040fe400078e0235 */
[----:B------:R-:W-:Y:S02]  /*1dc0*/  IMAD R49, R0, R8, R49 ;  /* 0x0000000800317224 */ /* 0x000fe400078e0231 */
[----:B------:R-:W-:Y:S02]  /*1dd0*/  VIADD R12, R7, 0x23 ;  /* 0x00000023070c7836 */ /* 0x000fe40000000000 */
[-C--:B------:R-:W-:Y:S01]  /*1de0*/  @!P3 IADD3 R50, PT, PT, R50, -R0.reuse, RZ ;  /* 0x800000003232b210 */ /* 0x080fe20007ffe0ff */
[----:B------:R-:W-:Y:S01]  /*1df0*/  @!P2 IMAD.MOV R54, RZ, RZ, -R54 ;  /* 0x000000ffff36a224 */ /* 0x000fe200078e0a36 */
[----:B------:R-:W-:Y:S01]  /*1e00*/  @!P6 IADD3 R52, PT, PT, R52, -R0, RZ ;  /* 0x800000003434e210 */ /* 0x000fe20007ffe0ff */
[----:B------:R-:W-:Y:S01]  /*1e10*/  IMAD.HI.U32 R9, R3, R48, RZ ;  /* 0x0000003003097227 */ /* 0x000fe200078e00ff */
[----:B------:R-:W-:-:S02]  /*1e20*/  ISETP.GT.U32.AND P6, PT, R0, R51, PT ;  /* 0x000000330000720c */ /* 0x000fc40003fc4070 */
[C---:B------:R-:W-:Y:S01]  /*1e30*/  ISETP.GT.U32.AND P2, PT, R0.reuse, R52, PT ;  /* 0x000000340000720c */ /* 0x040fe20003f44070 */
[----:B------:R-:W-:Y:S01]  /*1e40*/  @!P4 IMAD.MOV R50, RZ, RZ, -R50 ;  /* 0x000000ffff32c224 */ /* 0x000fe200078e0a32 */
[C---:B------:R-:W-:Y:S01]  /*1e50*/  ISETP.GT.U32.AND P3, PT, R0.reuse, R53, PT ;  /* 0x000000350000720c */ /* 0x040fe20003f64070 */
[----:B------:R-:W-:Y:S01]  /*1e60*/  IMAD.MOV R9, RZ, RZ, -R9 ;  /* 0x000000ffff097224 */ /* 0x000fe200078e0a09 */
[C---:B------:R-:W-:Y:S01]  /*1e70*/  ISETP.GT.U32.AND P4, PT, R0.reuse, R49, PT ;  /* 0x000000310000720c */ /* 0x040fe20003f84070 */
[C---:B------:R-:W-:Y:S01]  /*1e80*/  VIADD R14, R7.reuse, 0x2b ;  /* 0x0000002b070e7836 */ /* 0x040fe20000000000 */
[----:B------:R-:W-:Y:S01]  /*1e90*/  IABS R45, R12 ;  /* 0x0000000c002d7213 */ /* 0x000fe20000000000 */
[----:B------:R-:W-:Y:S02]  /*1ea0*/  IMAD R48, R0, R9, R48 ;  /* 0x0000000900307224 */ /* 0x000fe400078e0230 */
[----:B------:R-:W-:Y:S01]  /*1eb0*/  VIADD R28, R7, 0x3b ;  /* 0x0000003b071c7836 */ /* 0x000fe20000000000 */
[----:B------:R-:W-:Y:S01]  /*1ec0*/  IABS R21, R14 ;  /* 0x0000000e00157213 */ /* 0x000fe20000000000 */
[----:B------:R-:W-:Y:S01]  /*1ed0*/  IMAD.HI.U32 R8, R3, R45, RZ ;  /* 0x0000002d03087227 */ /* 0x000fe200078e00ff */
[----:B------:R-:W-:-:S02]  /*1ee0*/  @!P6 IADD3 R51, PT, PT, R51, -R0, RZ ;  /* 0x800000003333e210 */ /* 0x000fc40007ffe0ff */
[----:B------:R-:W-:Y:S01]  /*1ef0*/  ISETP.GT.U32.AND P6, PT, R0, R48, PT ;  /* 0x000000300000720c */ /* 0x000fe20003fc4070 */
[----:B------:R-:W-:Y:S01]  /*1f00*/  IMAD.MOV R8, RZ, RZ, -R8 ;  /* 0x000000ffff087224 */ /* 0x000fe200078e0a08 */
[----:B------:R-:W-:Y:S01]  /*1f10*/  IABS R103, R28 ;  /* 0x0000001c00677213 */ /* 0x000fe20000000000 */
[--C-:B------:R-:W-:Y:S01]  /*1f20*/  @!P2 IMAD.IADD R52, R52, 0x1, -R0.reuse ;  /* 0x000000013434a824 */ /* 0x100fe200078e0a00 */
[----:B------:R-:W-:Y:S01]  /*1f30*/  ISETP.GE.AND P2, PT, R10, RZ, PT ;  /* 0x000000ff0a00720c */ /* 0x000fe20003f46270 */
[--C-:B------:R-:W-:Y:S01]  /*1f40*/  @!P3 IMAD.IADD R53, R53, 0x1, -R0.reuse ;  /* 0x000000013535b824 */ /* 0x100fe200078e0a00 */
[----:B------:R-:W-:Y:S01]  /*1f50*/  IADD3 R10, PT, PT, R7, 0x25, RZ ;  /* 0x00000025070a7810 */ /* 0x000fe20007ffe0ff */
[----:B------:R-:W-:Y:S01]  /*1f60*/  @!P4 IMAD.IADD R49, R49, 0x1, -R0 ;  /* 0x000000013131c824 */ /* 0x000fe200078e0a00 */
[----:B------:R-:W-:Y:S01]  /*1f70*/  ISETP.GE.AND P3, PT, R11, RZ, PT ;  /* 0x000000ff0b00720c */ /* 0x000fe20003f66270 */
[C---:B------:R-:W-:Y:S01]  /*1f80*/  IMAD R45, R0.reuse, R8, R45 ;  /* 0x00000008002d7224 */ /* 0x040fe200078e022d */
[C---:B------:R-:W-:Y:S01]  /*1f90*/  ISETP.GT.U32.AND P4, PT, R0.reuse, R53, PT ;  /* 0x000000350000720c */ /* 0x040fe20003f84070 */
[----:B------:R-:W-:Y:S01]  /*1fa0*/  @!P5 IMAD.MOV R51, RZ, RZ, -R51 ;  /* 0x000000ffff33d224 */ /* 0x000fe200078e0a33 */
[C---:B------:R-:W-:Y:S01]  /*1fb0*/  ISETP.GT.U32.AND P5, PT, R0.reuse, R49, PT ;  /* 0x000000310000720c */ /* 0x040fe20003fa4070 */
[----:B------:R-:W-:Y:S01]  /*1fc0*/  @!P0 IMAD.MOV R52, RZ, RZ, -R52 ;  /* 0x000000ffff348224 */ /* 0x000fe200078e0a34 */
[----:B------:R-:W-:Y:S01]  /*1fd0*/  IABS R43, R10 ;  /* 0x0000000a002b7213 */ /* 0x000fe20000000000 */
[----:B------:R-:W-:Y:S01]  /*1fe0*/  IMAD.HI.U32 R8, R3, R44, RZ ;  /* 0x0000002c03087227 */ /* 0x000fe200078e00ff */
[----:B------:R-:W-:-:S02]  /*1ff0*/  ISETP.GT.U32.AND P0, PT, R0, R45, PT ;  /* 0x0000002d0000720c */ /* 0x000fc40003f04070 */
[----:B------:R-:W-:Y:S01]  /*2000*/  IADD3 R11, PT, PT, R7, 0x26, RZ ;  /* 0x00000026070b7810 */ /* 0x000fe20007ffe0ff */
[----:B------:R-:W-:Y:S01]  /*2010*/  IMAD.MOV R9, RZ, RZ, -R8 ;  /* 0x000000ffff097224 */ /* 0x000fe200078e0a08 */
[----:B------:R-:W-:Y:S01]  /*2020*/  @!P6 IADD3 R48, PT, PT, R48, -R0, RZ ;  /* 0x800000003030e210 */ /* 0x000fe20007ffe0ff */
[----:B------:R-:W-:Y:S01]  /*2030*/  IMAD.HI.U32 R8, R3, R43, RZ ;  /* 0x0000002b03087227 */ /* 0x000fe200078e00ff */
[----:B------:R-:W-:Y:S02]  /*2040*/  IABS R42, R11 ;  /* 0x0000000b002a7213 */ /* 0x000fe40000000000 */
[C---:B------:R-:W-:Y:S01]  /*2050*/  ISETP.GT.U32.AND P6, PT, R0.reuse, R48, PT ;  /* 0x000000300000720c */ /* 0x040fe20003fc4070 */
[C---:B------:R-:W-:Y:S01]  /*2060*/  IMAD R44, R0.reuse, R9, R44 ;  /* 0x00000009002c7224 */ /* 0x040fe200078e022c */
[-C--:B------:R-:W-:Y:S01]  /*2070*/  @!P5 IADD3 R49, PT, PT, R49, -R0.reuse, RZ ;  /* 0x800000003131d210 */ /* 0x080fe20007ffe0ff */
[----:B------:R-:W-:Y:S02]  /*2080*/  IMAD.MOV R9, RZ, RZ, -R8 ;  /* 0x000000ffff097224 */ /* 0x000fe400078e0a08 */
[----:B------:R-:W-:Y:S01]  /*2090*/  @!P4 IMAD.IADD R53, R53, 0x1, -R0 ;  /* 0x000000013535c824 */ /* 0x000fe200078e0a00 */
[----:B------:R-:W-:Y:S01]  /*20a0*/  @!P0 IADD3 R45, PT, PT, R45, -R0, RZ ;  /* 0x800000002d2d8210 */ /* 0x000fe20007ffe0ff */
[C---:B------:R-:W-:Y:S01]  /*20b0*/  IMAD R43, R0.reuse, R9, R43 ;  /* 0x00000009002b7224 */ /* 0x040fe200078e022b */
[C---:B------:R-:W-:Y:S01]  /*20c0*/  ISETP.GT.U32.AND P5, PT, R0.reuse, R44, PT ;  /* 0x0000002c0000720c */ /* 0x040fe20003fa4070 */
[----:B------:R-:W-:Y:S01]  /*20d0*/  @!P1 IMAD.MOV R53, RZ, RZ, -R53 ;  /* 0x000000ffff359224 */ /* 0x000fe200078e0a35 */
[C---:B------:R-:W-:Y:S01]  /*20e0*/  ISETP.GT.U32.AND P1, PT, R0.reuse, R45, PT ;  /* 0x0000002d0000720c */ /* 0x040fe20003f24070 */
[----:B------:R-:W-:Y:S01]  /*20f0*/  @!P2 IMAD.MOV R49, RZ, RZ, -R49 ;  /* 0x000000ffff31a224 */ /* 0x000fe200078e0a31 */
[----:B------:R-:W-:Y:S01]  /*2100*/  ISETP.GT.U32.AND P2, PT, R0, R43, PT ;  /* 0x0000002b0000720c */ /* 0x000fe20003f44070 */
[----:B------:R-:W-:Y:S01]  /*2110*/  IMAD.HI.U32 R8, R3, R42, RZ ;  /* 0x0000002a03087227 */ /* 0x000fe200078e00ff */
[----:B------:R-:W-:-:S02]  /*2120*/  ISETP.GE.AND P4, PT, R12, RZ, PT ;  /* 0x000000ff0c00720c */ /* 0x000fc40003f86270 */
[----:B------:R-:W-:Y:S01]  /*2130*/  ISETP.GE.AND P0, PT, R10, RZ, PT ;  /* 0x000000ff0a00720c */ /* 0x000fe20003f06270 */
[----:B------:R-:W-:Y:S02]  /*2140*/  VIADD R12, R7, 0x27 ;  /* 0x00000027070c7836 */ /* 0x000fe40000000000 */
[----:B------:R-:W-:Y:S02]  /*2150*/  IMAD.MOV R9, RZ, RZ, -R8 ;  /* 0x000000ffff097224 */ /* 0x000fe400078e0a08 */
[----:B------:R-:W-:Y:S01]  /*2160*/  @!P5 IADD3 R44, PT, PT, R44, -R0, RZ ;  /* 0x800000002c2cd210 */ /* 0x000fe20007ffe0ff */
[--C-:B------:R-:W-:Y:S01]  /*2170*/  @!P6 IMAD.IADD R48, R48, 0x1, -R0.reuse ;  /* 0x000000013030e824 */ /* 0x100fe200078e0a00 */
[----:B------:R-:W-:Y:S01]  /*2180*/  IABS R10, R12 ;  /* 0x0000000c000a7213 */ /* 0x000fe20000000000 */
[--C-:B------:R-:W-:Y:S01]  /*2190*/  @!P1 IMAD.IADD R45, R45, 0x1, -R0.reuse ;  /* 0x000000012d2d9824 */ /* 0x100fe200078e0a00 */
[C---:B------:R-:W-:Y:S01]  /*21a0*/  ISETP.GT.U32.AND P5, PT, R0.reuse, R44, PT ;  /* 0x0000002c0000720c */ /* 0x040fe20003fa4070 */
[----:B------:R-:W-:Y:S01]  /*21b0*/  @!P2 IMAD.IADD R43, R43, 0x1, -R0 ;  /* 0x000000012b2ba824 */ /* 0x000fe200078e0a00 */
[----:B------:R-:W-:Y:S01]  /*21c0*/  ISETP.GE.AND P6, PT, R13, RZ, PT ;  /* 0x000000ff0d00720c */ /* 0x000fe20003fc6270 */
[C---:B------:R-:W-:Y:S01]  /*21d0*/  IMAD R42, R0.reuse, R9, R42 ;  /* 0x00000009002a7224 */ /* 0x040fe200078e022a */
[----:B------:R-:W-:Y:S01]  /*21e0*/  @!P4 IADD3 R45, PT, PT, -R45, RZ, RZ ;  /* 0x000000ff2d2dc210 */ /* 0x000fe20007ffe1ff */
[----:B------:R-:W-:Y:S01]  /*21f0*/  VIADD R9, R7, 0x28 ;  /* 0x0000002807097836 */ /* 0x000fe20000000000 */
[----:B------:R-:W-:Y:S01]  /*2200*/  ISETP.GT.U32.AND P4, PT, R0, R43, PT ;  /* 0x0000002b0000720c */ /* 0x000fe20003f84070 */
[----:B------:R-:W-:Y:S01]  /*2210*/  IMAD.HI.U32 R8, R3, R10, RZ ;  /* 0x0000000a03087227 */ /* 0x000fe200078e00ff */
[----:B------:R-:W-:-:S02]  /*2220*/  @!P3 IADD3 R48, PT, PT, -R48, RZ, RZ ;  /* 0x000000ff3030b210 */ /* 0x000fc40007ffe1ff */
[----:B------:R-:W-:Y:S01]  /*2230*/  ISETP.GE.AND P2, PT, R9, RZ, PT ;  /* 0x000000ff0900720c */ /* 0x000fe20003f46270 */
[----:B------:R-:W-:Y:S01]  /*2240*/  VIADD R32, R7, 0x3d ;  /* 0x0000003d07207836 */ /* 0x000fe20000000000 */
[----:B------:R-:W-:Y:S01]  /*2250*/  IABS R13, R9 ;  /* 0x00000009000d7213 */ /* 0x000fe20000000000 */
[----:B------:R-:W-:Y:S01]  /*2260*/  @!P5 IMAD.IADD R44, R44, 0x1, -R0 ;  /* 0x000000012c2cd824 */ /* 0x000fe200078e0a00 */
[C---:B------:R-:W-:Y:S01]  /*2270*/  ISETP.GT.U32.AND P5, PT, R0.reuse, R42, PT ;  /* 0x0000002a0000720c */ /* 0x040fe20003fa4070 */
[----:B------:R-:W-:Y:S01]  /*2280*/  IMAD.MOV R9, RZ, RZ, -R8 ;  /* 0x000000ffff097224 */ /* 0x000fe200078e0a08 */
[----:B------:R-:W-:Y:S01]  /*2290*/  ISETP.GE.AND P3, PT, R11, RZ, PT ;  /* 0x000000ff0b00720c */ /* 0x000fe20003f66270 */
[----:B------:R-:W-:Y:S01]  /*22a0*/  @!P6 IMAD.MOV R44, RZ, RZ, -R44 ;  /* 0x000000ffff2ce224 */ /* 0x000fe200078e0a2c */
[----:B------:R-:W-:Y:S01]  /*22b0*/  IADD3 R11, PT, PT, R7, 0x29, RZ ;  /* 0x00000029070b7810 */ /* 0x000fe20007ffe0ff */
[----:B------:R-:W-:Y:S01]  /*22c0*/  IMAD R9, R0, R9, R10 ;  /* 0x0000000900097224 */ /* 0x000fe200078e020a */
[----:B------:R-:W-:Y:S01]  /*22d0*/  ISETP.GE.AND P1, PT, R12, RZ, PT ;  /* 0x000000ff0c00720c */ /* 0x000fe20003f26270 */
[----:B------:R-:W-:Y:S01]  /*22e0*/  @!P4 IMAD.IADD R43, R43, 0x1, -R0 ;  /* 0x000000012b2bc824 */ /* 0x000fe200078e0a00 */
[----:B------:R-:W-:Y:S01]  /*22f0*/  ISETP.GE.AND P6, PT, R11, RZ, PT ;  /* 0x000000ff0b00720c */ /* 0x000fe20003fc6270 */
[----:B------:R-:W-:Y:S01]  /*2300*/  IMAD.HI.U32 R8, R3, R13, RZ ;  /* 0x0000000d03087227 */ /* 0x000fe200078e00ff */
[----:B------:R-:W-:-:S02]  /*2310*/  IABS R15, R11 ;  /* 0x0000000b000f7213 */ /* 0x000fc40000000000 */
[----:B------:R-:W-:Y:S01]  /*2320*/  IABS R12, R18 ;  /* 0x00000012000c7213 */ /* 0x000fe20000000000 */
[----:B------:R-:W-:Y:S01]  /*2330*/  @!P0 IMAD.MOV R43, RZ, RZ, -R43 ;  /* 0x000000ffff2b8224 */ /* 0x000fe200078e0a2b */
[----:B------:R-:W-:Y:S01]  /*2340*/  ISETP.GT.U32.AND P0, PT, R0, R9, PT ;  /* 0x000000090000720c */ /* 0x000fe20003f04070 */
[----:B------:R-:W-:Y:S01]  /*2350*/  VIADD R11, R7, 0x2a ;  /* 0x0000002a070b7836 */ /* 0x000fe20000000000 */
[----:B------:R-:W-:Y:S01]  /*2360*/  @!P5 IADD3 R42, PT, PT, R42, -R0, RZ ;  /* 0x800000002a2ad210 */ /* 0x000fe20007ffe0ff */
[----:B------:R-:W-:Y:S01]  /*2370*/  IMAD.HI.U32 R10, R3, R15, RZ ;  /* 0x0000000f030a7227 */ /* 0x000fe200078e00ff */
[----:B------:R-:W-:Y:S02]  /*2380*/  IADD3 R8, PT, PT, -R8, RZ, RZ ;  /* 0x000000ff08087210 */ /* 0x000fe40007ffe1ff */
[C---:B------:R-:W-:Y:S01]  /*2390*/  ISETP.GT.U32.AND P5, PT, R0.reuse, R42, PT ;  /* 0x0000002a0000720c */ /* 0x040fe20003fa4070 */
[----:B------:R-:W-:Y:S01]  /*23a0*/  IMAD.MOV R10, RZ, RZ, -R10 ;  /* 0x000000ffff0a7224 */ /* 0x000fe200078e0a0a */
[----:B------:R-:W-:Y:S01]  /*23b0*/  IABS R17, R11 ;  /* 0x0000000b00117213 */ /* 0x000fe20000000000 */
[C---:B------:R-:W-:Y:S01]  /*23c0*/  IMAD R13, R0.reuse, R8, R13 ;  /* 0x00000008000d7224 */ /* 0x040fe200078e020d */
[----:B------:R-:W-:Y:S01]  /*23d0*/  ISETP.GE.AND P4, PT, R11, RZ, PT ;  /* 0x000000ff0b00720c */ /* 0x000fe20003f86270 */
[----:B------:R-:W-:Y:S01]  /*23e0*/  IMAD R15, R0, R10, R15 ;  /* 0x0000000a000f7224 */ /* 0x000fe200078e020f */
[----:B------:R-:W-:Y:S01]  /*23f0*/  IABS R107, R32 ;  /* 0x00000020006b7213 */ /* 0x000fe20000000000 */
[----:B------:R-:W-:-:S02]  /*2400*/  @!P0 IMAD.IADD R9, R9, 0x1, -R0 ;  /* 0x0000000109098824 */ /* 0x000fc400078e0a00 */
[----:B------:R-:W-:-:S03]  /*2410*/  IMAD.HI.U32 R8, R3, R17, RZ ;  /* 0x0000001103087227 */ /* 0x000fc600078e00ff */
[----:B------:R-:W-:Y:S01]  /*2420*/  ISETP.GT.U32.AND P0, PT, R0, R9, PT ;  /* 0x000000090000720c */ /* 0x000fe20003f04070 */
[----:B------:R-:W-:Y:S01]  /*2430*/  IMAD.SHL.U32 R5, R5, 0x40, RZ ;  /* 0x0000004005057824 */ /* 0x000fe200078e00ff */
[----:B------:R-:W-:Y:S02]  /*2440*/  @!P5 IADD3 R42, PT, PT, R42, -R0, RZ ;  /* 0x800000002a2ad210 */ /* 0x000fe40007ffe0ff */
[----:B------:R-:W-:Y:S02]  /*2450*/  ISETP.GT.U32.AND P5, PT, R0, R13, PT ;  /* 0x0000000d0000720c */ /* 0x000fe40003fa4070 */
[----:B------:R-:W-:Y:S01]  /*2460*/  IADD3 R8, PT, PT, -R8, RZ, RZ ;  /* 0x000000ff08087210 */ /* 0x000fe20007ffe1ff */
[----:B------:R-:W-:Y:S01]  /*2470*/  @!P3 IMAD.MOV R42, RZ, RZ, -R42 ;  /* 0x000000ffff2ab224 */ /* 0x000fe200078e0a2a */
[C---:B------:R-:W-:Y:S02]  /*2480*/  ISETP.GT.U32.AND P3, PT, R0.reuse, R15, PT ;  /* 0x0000000f0000720c */ /* 0x040fe40003f64070 */
[C---:B------:R-:W-:Y:S01]  /*2490*/  LOP3.LUT R222, R5.reuse, 0x1f, R29, 0xf8, !PT ;  /* 0x0000001f05de7812 */ /* 0x040fe200078ef81d */
[C---:B------:R-:W-:Y:S01]  /*24a0*/  IMAD R17, R0.reuse, R8, R17 ;  /* 0x0000000800117224 */ /* 0x040fe200078e0211 */
[----:B------:R-:W-:Y:S01]  /*24b0*/  LOP3.LUT R221, R5, 0x20, R252, 0xfe, !PT ;  /* 0x0000002005dd7812 */ /* 0x000fe200078efefc */
[----:B------:R-:W-:Y:S01]  /*24c0*/  @!P0 IMAD.IADD R9, R9, 0x1, -R0 ;  /* 0x0000000109098824 */ /* 0x000fe200078e0a00 */
[----:B------:R-:W-:Y:S01]  /*24d0*/  IABS R29, R222 ;  /* 0x000000de001d7213 */ /* 0x000fe20000000000 */
[----:B------:R-:W-:Y:S01]  /*24e0*/  IMAD.HI.U32 R8, R3, R21, RZ ;  /* 0x0000001503087227 */ /* 0x000fe200078e00ff */
[----:B------:R-:W-:-:S02]  /*24f0*/  ISETP.GT.U32.AND P0, PT, R0, R17, PT ;  /* 0x000000110000720c */ /* 0x000fc40003f04070 */
[----:B------:R-:W-:Y:S01]  /*2500*/  IABS R91, R221 ;  /* 0x000000dd005b7213 */ /* 0x000fe20000000000 */
[----:B------:R-:W-:Y:S02]  /*2510*/  @!P5 IMAD.IADD R13, R13, 0x1, -R0 ;  /* 0x000000010d0dd824 */ /* 0x000fe400078e0a00 */
[----:B------:R-:W-:Y:S01]  /*2520*/  IMAD.MOV R10, RZ, RZ, -R8 ;  /* 0x000000ffff0a7224 */ /* 0x000fe200078e0a08 */
[----:B------:R-:W-:Y:S01]  /*2530*/  @!P3 IADD3 R15, PT, PT, R15, -R0, RZ ;  /* 0x800000000f0fb210 */ /* 0x000fe20007ffe0ff */
[----:B------:R-:W-:Y:S01]  /*2540*/  IMAD.MOV.U32 R11, RZ, RZ, R9 ;  /* 0x000000ffff0b7224 */ /* 0x000fe200078e0009 */
[C---:B------:R-:W-:Y:S01]  /*2550*/  ISETP.GT.U32.AND P5, PT, R0.reuse, R13, PT ;  /* 0x0000000d0000720c */ /* 0x040fe20003fa4070 */
[C---:B------:R-:W-:Y:S01]  /*2560*/  IMAD R21, R0.reuse, R10, R21 ;  /* 0x0000000a00157224 */ /* 0x040fe200078e0215 */
[----:B------:R-:W-:Y:S01]  /*2570*/  ISETP.GT.U32.AND P3, PT, R0, R15, PT ;  /* 0x0000000f0000720c */ /* 0x000fe20003f64070 */
[----:B------:R-:W-:Y:S02]  /*2580*/  @!P1 IMAD.MOV R11, RZ, RZ, -R11 ;  /* 0x000000ffff0b9224 */ /* 0x000fe400078e0a0b */
[----:B------:R-:W-:Y:S01]  /*2590*/  @!P0 IMAD.IADD R17, R17, 0x1, -R0 ;  /* 0x0000000111118824 */ /* 0x000fe200078e0a00 */
[----:B------:R-:W-:Y:S01]  /*25a0*/  ISETP.GE.AND P0, PT, R14, RZ, PT ;  /* 0x000000ff0e00720c */ /* 0x000fe20003f06270 */
[----:B------:R-:W-:Y:S01]  /*25b0*/  IMAD.HI.U32 R8, R3, R23, RZ ;  /* 0x0000001703087227 */ /* 0x000fe200078e00ff */
[----:B------:R-:W-:-:S02]  /*25c0*/  IADD3 R14, PT, PT, R7, 0x30, RZ ;  /* 0x00000030070e7810 */ /* 0x000fc40007ffe0ff */
[----:B------:R-:W-:Y:S01]  /*25d0*/  ISETP.GT.U32.AND P1, PT, R0, R17, PT ;  /* 0x000000110000720c */ /* 0x000fe20003f24070 */
[----:B------:R-:W-:Y:S01]  /*25e0*/  IMAD.HI.U32 R10, R3, R27, RZ ;  /* 0x0000001b030a7227 */ /* 0x000fe200078e00ff */
[----:B------:R-:W-:Y:S02]  /*25f0*/  IADD3 R8, PT, PT, -R8, RZ, RZ ;  /* 0x000000ff08087210 */ /* 0x000fe40007ffe1ff */
[----:B------:R-:W-:Y:S01]  /*2600*/  IABS R31, R14 ;  /* 0x0000000e001f7213 */ /* 0x000fe20000000000 */
[----:B------:R-:W-:Y:S01]  /*2610*/  @!P5 IMAD.IADD R13, R13, 0x1, -R0 ;  /* 0x000000010d0dd824 */ /* 0x000fe200078e0a00 */
[C---:B------:R-:W-:Y:S01]  /*2620*/  ISETP.GT.U32.AND P5, PT, R0.reuse, R21, PT ;  /* 0x000000150000720c */ /* 0x040fe20003fa4070 */
[----:B------:R-:W-:Y:S01]  /*2630*/  IMAD.MOV R10, RZ, RZ, -R10 ;  /* 0x000000ffff0a7224 */ /* 0x000fe200078e0a0a */
[----:B------:R-:W-:Y:S01]  /*2640*/  @!P3 IADD3 R15, PT, PT, R15, -R0, RZ ;  /* 0x800000000f0fb210 */ /* 0x000fe20007ffe0ff */
[----:B------:R-:W-:Y:S02]  /*2650*/  IMAD R23, R0, R8, R23 ;  /* 0x0000000800177224 */ /* 0x000fe400078e0217 */
[----:B------:R-:W-:-:S02]  /*2660*/  IMAD.HI.U32 R8, R3, R12, RZ ;  /* 0x0000000c03087227 */ /* 0x000fc400078e00ff */
[----:B------:R-:W-:Y:S02]  /*2670*/  @!P1 IADD3 R17, PT, PT, R17, -R0, RZ ;  /* 0x8000000011119210 */ /* 0x000fe40007ffe0ff */
[----:B------:R-:W-:Y:S01]  /*2680*/  IMAD R27, R0, R10, R27 ;  /* 0x0000000a001b7224 */ /* 0x000fe200078e021b */
[----:B------:R-:W-:Y:S01]  /*2690*/  IADD3 R9, PT, PT, -R8, RZ, RZ ;  /* 0x000000ff08097210 */ /* 0x000fe20007ffe1ff */
[----:B------:R-:W-:Y:S01]  /*26a0*/  @!P2 IMAD.MOV R13, RZ, RZ, -R13 ;  /* 0x000000ffff0da224 */ /* 0x000fe200078e0a0d */
[----:B------:R-:W-:Y:S01]  /*26b0*/  ISETP.GT.U32.AND P3, PT, R0, R23, PT ;  /* 0x000000170000720c */ /* 0x000fe20003f64070 */
[----:B------:R-:W-:Y:S01]  /*26c0*/  @!P5 IMAD.IADD R21, R21, 0x1, -R0 ;  /* 0x000000011515d824 */ /* 0x000fe200078e0a00 */
[----:B------:R-:W-:Y:S01]  /*26d0*/  ISETP.GE.AND P5, PT, R16, RZ, PT ;  /* 0x000000ff1000720c */ /* 0x000fe20003fa6270 */
[----:B------:R-:W-:Y:S02]  /*26e0*/  IMAD.MOV.U32 R19, RZ, RZ, R17 ;  /* 0x000000ffff137224 */ /* 0x000fe400078e0011 */
[C---:B------:R-:W-:Y:S01]  /*26f0*/  IMAD R9, R0.reuse, R9, R12 ;  /* 0x0000000900097224 */ /* 0x040fe200078e020c */
[C---:B------:R-:W-:Y:S01]  /*2700*/  ISETP.GT.U32.AND P2, PT, R0.reuse, R21, PT ;  /* 0x000000150000720c */ /* 0x040fe20003f44070 */
[----:B------:R-:W-:Y:S01]  /*2710*/  @!P4 IMAD.MOV R19, RZ, RZ, -R19 ;  /* 0x000000ffff13c224 */ /* 0x000fe200078e0a13 */
[C---:B------:R-:W-:Y:S01]  /*2720*/  ISETP.GT.U32.AND P4, PT, R0.reuse, R27, PT ;  /* 0x0000001b0000720c */ /* 0x040fe20003f84070 */
[----:B------:R-:W-:Y:S01]  /*2730*/  @!P6 IMAD.MOV R15, RZ, RZ, -R15 ;  /* 0x000000ffff0fe224 */ /* 0x000fe200078e0a0f */
[C---:B------:R-:W-:Y:S01]  /*2740*/  IADD3 R12, PT, PT, R7.reuse, 0x2f, RZ ;  /* 0x0000002f070c7810 */ /* 0x040fe20007ffe0ff */
[----:B------:R-:W-:Y:S01]  /*2750*/  VIADD R16, R7, 0x34 ;  /* 0x0000003407107836 */ /* 0x000fe20000000000 */
[----:B------:R-:W-:Y:S01]  /*2760*/  ISETP.GT.U32.AND P1, PT, R0, R9, PT ;  /* 0x000000090000720c */ /* 0x000fe20003f24070 */
[----:B------:R-:W-:Y:S01]  /*2770*/  @!P3 IMAD.IADD R23, R23, 0x1, -R0 ;  /* 0x000000011717b824 */ /* 0x000fe200078e0a00 */
[----:B------:R-:W-:-:S02]  /*2780*/  IABS R10, R12 ;  /* 0x0000000c000a7213 */ /* 0x000fc40000000000 */
[----:B------:R-:W-:Y:S01]  /*2790*/  ISETP.GE.AND P6, PT, R18, RZ, PT ;  /* 0x000000ff1200720c */ /* 0x000fe20003fc6270 */
[----:B------:R-:W-:Y:S01]  /*27a0*/  VIADD R18, R7, 0x35 ;  /* 0x0000003507127836 */ /* 0x000fe20000000000 */
[----:B------:R-:W-:Y:S01]  /*27b0*/  ISETP.GT.U32.AND P3, PT, R0, R23, PT ;  /* 0x000000170000720c */ /* 0x000fe20003f64070 */
[----:B------:R-:W-:Y:S01]  /*27c0*/  @!P2 IMAD.IADD R21, R21, 0x1, -R0 ;  /* 0x000000011515a824 */ /* 0x000fe200078e0a00 */
[----:B------:R-:W-:Y:S01]  /*27d0*/  ISETP.GE.AND P2, PT, R20, RZ, PT ;  /* 0x000000ff1400720c */ /* 0x000fe20003f46270 */
[----:B------:R-:W-:Y:S01]  /*27e0*/  IMAD.HI.U32 R8, R3, R10, RZ ;  /* 0x0000000a03087227 */ /* 0x000fe200078e00ff */
[----:B------:R-:W-:Y:S02]  /*27f0*/  @!P4 IADD3 R27, PT, PT, R27, -R0, RZ ;  /* 0x800000001b1bc210 */ /* 0x000fe40007ffe0ff */
[----:B------:R-:W-:Y:S01]  /*2800*/  IABS R39, R16 ;  /* 0x0000001000277213 */ /* 0x000fe20000000000 */
[----:B------:R-:W-:Y:S01]  /*2810*/  @!P0 IMAD.MOV R21, RZ, RZ, -R21 ;  /* 0x000000ffff158224 */ /* 0x000fe200078e0a15 */
[----:B------:R-:W-:Y:S01]  /*2820*/  ISETP.GT.U32.AND P0, PT, R0, R27, PT ;  /* 0x0000001b0000720c */ /* 0x000fe20003f04070 */
[----:B------:R-:W-:Y:S01]  /*2830*/  IMAD.MOV R17, RZ, RZ, -R8 ;  /* 0x000000ffff117224 */ /* 0x000fe200078e0a08 */
[----:B------:R-:W-:Y:S01]  /*2840*/  IABS R41, R18 ;  /* 0x0000001200297213 */ /* 0x000fe20000000000 */
[----:B------:R-:W-:Y:S01]  /*2850*/  @!P1 IMAD.IADD R9, R9, 0x1, -R0 ;  /* 0x0000000109099824 */ /* 0x000fe200078e0a00 */
[----:B------:R-:W-:Y:S01]  /*2860*/  ISETP.GE.AND P1, PT, R14, RZ, PT ;  /* 0x000000ff0e00720c */ /* 0x000fe20003f26270 */
[C---:B------:R-:W-:Y:S01]  /*2870*/  IMAD R17, R0.reuse, R17, R10 ;  /* 0x0000001100117224 */ /* 0x040fe200078e020a */
[----:B------:R-:W-:Y:S01]  /*2880*/  @!P3 IADD3 R23, PT, PT, R23, -R0, RZ ;  /* 0x800000001717b210 */ /* 0x000fe20007ffe0ff */
[----:B------:R-:W-:Y:S01]  /*2890*/  IMAD.HI.U32 R8, R3, R31, RZ ;  /* 0x0000001f03087227 */ /* 0x000fe200078e00ff */
[----:B------:R-:W-:-:S02]  /*28a0*/  ISETP.GT.U32.AND P4, PT, R0, R9, PT ;  /* 0x000000090000720c */ /* 0x000fc40003f84070 */
[C---:B------:R-:W-:Y:S01]  /*28b0*/  IADD3 R14, PT, PT, R7.reuse, 0x33, RZ ;  /* 0x00000033070e7810 */ /* 0x040fe20007ffe0ff */
[----:B------:R-:W-:Y:S01]  /*28c0*/  VIADD R10, R7, 0x31 ;  /* 0x00000031070a7836 */ /* 0x000fe20000000000 */
[----:B------:R-:W-:Y:S01]  /*28d0*/  IADD3 R8, PT, PT, -R8, RZ, RZ ;  /* 0x000000ff08087210 */ /* 0x000fe20007ffe1ff */
[----:B------:R-:W-:Y:S01]  /*28e0*/  @!P0 IMAD.IADD R27, R27, 0x1, -R0 ;  /* 0x000000011b1b8824 */ /* 0x000fe200078e0a00 */
[C---:B------:R-:W-:Y:S01]  /*28f0*/  ISETP.GT.U32.AND P0, PT, R0.reuse, R17, PT ;  /* 0x000000110000720c */ /* 0x040fe20003f04070 */
[----:B------:R-:W-:Y:S01]  /*2900*/  @!P5 IMAD.MOV R23, RZ, RZ, -R23 ;  /* 0x000000ffff17d224 */ /* 0x000fe200078e0a17 */
[----:B------:R-:W-:Y:S01]  /*2910*/  IABS R33, R10 ;  /* 0x0000000a00217213 */ /* 0x000fe20000000000 */
[----:B------:R-:W-:Y:S01]  /*2920*/  IMAD R31, R0, R8, R31 ;  /* 0x00000008001f7224 */ /* 0x000fe200078e021f */
[----:B------:R-:W-:Y:S01]  /*2930*/  ISETP.GE.AND P5, PT, R10, RZ, PT ;  /* 0x000000ff0a00720c */ /* 0x000fe20003fa6270 */
[----:B------:R-:W-:Y:S01]  /*2940*/  VIADD R10, R7, 0x32 ;  /* 0x00000032070a7836 */ /* 0x000fe20000000000 */
[----:B------:R-:W-:Y:S01]  /*2950*/  IABS R37, R14 ;  /* 0x0000000e00257213 */ /* 0x000fe20000000000 */
[----:B------:R-:W-:Y:S01]  /*2960*/  IMAD.HI.U32 R8, R3, R33, RZ ;  /* 0x0000002103087227 */ /* 0x000fe200078e00ff */
[----:B------:R-:W-:-:S02]  /*2970*/  @!P4 IADD3 R9, PT, PT, R9, -R0, RZ ;  /* 0x800000000909c210 */ /* 0x000fc40007ffe0ff */
[----:B------:R-:W-:Y:S01]  /*2980*/  IABS R35, R10 ;  /* 0x0000000a00237213 */ /* 0x000fe20000000000 */
[----:B------:R-:W-:Y:S01]  /*2990*/  IMAD.MOV R8, RZ, RZ, -R8 ;  /* 0x000000ffff087224 */ /* 0x000fe200078e0a08 */
[----:B------:R-:W-:Y:S01]  /*29a0*/  MOV R25, R9 ;  /* 0x0000000900197202 */ /* 0x000fe20000000f00 */
[----:B------:R-:W-:Y:S01]  /*29b0*/  @!P0 IMAD.IADD R17, R17, 0x1, -R0 ;  /* 0x0000000111118824 */ /* 0x000fe200078e0a00 */
[C---:B------:R-:W-:Y:S01]  /*29c0*/  ISETP.GT.U32.AND P0, PT, R0.reuse, R31, PT ;  /* 0x0000001f0000720c */ /* 0x040fe20003f04070 */
[----:B------:R-:W-:Y:S01]  /*29d0*/  IMAD R33, R0, R8, R33 ;  /* 0x0000000800217224 */ /* 0x000fe200078e0221 */
[----:B------:R-:W-:Y:S01]  /*29e0*/  ISETP.GE.AND P4, PT, R10, RZ, PT ;  /* 0x000000ff0a00720c */ /* 0x000fe20003f86270 */
[----:B------:R-:W-:Y:S01]  /*29f0*/  IMAD.HI.U32 R8, R3, R35, RZ ;  /* 0x0000002303087227 */ /* 0x000fe200078e00ff */
[----:B------:R-:W-:Y:S02]  /*2a00*/  ISETP.GE.AND P3, PT, R12, RZ, PT ;  /* 0x000000ff0c00720c */ /* 0x000fe40003f66270 */
[----:B------:R-:W-:Y:S01]  /*2a10*/  IADD3 R20, PT, PT, R7, 0x36, RZ ;  /* 0x0000003607147810 */ /* 0x000fe20007ffe0ff */
[----:B------:R-:W-:Y:S01]  /*2a20*/  @!P6 IMAD.MOV R25, RZ, RZ, -R25 ;  /* 0x000000ffff19e224 */ /* 0x000fe200078e0a19 */
[----:B------:R-:W-:Y:S01]  /*2a30*/  ISETP.GT.U32.AND P6, PT, R0, R17, PT ;  /* 0x000000110000720c */ /* 0x000fe20003fc4070 */
[----:B------:R-:W-:Y:S01]  /*2a40*/  @!P2 IMAD.MOV R27, RZ, RZ, -R27 ;  /* 0x000000ffff1ba224 */ /* 0x000fe200078e0a1b */
[----:B------:R-:W-:Y:S01]  /*2a50*/  IADD3 R8, PT, PT, -R8, RZ, RZ ;  /* 0x000000ff08087210 */ /* 0x000fe20007ffe1ff */
[----:B------:R-:W-:Y:S01]  /*2a60*/  IMAD.HI.U32 R10, R3, R37, RZ ;  /* 0x00000025030a7227 */ /* 0x000fe200078e00ff */
[----:B------:R-:W-:-:S02]  /*2a70*/  ISETP.GT.U32.AND P2, PT, R0, R33, PT ;  /* 0x000000210000720c */ /* 0x000fc40003f44070 */
[----:B------:R-:W-:Y:S01]  /*2a80*/  IABS R87, R20 ;  /* 0x0000001400577213 */ /* 0x000fe20000000000 */
[----:B------:R-:W-:Y:S02]  /*2a90*/  @!P0 IMAD.IADD R31, R31, 0x1, -R0 ;  /* 0x000000011f1f8824 */ /* 0x000fe400078e0a00 */
[C---:B------:R-:W-:Y:S02]  /*2aa0*/  IMAD R35, R0.reuse, R8, R35 ;  /* 0x0000000800237224 */ /* 0x040fe400078e0223 */
[----:B------:R-:W-:Y:S01]  /*2ab0*/  IMAD.MOV R10, RZ, RZ, -R10 ;  /* 0x000000ffff0a7224 */ /* 0x000fe200078e0a0a */
[C---:B------:R-:W-:Y:S01]  /*2ac0*/  ISETP.GT.U32.AND P0, PT, R0.reuse, R31, PT ;  /* 0x0000001f0000720c */ /* 0x040fe20003f04070 */
[--C-:B------:R-:W-:Y:S01]  /*2ad0*/  @!P6 IMAD.IADD R17, R17, 0x1, -R0.reuse ;  /* 0x000000011111e824 */ /* 0x100fe200078e0a00 */
[C---:B------:R-:W-:Y:S01]  /*2ae0*/  ISETP.GT.U32.AND P6, PT, R0.reuse, R35, PT ;  /* 0x000000230000720c */ /* 0x040fe20003fc4070 */
[----:B------:R-:W-:Y:S02]  /*2af0*/  IMAD R37, R0, R10, R37 ;  /* 0x0000000a00257224 */ /* 0x000fe400078e0225 */
[----:B------:R-:W-:-:S02]  /*2b00*/  @!P2 IMAD.IADD R33, R33, 0x1, -R0 ;  /* 0x000000012121a824 */ /* 0x000fc400078e0a00 */
[----:B------:R-:W-:-:S03]  /*2b10*/  IMAD.HI.U32 R9, R3, R39, RZ ;  /* 0x0000002703097227 */ /* 0x000fc600078e00ff */
[C---:B------:R-:W-:Y:S01]  /*2b20*/  ISETP.GT.U32.AND P2, PT, R0.reuse, R33, PT ;  /* 0x000000210000720c */ /* 0x040fe20003f44070 */
[----:B------:R-:W-:Y:S02]  /*2b30*/  IMAD.MOV R9, RZ, RZ, -R9 ;  /* 0x000000ffff097224 */ /* 0x000fe400078e0a09 */
[----:B------:R-:W-:Y:S01]  /*2b40*/  @!P0 IMAD.IADD R31, R31, 0x1, -R0 ;  /* 0x000000011f1f8824 */ /* 0x000fe200078e0a00 */
[----:B------:R-:W-:Y:S01]  /*2b50*/  ISETP.GT.U32.AND P0, PT, R0, R37, PT ;  /* 0x000000250000720c */ /* 0x000fe20003f04070 */
[----:B------:R-:W-:Y:S01]  /*2b60*/  IMAD.HI.U32 R12, R3, R41, RZ ;  /* 0x00000029030c7227 */ /* 0x000fe200078e00ff */
[----:B------:R-:W-:-:S03]  /*2b70*/  @!P6 IADD3 R35, PT, PT, R35, -R0, RZ ;  /* 0x800000002323e210 */ /* 0x000fc60007ffe0ff */
[C---:B------:R-:W-:Y:S01]  /*2b80*/  IMAD R39, R0.reuse, R9, R39 ;  /* 0x0000000900277224 */ /* 0x040fe200078e0227 */
[----:B------:R-:W-:Y:S01]  /*2b90*/  ISETP.GT.U32.AND P6, PT, R0, R35, PT ;  /* 0x000000230000720c */ /* 0x000fe20003fc4070 */
[----:B------:R-:W-:Y:S01]  /*2ba0*/  IMAD.HI.U32 R8, R3, R87, RZ ;  /* 0x0000005703087227 */ /* 0x000fe200078e00ff */
[----:B------:R-:W-:-:S03]  /*2bb0*/  IADD3 R12, PT, PT, -R12, RZ, RZ ;  /* 0x000000ff0c0c7210 */ /* 0x000fc60007ffe1ff */
[--C-:B------:R-:W-:Y:S01]  /*2bc0*/  @!P2 IMAD.IADD R33, R33, 0x1, -R0.reuse ;  /* 0x000000012121a824 */ /* 0x100fe200078e0a00 */
[----:B------:R-:W-:Y:S01]  /*2bd0*/  ISETP.GT.U32.AND P2, PT, R0, R39, PT ;  /* 0x000000270000720c */ /* 0x000fe20003f44070 */
[----:B------:R-:W-:Y:S01]  /*2be0*/  @!P0 IMAD.IADD R37, R37, 0x1, -R0 ;  /* 0x0000000125258824 */ /* 0x000fe200078e0a00 */
[----:B------:R-:W-:Y:S01]  /*2bf0*/  IADD3 R8, PT, PT, -R8, RZ, RZ ;  /* 0x000000ff08087210 */ /* 0x000fe20007ffe1ff */
[C---:B------:R-:W-:Y:S01]  /*2c00*/  IMAD R41, R0.reuse, R12, R41 ;  /* 0x0000000c00297224 */ /* 0x040fe200078e0229 */
[----:B------:R-:W-:Y:S01]  /*2c10*/  MOV R47, R33 ;  /* 0x00000021002f7202 */ /* 0x000fe20000000f00 */
[----:B------:R-:W-:Y:S01]  /*2c20*/  IMAD.HI.U32 R9, R3, R95, RZ ;  /* 0x0000005f03097227 */ /* 0x000fe200078e00ff */
[C---:B------:R-:W-:Y:S02]  /*2c30*/  ISETP.GT.U32.AND P0, PT, R0.reuse, R37, PT ;  /* 0x000000250000720c */ /* 0x040fe40003f04070 */
[----:B------:R-:W-:Y:S01]  /*2c40*/  @!P6 IADD3 R35, PT, PT, R35, -R0, RZ ;  /* 0x800000002323e210 */ /* 0x000fe20007ffe0ff */
[C---:B------:R-:W-:Y:S01]  /*2c50*/  IMAD R87, R0.reuse, R8, R87 ;  /* 0x0000000800577224 */ /* 0x040fe200078e0257 */
[----:B------:R-:W-:Y:S01]  /*2c60*/  ISETP.GT.U32.AND P6, PT, R0, R41, PT ;  /* 0x000000290000720c */ /* 0x000fe20003fc4070 */
[----:B------:R-:W-:Y:S01]  /*2c70*/  IMAD.MOV R9, RZ, RZ, -R9 ;  /* 0x000000ffff097224 */ /* 0x000fe200078e0a09 */
[----:B------:R-:W-:Y:S01]  /*2c80*/  @!P5 IADD3 R47, PT, PT, -R47, RZ, RZ ;  /* 0x000000ff2f2fd210 */ /* 0x000fe20007ffe1ff */
[----:B------:R-:W-:Y:S01]  /*2c90*/  IMAD.HI.U32 R10, R3, R97, RZ ;  /* 0x00000061030a7227 */ /* 0x000fe200078e00ff */
[----:B------:R-:W-:-:S03]  /*2ca0*/  @!P2 IADD3 R39, PT, PT, R39, -R0, RZ ;  /* 0x800000002727a210 */ /* 0x000fc60007ffe0ff */
[C---:B------:R-:W-:Y:S01]  /*2cb0*/  IMAD R95, R0.reuse, R9, R95 ;  /* 0x00000009005f7224 */ /* 0x040fe200078e025f */
[C---:B------:R-:W-:Y:S01]  /*2cc0*/  ISETP.GT.U32.AND P2, PT, R0.reuse, R39, PT ;  /* 0x000000270000720c */ /* 0x040fe20003f44070 */
[----:B------:R-:W-:Y:S01]  /*2cd0*/  IMAD.HI.U32 R12, R3, R99, RZ ;  /* 0x00000063030c7227 */ /* 0x000fe200078e00ff */
[-C--:B------:R-:W-:Y:S02]  /*2ce0*/  @!P0 IADD3 R37, PT, PT, R37, -R0.reuse, RZ ;  /* 0x8000000025258210 */ /* 0x080fe40007ffe0ff */
[C---:B------:R-:W-:Y:S01]  /*2cf0*/  ISETP.GT.U32.AND P0, PT, R0.reuse, R87, PT ;  /* 0x000000570000720c */ /* 0x040fe20003f04070 */
[----:B------:R-:W-:Y:S01]  /*2d00*/  IMAD.MOV R10, RZ, RZ, -R10 ;  /* 0x000000ffff0a7224 */ /* 0x000fe200078e0a0a */
[----:B------:R-:W-:Y:S01]  /*2d10*/  @!P6 IADD3 R41, PT, PT, R41, -R0, RZ ;  /* 0x800000002929e210 */ /* 0x000fe20007ffe0ff */
[----:B------:R-:W-:Y:S02]  /*2d20*/  IMAD.MOV R12, RZ, RZ, -R12 ;  /* 0x000000ffff0c7224 */ /* 0x000fe400078e0a0c */
[C---:B------:R-:W-:Y:S01]  /*2d30*/  IMAD R97, R0.reuse, R10, R97 ;  /* 0x0000000a00617224 */ /* 0x040fe200078e0261 */
[C---:B------:R-:W-:Y:S01]  /*2d40*/  ISETP.GT.U32.AND P6, PT, R0.reuse, R41, PT ;  /* 0x000000290000720c */ /* 0x040fe20003fc4070 */
[----:B------:R-:W-:-:S02]  /*2d50*/  IMAD R99, R0, R12, R99 ;  /* 0x0000000c00637224 */ /* 0x000fc400078e0263 */
[--C-:B------:R-:W-:Y:S01]  /*2d60*/  @!P2 IMAD.IADD R39, R39, 0x1, -R0.reuse ;  /* 0x000000012727a824 */ /* 0x100fe200078e0a00 */
[C---:B------:R-:W-:Y:S01]  /*2d70*/  ISETP.GT.U32.AND P2, PT, R0.reuse, R95, PT ;  /* 0x0000005f0000720c */ /* 0x040fe20003f44070 */
[----:B------:R-:W-:Y:S02]  /*2d80*/  VIADD R12, R7, 0x3a ;  /* 0x0000003a070c7836 */ /* 0x000fe40000000000 */
[----:B------:R-:W-:Y:S01]  /*2d90*/  @!P0 IADD3 R87, PT, PT, R87, -R0, RZ ;  /* 0x8000000057578210 */ /* 0x000fe20007ffe0ff */
[----:B------:R-:W-:Y:S02]  /*2da0*/  IMAD.HI.U32 R9, R3, R103, RZ ;  /* 0x0000006703097227 */ /* 0x000fe400078e00ff */
[----:B------:R-:W-:Y:S02]  /*2db0*/  IABS R101, R12 ;  /* 0x0000000c00657213 */ /* 0x000fe40000000000 */
[C---:B------:R-:W-:Y:S01]  /*2dc0*/  ISETP.GT.U32.AND P0, PT, R0.reuse, R87, PT ;  /* 0x000000570000720c */ /* 0x040fe20003f04070 */
[----:B------:R-:W-:Y:S01]  /*2dd0*/  @!P6 IMAD.IADD R41, R41, 0x1, -R0 ;  /* 0x000000012929e824 */ /* 0x000fe200078e0a00 */
[----:B------:R-:W-:Y:S01]  /*2de0*/  ISETP.GT.U32.AND P6, PT, R0, R97, PT ;  /* 0x000000610000720c */ /* 0x000fe20003fc4070 */
[----:B------:R-:W-:-:S02]  /*2df0*/  IMAD.HI.U32 R8, R3, R101, RZ ;  /* 0x0000006503087227 */ /* 0x000fc400078e00ff */
[----:B------:R-:W-:Y:S02]  /*2e00*/  @!P2 IADD3 R95, PT, PT, R95, -R0, RZ ;  /* 0x800000005f5fa210 */ /* 0x000fe40007ffe0ff */
[----:B------:R-:W-:Y:S02]  /*2e10*/  IMAD.MOV R10, RZ, RZ, -R8 ;  /* 0x000000ffff0a7224 */ /* 0x000fe400078e0a08 */
[----:B------:R-:W-:Y:S01]  /*2e20*/  ISETP.GT.U32.AND P2, PT, R0, R95, PT ;  /* 0x0000005f0000720c */ /* 0x000fe20003f44070 */
[----:B------:R-:W-:-:S04]  /*2e30*/  IMAD.HI.U32 R8, R3, R105, RZ ;  /* 0x0000006903087227 */ /* 0x000fc800078e00ff */
[--C-:B------:R-:W-:Y:S01]  /*2e40*/  @!P0 IMAD.IADD R87, R87, 0x1, -R0.reuse ;  /* 0x0000000157578824 */ /* 0x100fe200078e0a00 */
[C---:B------:R-:W-:Y:S01]  /*2e50*/  ISETP.GT.U32.AND P0, PT, R0.reuse, R99, PT ;  /* 0x000000630000720c */ /* 0x040fe20003f04070 */
[----:B------:R-:W-:Y:S02]  /*2e60*/  @!P6 IMAD.IADD R97, R97, 0x1, -R0 ;  /* 0x000000016161e824 */ /* 0x000fe400078e0a00 */
[C---:B------:R-:W-:Y:S01]  /*2e70*/  IMAD R101, R0.reuse, R10, R101 ;  /* 0x0000000a00657224 */ /* 0x040fe200078e0265 */
[----:B------:R-:W-:Y:S01]  /*2e80*/  MOV R93, R87 ;  /* 0x00000057005d7202 */ /* 0x000fe20000000f00 */
[----:B------:R-:W-:Y:S01]  /*2e90*/  IMAD.MOV R10, RZ, RZ, -R8 ;  /* 0x000000ffff0a7224 */ /* 0x000fe200078e0a08 */
[C---:B------:R-:W-:Y:S01]  /*2ea0*/  ISETP.GT.U32.AND P6, PT, R0.reuse, R97, PT ;  /* 0x000000610000720c */ /* 0x040fe20003fc4070 */
[----:B------:R-:W-:Y:S01]  /*2eb0*/  IMAD.HI.U32 R8, R3, R107, RZ ;  /* 0x0000006b03087227 */ /* 0x000fe200078e00ff */
[----:B------:R-:W-:Y:S02]  /*2ec0*/  @!P2 IADD3 R95, PT, PT, R95, -R0, RZ ;  /* 0x800000005f5fa210 */ /* 0x000fe40007ffe0ff */
[C---:B------:R-:W-:Y:S01]  /*2ed0*/  ISETP.GT.U32.AND P2, PT, R0.reuse, R101, PT ;  /* 0x000000650000720c */ /* 0x040fe20003f44070 */
[----:B------:R-:W-:Y:S01]  /*2ee0*/  IMAD R105, R0, R10, R105 ;  /* 0x0000000a00697224 */ /* 0x000fe200078e0269 */
[----:B------:R-:W-:Y:S01]  /*2ef0*/  IADD3 R8, PT, PT, -R8, RZ, RZ ;  /* 0x000000ff08087210 */ /* 0x000fe20007ffe1ff */
[----:B------:R-:W-:Y:S01]  /*2f00*/  IMAD.MOV R9, RZ, RZ, -R9 ;  /* 0x000000ffff097224 */ /* 0x000fe200078e0a09 */
[----:B------:R-:W-:Y:S01]  /*2f10*/  @!P0 IADD3 R99, PT, PT, R99, -R0, RZ ;  /* 0x8000000063638210 */ /* 0x000fe20007ffe0ff */
[----:B------:R-:W-:Y:S01]  /*2f20*/  VIADD R10, R7, 0x3e ;  /* 0x0000003e070a7836 */ /* 0x000fe20000000000 */
[C---:B------:R-:W-:Y:S01]  /*2f30*/  ISETP.GT.U32.AND P0, PT, R0.reuse, R105, PT ;  /* 0x000000690000720c */ /* 0x040fe20003f04070 */
[C---:B------:R-:W-:Y:S01]  /*2f40*/  IMAD R103, R0.reuse, R9, R103 ;  /* 0x0000000900677224 */ /* 0x040fe200078e0267 */
[----:B------:R-:W-:Y:S01]  /*2f50*/  IABS R9, R7 ;  /* 0x0000000700097213 */ /* 0x000fe20000000000 */
[C---:B------:R-:W-:Y:S01]  /*2f60*/  IMAD R107, R0.reuse, R8, R107 ;  /* 0x00000008006b7224 */ /* 0x040fe200078e026b */
[----:B------:R-:W-:Y:S01]  /*2f70*/  IABS R109, R10 ;  /* 0x0000000a006d7213 */ /* 0x000fe20000000000 */
[----:B------:R-:W-:Y:S01]  /*2f80*/  @!P6 IMAD.IADD R97, R97, 0x1, -R0 ;  /* 0x000000016161e824 */ /* 0x000fe200078e0a00 */
[----:B------:R-:W-:Y:S01]  /*2f90*/  ISETP.GT.U32.AND P6, PT, R0, R103, PT ;  /* 0x000000670000720c */ /* 0x000fe20003fc4070 */
[----:B------:R-:W-:-:S04]  /*2fa0*/  IMAD.HI.U32 R8, R3, R9, RZ ;  /* 0x0000000903087227 */ /* 0x000fc800078e00ff */
[----:B------:R-:W-:-:S04]  /*2fb0*/  IMAD.HI.U32 R5, R3, R109, RZ ;  /* 0x0000006d03057227 */ /* 0x000fc800078e00ff */
[----:B------:R-:W-:-:S04]  /*2fc0*/  IMAD.HI.U32 R3, R4, R29, RZ ;  /* 0x0000001d04037227 */ /* 0x000fc800078e00ff */
[----:B------:R-:W-:Y:S01]  /*2fd0*/  @!P2 IMAD.IADD R101, R101, 0x1, -R0 ;  /* 0x000000016565a824 */ /* 0x000fe200078e0a00 */
[----:B------:R-:W-:Y:S01]  /*2fe0*/  ISETP.GT.U32.AND P2, PT, R0, R107, PT ;  /* 0x0000006b0000720c */ /* 0x000fe20003f44070 */
[----:B------:R-:W-:Y:S01]  /*2ff0*/  IMAD.MOV R8, RZ, RZ, -R8 ;  /* 0x000000ffff087224 */ /* 0x000fe200078e0a08 */
[----:B------:R-:W-:Y:S01]  /*3000*/  IADD3 R3, PT, PT, -R3, RZ, RZ ;  /* 0x000000ff03037210 */ /* 0x000fe20007ffe1ff */
[--C-:B------:R-:W-:Y:S01]  /*3010*/  @!P0 IMAD.IADD R105, R105, 0x1, -R0.reuse ;  /* 0x0000000169698824 */ /* 0x100fe200078e0a00 */
[----:B------:R-:W-:Y:S01]  /*3020*/  ISETP.GE.AND P0, PT, R14, RZ, PT ;  /* 0x000000ff0e00720c */ /* 0x000fe20003f06270 */
[----:B------:R-:W-:Y:S01]  /*3030*/  IMAD R9, R0, R8, R9 ;  /* 0x0000000800097224 */ /* 0x000fe200078e0209 */
[-C--:B------:R-:W-:Y:S01]  /*3040*/  @!P6 IADD3 R103, PT, PT, R103, -R0.reuse, RZ ;  /* 0x800000006767e210 */ /* 0x080fe20007ffe0ff */
[----:B------:R-:W-:Y:S02]  /*3050*/  IMAD R3, R2, R3, R29 ;  /* 0x0000000302037224 */ /* 0x000fe400078e021d */
[----:B------:R-:W-:Y:S01]  /*3060*/  IMAD.MOV.U32 R29, RZ, RZ, R17 ;  /* 0x000000ffff1d7224 */ /* 0x000fe200078e0011 */
[C---:B------:R-:W-:Y:S01]  /*3070*/  ISETP.GT.U32.AND P6, PT, R0.reuse, R9, PT ;  /* 0x000000090000720c */ /* 0x040fe20003fc4070 */
[----:B------:R-:W-:Y:S01]  /*3080*/  IMAD.MOV.U32 R83, RZ, RZ, R35 ;  /* 0x000000ffff537224 */ /* 0x000fe200078e0023 */
[C---:B------:R-:W-:Y:S01]  /*3090*/  ISETP.GT.U32.AND P5, PT, R0.reuse, R103, PT ;  /* 0x000000670000720c */ /* 0x040fe20003fa4070 */
[----:B------:R-:W-:Y:S01]  /*30a0*/  @!P3 IMAD.MOV R29, RZ, RZ, -R29 ;  /* 0x000000ffff1db224 */ /* 0x000fe200078e0a1d */
[----:B------:R-:W-:Y:S01]  /*30b0*/  ISETP.GT.U32.AND P3, PT, R0, R99, PT ;  /* 0x000000630000720c */ /* 0x000fe20003f64070 */
[----:B------:R-:W-:Y:S01]  /*30c0*/  @!P2 IMAD.IADD R107, R107, 0x1, -R0 ;  /* 0x000000016b6ba824 */ /* 0x000fe200078e0a00 */
[----:B------:R-:W-:Y:S01]  /*30d0*/  ISETP.GE.AND P2, PT, R16, RZ, PT ;  /* 0x000000ff1000720c */ /* 0x000fe20003f46270 */
[----:B------:R-:W-:Y:S01]  /*30e0*/  @!P1 IMAD.MOV R31, RZ, RZ, -R31 ;  /* 0x000000ffff1f9224 */ /* 0x000fe200078e0a1f */
[----:B------:R-:W-:Y:S01]  /*30f0*/  @!P4 IADD3 R83, PT, PT, -R83, RZ, RZ ;  /* 0x000000ff5353c210 */ /* 0x000fe20007ffe1ff */
[----:B------:R-:W-:Y:S01]  /*3100*/  IMAD.MOV.U32 R85, RZ, RZ, R37 ;  /* 0x000000ffff557224 */ /* 0x000fe200078e0025 */
[C---:B------:R-:W-:Y:S01]  /*3110*/  ISETP.GT.U32.AND P1, PT, R0.reuse, R101, PT ;  /* 0x000000650000720c */ /* 0x040fe20003f24070 */
[----:B------:R-:W-:Y:S01]  /*3120*/  IMAD.MOV R5, RZ, RZ, -R5 ;  /* 0x000000ffff057224 */ /* 0x000fe200078e0a05 */
[----:B------:R-:W-:Y:S01]  /*3130*/  ISETP.GT.U32.AND P4, PT, R0, R105, PT ;  /* 0x000000690000720c */ /* 0x000fe20003f84070 */
[----:B------:R-:W-:Y:S01]  /*3140*/  IMAD.HI.U32 R4, R4, R91, RZ ;  /* 0x0000005b04047227 */ /* 0x000fe200078e00ff */
[-C--:B------:R-:W-:Y:S01]  /*3150*/  @!P6 IADD3 R9, PT, PT, R9, -R0.reuse, RZ ;  /* 0x800000000909e210 */ /* 0x080fe20007ffe0ff */
[----:B------:R-:W1:Y:S02]  /*3160*/  LDC.64 R16, c[0x0][0x3a0] ;  /* 0x0000e800ff107b82 */ /* 0x000e640000000a00 */
[----:B------:R-:W-:Y:S01]  /*3170*/  @!P0 IMAD.MOV R85, RZ, RZ, -R85 ;  /* 0x000000ffff558224 */ /* 0x000fe200078e0a55 */
[C---:B------:R-:W-:Y:S01]  /*3180*/  ISETP.GT.U32.AND P0, PT, R0.reuse, R107, PT ;  /* 0x0000006b0000720c */ /* 0x040fe20003f04070 */
[----:B------:R-:W-:Y:S01]  /*3190*/  IMAD R109, R0, R5, R109 ;  /* 0x00000005006d7224 */ /* 0x000fe200078e026d */
[----:B------:R-:W-:Y:S01]  /*31a0*/  @!P3 IADD3 R99, PT, PT, R99, -R0, RZ ;  /* 0x800000006363b210 */ /* 0x000fe20007ffe0ff */
[----:B------:R-:W-:Y:S01]  /*31b0*/  IMAD.MOV R4, RZ, RZ, -R4 ;  /* 0x000000ffff047224 */ /* 0x000fe200078e0a04 */
[----:B------:R-:W-:Y:S01]  /*31c0*/  ISETP.GT.U32.AND P3, PT, R2, R3, PT ;  /* 0x000000030200720c */ /* 0x000fe20003f64070 */
[----:B------:R-:W-:Y:S01]  /*31d0*/  IMAD.MOV.U32 R89, RZ, RZ, R39 ;  /* 0x000000ffff597224 */ /* 0x000fe200078e0027 */
[----:B------:R-:W-:Y:S01]  /*31e0*/  ISETP.GT.U32.AND P6, PT, R0, R109, PT ;  /* 0x0000006d0000720c */ /* 0x000fe20003fc4070 */
[----:B------:R-:W-:Y:S01]  /*31f0*/  IMAD R5, R2, R4, R91 ;  /* 0x0000000402057224 */ /* 0x000fe200078e025b */
[----:B------:R-:W-:Y:S01]  /*3200*/  @!P4 IADD3 R105, PT, PT, R105, -R0, RZ ;  /* 0x800000006969c210 */ /* 0x000fe20007ffe0ff */
[----:B------:R-:W-:Y:S01]  /*3210*/  @!P2 IMAD.MOV R89, RZ, RZ, -R89 ;  /* 0x000000ffff59a224 */ /* 0x000fe200078e0a59 */
[----:B------:R-:W-:Y:S01]  /*3220*/  ISETP.GT.U32.AND P2, PT, R0, R9, PT ;  /* 0x000000090000720c */ /* 0x000fe20003f44070 */
[--C-:B------:R-:W-:Y:S01]  /*3230*/  @!P1 IMAD.IADD R101, R101, 0x1, -R0.reuse ;  /* 0x0000000165659824 */ /* 0x100fe200078e0a00 */
[----:B------:R-:W-:Y:S01]  /*3240*/  ISETP.GE.AND P1, PT, R18, RZ, PT ;  /* 0x000000ff1200720c */ /* 0x000fe20003f26270 */
[--C-:B------:R-:W-:Y:S01]  /*3250*/  @!P5 IMAD.IADD R103, R103, 0x1, -R0.reuse ;  /* 0x000000016767d824 */ /* 0x100fe200078e0a00 */
[----:B------:R-:W-:Y:S01]  /*3260*/  ISETP.GT.U32.AND P4, PT, R2, R5, PT ;  /* 0x000000050200720c */ /* 0x000fe20003f84070 */
[----:B------:R-:W-:Y:S01]  /*3270*/  @!P0 IMAD.IADD R107, R107, 0x1, -R0 ;  /* 0x000000016b6b8824 */ /* 0x000fe200078e0a00 */
[----:B------:R-:W-:Y:S01]  /*3280*/  ISETP.GE.AND P5, PT, R20, RZ, PT ;  /* 0x000000ff1400720c */ /* 0x000fe20003fa6270 */
[----:B------:R-:W-:Y:S01]  /*3290*/  @!P3 IMAD.IADD R3, R3, 0x1, -R2 ;  /* 0x000000010303b824 */ /* 0x000fe200078e0a02 */
[----:B------:R-:W-:Y:S01]  /*32a0*/  ISETP.GE.AND P0, PT, R22, RZ, PT ;  /* 0x000000ff1600720c */ /* 0x000fe20003f06270 */
[----:B------:R-:W-:Y:S01]  /*32b0*/  @!P6 IMAD.IADD R109, R109, 0x1, -R0 ;  /* 0x000000016d6de824 */ /* 0x000fe200078e0a00 */
[----:B------:R-:W-:Y:S01]  /*32c0*/  ISETP.GE.AND P6, PT, R24, RZ, PT ;  /* 0x000000ff1800720c */ /* 0x000fe20003fc6270 */
[----:B------:R-:W-:-:S02]  /*32d0*/  IMAD.MOV.U32 R91, RZ, RZ, R41 ;  /* 0x000000ffff5b7224 */ /* 0x000fc400078e0029 */
[----:B------:R-:W-:Y:S01]  /*32e0*/  @!P2 IADD3 R9, PT, PT, R9, -R0, RZ ;  /* 0x800000000909a210 */ /* 0x000fe20007ffe0ff */
[----:B-1----:R-:W-:Y:S01]  /*32f0*/  VIADD R220, R16, 0x3f ;  /* 0x0000003f10dc7836 */ /* 0x002fe20000000000 */
[----:B------:R-:W-:Y:S01]  /*3300*/  ISETP.GE.AND P2, PT, R7, RZ, PT ;  /* 0x000000ff0700720c */ /* 0x000fe20003f46270 */
[----:B------:R-:W-:Y:S01]  /*3310*/  @!P1 IMAD.MOV R91, RZ, RZ, -R91 ;  /* 0x000000ffff5b9224 */ /* 0x000fe200078e0a5b */
[----:B------:R-:W-:Y:S01]  /*3320*/  ISETP.GT.U32.AND P3, PT, R0, R109, PT ;  /* 0x0000006d0000720c */ /* 0x000fe20003f64070 */
[----:B------:R-:W-:Y:S01]  /*3330*/  @!P4 IMAD.IADD R5, R5, 0x1, -R2 ;  /* 0x000000010505c824 */ /* 0x000fe200078e0a02 */
[C---:B------:R-:W-:Y:S02]  /*3340*/  ISETP.GT.U32.AND P1, PT, R2.reuse, R3, PT ;  /* 0x000000030200720c */ /* 0x040fe40003f24070 */
[----:B------:R-:W-:Y:S01]  /*3350*/  @!P5 IADD3 R93, PT, PT, -R93, RZ, RZ ;  /* 0x000000ff5d5dd210 */ /* 0x000fe20007ffe1ff */
[----:B------:R-:W-:Y:S01]  /*3360*/  @!P0 IMAD.MOV R95, RZ, RZ, -R95 ;  /* 0x000000ffff5f8224 */ /* 0x000fe200078e0a5f */
[----:B------:R-:W-:Y:S01]  /*3370*/  ISETP.GT.U32.AND P0, PT, R2, R5, PT ;  /* 0x000000050200720c */ /* 0x000fe20003f04070 */
[----:B------:R-:W-:Y:S01]  /*3380*/  @!P6 IMAD.MOV R97, RZ, RZ, -R97 ;  /* 0x000000ffff61e224 */ /* 0x000fe200078e0a61 */
[----:B------:R-:W-:-:S02]  /*3390*/  ISETP.GE.AND P5, PT, R28, RZ, PT ;  /* 0x000000ff1c00720c */ /* 0x000fc40003fa6270 */
[----:B------:R-:W-:Y:S01]  /*33a0*/  ISETP.GE.AND P4, PT, R26, RZ, PT ;  /* 0x000000ff1a00720c */ /* 0x000fe20003f86270 */
[----:B------:R-:W-:Y:S01]  /*33b0*/  @!P2 IMAD.MOV R9, RZ, RZ, -R9 ;  /* 0x000000ffff09a224 */ /* 0x000fe200078e0a09 */
[----:B------:R-:W-:Y:S02]  /*33c0*/  ISETP.GE.AND P6, PT, R12, RZ, PT ;  /* 0x000000ff0c00720c */ /* 0x000fe40003fc6270 */
[----:B------:R-:W-:Y:S01]  /*33d0*/  @!P3 IADD3 R109, PT, PT, R109, -R0, RZ ;  /* 0x800000006d6db210 */ /* 0x000fe20007ffe0ff */
[----:B------:R-:W-:Y:S01]  /*33e0*/  @!P1 IMAD.IADD R3, R3, 0x1, -R2 ;  /* 0x0000000103039824 */ /* 0x000fe200078e0a02 */
[----:B------:R-:W-:Y:S02]  /*33f0*/  ISETP.GE.AND P3, PT, R30, RZ, PT ;  /* 0x000000ff1e00720c */ /* 0x000fe40003f66270 */
[----:B------:R-:W-:Y:S02]  /*3400*/  ISETP.GE.AND P2, PT, R32, RZ, PT ;  /* 0x000000ff2000720c */ /* 0x000fe40003f46270 */
[----:B------:R-:W-:-:S02]  /*3410*/  ISETP.GE.AND P1, PT, R10, RZ, PT ;  /* 0x000000ff0a00720c */ /* 0x000fc40003f26270 */
[----:B------:R-:W-:Y:S01]  /*3420*/  @!P0 IADD3 R5, PT, PT, R5, -R2, RZ ;  /* 0x8000000205058210 */ /* 0x000fe20007ffe0ff */
[----:B------:R-:W-:Y:S01]  /*3430*/  @!P4 IMAD.MOV R99, RZ, RZ, -R99 ;  /* 0x000000ffff63c224 */ /* 0x000fe200078e0a63 */
[----:B------:R-:W-:Y:S01]  /*3440*/  @!P5 IADD3 R103, PT, PT, -R103, RZ, RZ ;  /* 0x000000ff6767d210 */ /* 0x000fe20007ffe1ff */
[----:B------:R-:W-:Y:S01]  /*3450*/  @!P6 IMAD.MOV R101, RZ, RZ, -R101 ;  /* 0x000000ffff65e224 */ /* 0x000fe200078e0a65 */
[----:B------:R-:W-:Y:S02]  /*3460*/  ISETP.GE.AND P0, PT, R222, RZ, PT ;  /* 0x000000ffde00720c */ /* 0x000fe40003f06270 */
[----:B------:R-:W-:Y:S01]  /*3470*/  ISETP.GE.AND P5, PT, R221, RZ, PT ;  /* 0x000000ffdd00720c */ /* 0x000fe20003fa6270 */
[----:B------:R-:W-:Y:S01]  /*3480*/  @!P3 IMAD.MOV R105, RZ, RZ, -R105 ;  /* 0x000000ffff69b224 */ /* 0x000fe200078e0a69 */
[----:B------:R-:W-:Y:S01]  /*3490*/  ISETP.NE.AND P4, PT, R34, RZ, PT ;  /* 0x000000ff2200720c */ /* 0x000fe20003f85270 */
[----:B------:R-:W-:Y:S01]  /*34a0*/  @!P2 IMAD.MOV R107, RZ, RZ, -R107 ;  /* 0x000000ffff6ba224 */ /* 0x000fe200078e0a6b */
[----:B------:R-:W-:-:S02]  /*34b0*/  LOP3.LUT R0, RZ, R34, RZ, 0x33, !PT ;  /* 0x00000022ff007212 */ /* 0x000fc400078e33ff */
[----:B------:R-:W-:Y:S02]  /*34c0*/  @!P1 IADD3 R109, PT, PT, -R109, RZ, RZ ;  /* 0x000000ff6d6d9210 */ /* 0x000fe40007ffe1ff */
[C---:B------:R-:W-:Y:S02]  /*34d0*/  SEL R40, R0.reuse, R11, !P4 ;  /* 0x0000000b00287207 */ /* 0x040fe40006000000 */
[C---:B------:R-:W-:Y:S01]  /*34e0*/  SEL R41, R0.reuse, R13, !P4 ;  /* 0x0000000d00297207 */ /* 0x040fe20006000000 */
[----:B------:R-:W-:Y:S01]  /*34f0*/  @!P0 IMAD.MOV R3, RZ, RZ, -R3 ;  /* 0x000000ffff038224 */ /* 0x000fe200078e0a03 */
[C---:B------:R-:W-:Y:S01]  /*3500*/  SEL R39, R0.reuse, R15, !P4 ;  /* 0x0000000f00277207 */ /* 0x040fe20006000000 */
[----:B------:R-:W-:Y:S01]  /*3510*/  @!P5 IMAD.MOV R5, RZ, RZ, -R5 ;  /* 0x000000ffff05d224 */ /* 0x000fe200078e0a05 */
[C---:B------:R-:W-:Y:S01]  /*3520*/  SEL R32, R0.reuse, R25, !P4 ;  /* 0x0000001900207207 */ /* 0x040fe20006000000 */
[----:B------:R-:W-:Y:S01]  /*3530*/  IMAD R41, R41, UR5, RZ ;  /* 0x0000000529297c24 */ /* 0x000fe2000f8e02ff */
[C---:B------:R-:W-:Y:S01]  /*3540*/  SEL R33, R0.reuse, R27, !P4 ;  /* 0x0000001b00217207 */ /* 0x040fe20006000000 */
[----:B------:R-:W-:Y:S01]  /*3550*/  IMAD R39, R39, UR5, RZ ;  /* 0x0000000527277c24 */ /* 0x000fe2000f8e02ff */
[----:B------:R-:W-:Y:S01]  /*3560*/  SEL R35, R0, R31, !P4 ;  /* 0x0000001f00237207 */ /* 0x000fe20006000000 */
[----:B------:R-:W-:Y:S01]  /*3570*/  IMAD R40, R40, UR5, RZ ;  /* 0x0000000528287c24 */ /* 0x000fe2000f8e02ff */
[----:B------:R-:W-:Y:S01]  /*3580*/  SEL R87, R0, R9, !P4 ;  /* 0x0000000900577207 */ /* 0x000fe20006000000 */
[----:B------:R-:W-:Y:S01]  /*3590*/  IMAD R32, R32, UR5, RZ ;  /* 0x0000000520207c24 */ /* 0x000fe2000f8e02ff */
[C---:B------:R-:W-:Y:S01]  /*35a0*/  SEL R81, R0.reuse, R81, !P4 ;  /* 0x0000005100517207 */ /* 0x040fe20006000000 */
[----:B------:R-:W-:Y:S01]  /*35b0*/  IMAD R35, R35, UR5, RZ ;  /* 0x0000000523237c24 */ /* 0x000fe2000f8e02ff */
[C---:B------:R-:W-:Y:S01]  /*35c0*/  SEL R80, R0.reuse, R80, !P4 ;  /* 0x0000005000507207 */ /* 0x040fe20006000000 */
[----:B------:R-:W-:Y:S01]  /*35d0*/  IMAD R87, R87, UR5, RZ ;  /* 0x0000000557577c24 */ /* 0x000fe2000f8e02ff */
[C---:B------:R-:W-:Y:S01]  /*35e0*/  SEL R79, R0.reuse, R79, !P4 ;  /* 0x0000004f004f7207 */ /* 0x040fe20006000000 */
[----:B------:R-:W-:Y:S01]  /*35f0*/  IMAD R81, R81, UR5, RZ ;  /* 0x0000000551517c24 */ /* 0x000fe2000f8e02ff */
[----:B------:R-:W-:Y:S01]  /*3600*/  SEL R78, R0, R78, !P4 ;  /* 0x0000004e004e7207 */ /* 0x000fe20006000000 */
        /* <DEDUP_REMOVED lines=78> */
[----:B------:R-:W1:Y:S01]  /*3af0*/  LDC.64 R28, c[0x0][0x3a8] ;  /* 0x0000ea00ff1c7b82 */ /* 0x000e620000000a00 */
[----:B------:R-:W-:Y:S01]  /*3b00*/  SEL R30, R0, R83, !P4 ;  /* 0x00000053001e7207 */ /* 0x000fe20006000000 */
[----:B------:R-:W-:Y:S01]  /*3b10*/  IMAD.SHL.U32 R83, R252, 0x4, RZ ;  /* 0x00000004fc537824 */ /* 0x000fe200078e00ff */
        /* <DEDUP_REMOVED lines=21> */
[----:B-1----:R-:W-:Y:S01]  /*3c70*/  IMAD R181, R28, 0xc, RZ ;  /* 0x0000000c1cb57824 */ /* 0x002fe200078e02ff */
[----:B------:R-:W-:Y:S01]  /*3c80*/  SEL R4, R0, R109, !P4 ;  /* 0x0000006d00047207 */ /* 0x000fe20006000000 */
[----:B------:R-:W-:Y:S01]  /*3c90*/  IMAD.SHL.U32 R185, R28, 0x10, RZ ;  /* 0x000000101cb97824 */ /* 0x000fe200078e00ff */
[----:B------:R-:W-:Y:S01]  /*3ca0*/  SEL R6, R0, R6, !P4 ;  /* 0x0000000600067207 */ /* 0x000fe20006000000 */
[----:B------:R-:W-:Y:S01]  /*3cb0*/  IMAD R187, R28, 0x14, RZ ;  /* 0x000000141cbb7824 */ /* 0x000fe200078e02ff */
[----:B------:R-:W-:Y:S01]  /*3cc0*/  ISETP.NE.AND P1, PT, R46, RZ, PT ;  /* 0x000000ff2e00720c */ /* 0x000fe20003f25270 */
[C---:B------:R-:W-:Y:S01]  /*3cd0*/  IMAD R191, R28.reuse, 0x18, RZ ;  /* 0x000000181cbf7824 */ /* 0x040fe200078e02ff */
[----:B------:R-:W-:Y:S01]  /*3ce0*/  LOP3.LUT R0, RZ, R46, RZ, 0x33, !PT ;  /* 0x0000002eff007212 */ /* 0x000fe200078e33ff */
[----:B------:R-:W-:Y:S01]  /*3cf0*/  IMAD R193, R28, 0x1c, RZ ;  /* 0x0000001c1cc17824 */ /* 0x000fe200078e02ff */
[----:B------:R-:W-:Y:S01]  /*3d00*/  IADD3 R9, PT, PT, R16, -0x1, RZ ;  /* 0xffffffff10097810 */ /* 0x000fe20007ffe0ff */
[----:B------:R-:W-:Y:S01]  /*3d10*/  IMAD.SHL.U32 R197, R28, 0x20, RZ ;  /* 0x000000201cc57824 */ /* 0x000fe200078e00ff */
[----:B------:R-:W-:Y:S01]  /*3d20*/  SEL R8, R0, R3, !P1 ;  /* 0x0000000300087207 */ /* 0x000fe20004800000 */
[----:B------:R-:W-:Y:S01]  /*3d30*/  VIADD R3, R16, 0xfffffffb ;  /* 0xfffffffb10037836 */ /* 0x000fe20000000000 */
[----:B------:R-:W-:Y:S01]  /*3d40*/  SEL R18, R0, R5, !P1 ;  /* 0x0000000500127207 */ /* 0x000fe20004800000 */
[C---:B------:R-:W-:Y:S01]  /*3d50*/  VIADD R0, R16.reuse, 0xfffffffe ;  /* 0xfffffffe10007836 */ /* 0x040fe20000000000 */
[----:B------:R-:W-:Y:S01]  /*3d60*/  ISETP.GE.U32.AND P1, PT, R9, 0x7fffffc0, PT ;  /* 0x7fffffc00900780c */ /* 0x000fe20003f26070 */
[----:B------:R-:W-:Y:S01]  /*3d70*/  VIADD R5, R16, 0xfffffff7 ;  /* 0xfffffff710057836 */ /* 0x000fe20000000000 */
[----:B------:R-:W-:Y:S01]  /*3d80*/  ISETP.GE.U32.AND P6, PT, R3, 0x7fffffbc, PT ;  /* 0x7fffffbc0300780c */ /* 0x000fe20003fc6070 */
[----:B------:R-:W-:Y:S01]  /*3d90*/  IMAD R201, R28, 0x24, RZ ;  /* 0x000000241cc97824 */ /* 0x000fe200078e02ff */
[----:B------:R-:W-:Y:S01]  /*3da0*/  ISETP.GE.U32.AND P2, PT, R0, 0x7fffffbf, PT ;  /* 0x7fffffbf0000780c */ /* 0x000fe20003f46070 */
[-C--:B------:R-:W-:Y:S01]  /*3db0*/  IMAD R0, R8, R17.reuse, RZ ;  /* 0x0000001108007224 */ /* 0x080fe200078e02ff */
[----:B------:R-:W-:Y:S01]  /*3dc0*/  ISETP.GE.U32.AND P4, PT, R5, 0x7fffffb8, PT ;  /* 0x7fffffb80500780c */ /* 0x000fe20003f86070 */
[----:B------:R-:W1:Y:S01]  /*3dd0*/  LDC R3, c[0x0][0x3a0] ;  /* 0x0000e800ff037b82 */ /* 0x000e620000000800 */
[C---:B------:R-:W-:Y:S01]  /*3de0*/  VIADD R5, R16.reuse, 0xfffffffa ;  /* 0xfffffffa10057836 */ /* 0x040fe20000000000 */
[----:B------:R-:W-:Y:S01]  /*3df0*/  IADD3 R9, PT, PT, R16, -0xd, RZ ;  /* 0xfffffff310097810 */ /* 0x000fe20007ffe0ff */
[----:B------:R-:W-:Y:S01]  /*3e00*/  IMAD R17, R18, R17, RZ ;  /* 0x0000001112117224 */ /* 0x000fe200078e02ff */
[----:B------:R-:W-:Y:S01]  /*3e10*/  LEA R198, P3, R0, UR12, 0x2 ;  /* 0x0000000c00c67c11 */ /* 0x000fe2000f8610ff */
[C---:B------:R-:W-:Y:S01]  /*3e20*/  IMAD R205, R28.reuse, 0x28, RZ ;  /* 0x000000281ccd7824 */ /* 0x040fe200078e02ff */
[----:B------:R-:W-:Y:S01]  /*3e30*/  ISETP.GE.U32.AND P5, PT, R5, 0x7fffffbb, PT ;  /* 0x7fffffbb0500780c */ /* 0x000fe20003fa6070 */
[----:B------:R-:W-:Y:S01]  /*3e40*/  IMAD R209, R28, 0x2c, RZ ;  /* 0x0000002c1cd17824 */ /* 0x000fe200078e02ff */
[----:B------:R-:W-:Y:S01]  /*3e50*/  LEA.HI.X.SX32 R199, R0, UR13, 0x2, P3 ;  /* 0x0000000d00c77c11 */ /* 0x000fe200098f16ff */
[----:B------:R-:W2:Y:S01]  /*3e60*/  LDC R5, c[0x0][0x3a0] ;  /* 0x0000e800ff057b82 */ /* 0x000ea20000000800 */
[----:B------:R-:W-:Y:S01]  /*3e70*/  LEA R22, P3, R17, UR12, 0x2 ;  /* 0x0000000c11167c11 */ /* 0x000fe2000f8610ff */
[----:B------:R-:W-:Y:S01]  /*3e80*/  IMAD R213, R28, 0x30, RZ ;  /* 0x000000301cd57824 */ /* 0x000fe200078e02ff */
[----:B------:R-:W-:Y:S01]  /*3e90*/  IADD3 R0, PT, PT, R16, -0xa, RZ ;  /* 0xfffffff610007810 */ /* 0x000fe20007ffe0ff */
[----:B------:R-:W-:Y:S01]  /*3ea0*/  IMAD.WIDE R206, R181, 0x4, R198 ;  /* 0x00000004b5ce7825 */ /* 0x000fe200078e02c6 */
[----:B------:R-:W-:-:S02]  /*3eb0*/  LEA.HI.X.SX32 R23, R17, UR13, 0x2, P3 ;  /* 0x0000000d11177c11 */ /* 0x000fc400098f16ff */
[----:B------:R-:W-:Y:S01]  /*3ec0*/  ISETP.GE.U32.AND P3, PT, R0, 0x7fffffb7, PT ;  /* 0x7fffffb70000780c */ /* 0x000fe20003f66070 */
[----:B------:R-:W3:Y:S01]  /*3ed0*/  LDC R8, c[0x0][0x3a0] ;  /* 0x0000e800ff087b82 */ /* 0x000ee20000000800 */
[----:B------:R-:W-:Y:S01]  /*3ee0*/  VIADD R0, R83, UR4 ;  /* 0x0000000453007c36 */ /* 0x000fe20008000000 */
[----:B------:R-:W-:Y:S01]  /*3ef0*/  ISETP.GE.U32.AND P0, PT, R9, 0x7fffffb4, PT ;  /* 0x7fffffb40900780c */ /* 0x000fe20003f06070 */
[----:B------:R-:W-:Y:S01]  /*3f00*/  VIADD R9, R16, 0xfffffffd ;  /* 0xfffffffd10097836 */ /* 0x000fe20000000000 */
[C---:B------:R-:W-:Y:S01]  /*3f10*/  SHF.L.U32 R177, R28.reuse, 0x2, RZ ;  /* 0x000000021cb17819 */ /* 0x040fe200000006ff */
[----:B------:R-:W-:Y:S01]  /*3f20*/  IMAD.WIDE R180, R181, 0x4, R22 ;  /* 0x00000004b5b47825 */ /* 0x000fe200078e0216 */
[----:B------:R-:W-:Y:S01]  /*3f30*/  @!PT LDS RZ, [RZ] ;  /* 0x00000000fffff984 */ /* 0x000fe20000000800 */
[----:B------:R-:W-:Y:S01]  /*3f40*/  @!PT LDS RZ, [RZ] ;  /* 0x00000000fffff984 */ /* 0x000fe20000000800 */
[----:B------:R-:W-:Y:S01]  /*3f50*/  @!PT LDS RZ, [RZ] ;  /* 0x00000000fffff984 */ /* 0x000fe20000000800 */
[----:B-----5:R-:W-:Y:S01]  /*3f60*/  LDGSTS.E [R0], desc[UR8][R198.64], !P1 ;  /* 0x00000000c6007fae */ /* 0x020fe2000c9a1008 */
[----:B------:R-:W-:Y:S01]  /*3f70*/  SHF.L.U32 R179, R28, 0x3, RZ ;  /* 0x000000031cb37819 */ /* 0x000fe200000006ff */
[----:B------:R-:W4:Y:S01]  /*3f80*/  LDC R17, c[0x0][0x3a0] ;  /* 0x0000e800ff117b82 */ /* 0x000f220000000800 */
[----:B------:R-:W-:Y:S01]  /*3f90*/  IMAD.WIDE R174, R177, 0x4, R198 ;  /* 0x00000004b1ae7825 */ /* 0x000fe200078e02c6 */
[----:B------:R-:W-:Y:S01]  /*3fa0*/  LDGSTS.E [R0+0x80], desc[UR8][R22.64], !P1 ;  /* 0x0008000016007fae */ /* 0x000fe2000c9a1008 */
[----:B------:R-:W-:-:S02]  /*3fb0*/  ISETP.GE.U32.AND P1, PT, R9, 0x7fffffbe, PT ;  /* 0x7fffffbe0900780c */ /* 0x000fc40003f26070 */
[----:B------:R-:W-:Y:S01]  /*3fc0*/  IMAD.WIDE R176, R177, 0x4, R22 ;  /* 0x00000004b1b07825 */ /* 0x000fe200078e0216 */
[----:B------:R-:W-:Y:S02]  /*3fd0*/  LDGSTS.E [R0+0x400], desc[UR8][R174.64], !P6 ;  /* 0x00400000ae007fae */ /* 0x000fe4000f1a1008 */
[----:B------:R-:W5:Y:S01]  /*3fe0*/  LDC R9, c[0x0][0x3a0] ;  /* 0x0000e800ff097b82 */ /* 0x000f620000000800 */
[----:B-1----:R-:W-:Y:S01]  /*3ff0*/  VIADD R3, R3, 0xffffffef ;  /* 0xffffffef03037836 */ /* 0x002fe20000000000 */
[----:B------:R-:W-:Y:S01]  /*4000*/  LDGSTS.E [R0+0x480], desc[UR8][R176.64], !P6 ;  /* 0x00480000b0007fae */ /* 0x000fe2000f1a1008 */
[----:B------:R-:W-:-:S03]  /*4010*/  IMAD.WIDE R182, R179, 0x4, R198 ;  /* 0x00000004b3b67825 */ /* 0x000fc600078e02c6 */
[----:B------:R-:W-:Y:S01]  /*4020*/  ISETP.GE.U32.AND P6, PT, R3, 0x7fffffb0, PT ;  /* 0x7fffffb00300780c */ /* 0x000fe20003fc6070 */
[----:B------:R-:W-:Y:S01]  /*4030*/  IMAD.WIDE R178, R179, 0x4, R22 ;  /* 0x00000004b3b27825 */ /* 0x000fe200078e0216 */
[----:B------:R-:W1:Y:S01]  /*4040*/  LDC R18, c[0x0][0x3a0] ;  /* 0x0000e800ff127b82 */ /* 0x000e620000000800 */
[----:B------:R-:W-:Y:S02]  /*4050*/  LDGSTS.E [R0+0x800], desc[UR8][R182.64], !P4 ;  /* 0x00800000b6007fae */ /* 0x000fe4000e1a1008 */
[----:B--2---:R-:W-:Y:S01]  /*4060*/  VIADD R3, R5, 0xffffffeb ;  /* 0xffffffeb05037836 */ /* 0x004fe20000000000 */
[----:B---3--:R-:W-:Y:S01]  /*4070*/  IADD3 R5, PT, PT, R8, -0x19, RZ ;  /* 0xffffffe708057810 */ /* 0x008fe20007ffe0ff */
[----:B------:R-:W-:Y:S01]  /*4080*/  LDGSTS.E [R0+0x880], desc[UR8][R178.64], !P4 ;  /* 0x00880000b2007fae */ /* 0x000fe2000e1a1008 */
[----:B------:R-:W-:Y:S02]  /*4090*/  IMAD.WIDE R188, R185, 0x4, R198 ;  /* 0x00000004b9bc7825 */ /* 0x000fe400078e02c6 */
[----:B------:R-:W-:Y:S01]  /*40a0*/  ISETP.GE.U32.AND P4, PT, R3, 0x7fffffac, PT ;  /* 0x7fffffac0300780c */ /* 0x000fe20003f86070 */
[----:B------:R-:W-:Y:S01]  /*40b0*/  LDGSTS.E [R0+0xc00], desc[UR8][R206.64], !P0 ;  /* 0x00c00000ce007fae */ /* 0x000fe2000c1a1008 */
[----:B------:R-:W-:Y:S01]  /*40c0*/  IMAD.WIDE R184, R185, 0x4, R22 ;  /* 0x00000004b9b87825 */ /* 0x000fe200078e0216 */
[----:B------:R-:W2:Y:S02]  /*40d0*/  LDC R8, c[0x0][0x3a0] ;  /* 0x0000e800ff087b82 */ /* 0x000ea40000000800 */
[----:B------:R-:W-:Y:S01]  /*40e0*/  LDGSTS.E [R0+0xc80], desc[UR8][R180.64], !P0 ;  /* 0x00c80000b4007fae */ /* 0x000fe2000c1a1008 */
[----:B------:R-:W-:Y:S01]  /*40f0*/  ISETP.GE.U32.AND P0, PT, R5, 0x7fffffa8, PT ;  /* 0x7fffffa80500780c */ /* 0x000fe20003f06070 */
[----:B------:R-:W-:-:S02]  /*4100*/  IMAD.WIDE R214, R187, 0x4, R198 ;  /* 0x00000004bbd67825 */ /* 0x000fc400078e02c6 */
[----:B------:R-:W-:Y:S02]  /*4110*/  LDGSTS.E [R0+0x1000], desc[UR8][R188.64], !P6 ;  /* 0x01000000bc007fae */ /* 0x000fe4000f1a1008 */
[----:B------:R-:W3:Y:S01]  /*4120*/  LDC R5, c[0x0][0x3a0] ;  /* 0x0000e800ff057b82 */ /* 0x000ee20000000800 */
[----:B-----5:R-:W-:Y:S01]  /*4130*/  VIADD R3, R9, 0xffffffe3 ;  /* 0xffffffe309037836 */ /* 0x020fe20000000000 */
[----:B------:R-:W-:Y:S01]  /*4140*/  LDGSTS.E [R0+0x1080], desc[UR8][R184.64], !P6 ;  /* 0x01080000b8007fae */ /* 0x000fe2000f1a1008 */
[----:B------:R-:W-:-:S03]  /*4150*/  IMAD.WIDE R186, R187, 0x4, R22 ;  /* 0x00000004bbba7825 */ /* 0x000fc600078e0216 */
[----:B------:R-:W-:Y:S01]  /*4160*/  ISETP.GE.U32.AND P6, PT, R3, 0x7fffffa4, PT ;  /* 0x7fffffa40300780c */ /* 0x000fe20003fc6070 */
[----:B----4-:R-:W-:Y:S01]  /*4170*/  VIADD R3, R17, 0xffffffdf ;  /* 0xffffffdf11037836 */ /* 0x010fe20000000000 */
[----:B------:R-:W4:Y:S01]  /*4180*/  LDC R9, c[0x0][0x3a0] ;  /* 0x0000e800ff097b82 */ /* 0x000f220000000800 */
[----:B------:R-:W-:Y:S01]  /*4190*/  LDGSTS.E [R0+0x1400], desc[UR8][R214.64], !P4 ;  /* 0x01400000d6007fae */ /* 0x000fe2000e1a1008 */
[----:B------:R-:W-:-:S03]  /*41a0*/  IMAD.WIDE R194, R191, 0x4, R198 ;  /* 0x00000004bfc27825 */ /* 0x000fc600078e02c6 */
[----:B------:R-:W-:Y:S01]  /*41b0*/  LDGSTS.E [R0+0x1480], desc[UR8][R186.64], !P4 ;  /* 0x01480000ba007fae */ /* 0x000fe2000e1a1008 */
[----:B------:R-:W-:Y:S01]  /*41c0*/  IMAD.WIDE R190, R191, 0x4, R22 ;  /* 0x00000004bfbe7825 */ /* 0x000fe200078e0216 */
[----:B------:R-:W-:Y:S01]  /*41d0*/  ISETP.GE.U32.AND P4, PT, R3, 0x7fffffa0, PT ;  /* 0x7fffffa00300780c */ /* 0x000fe20003f86070 */
[----:B------:R-:W5:Y:S01]  /*41e0*/  LDC R17, c[0x0][0x3a0] ;  /* 0x0000e800ff117b82 */ /* 0x000f620000000800 */
[----:B-1----:R-:W-:Y:S01]  /*41f0*/  IADD3 R3, PT, PT, R18, -0x25, RZ ;  /* 0xffffffdb12037810 */ /* 0x002fe20007ffe0ff */
[----:B------:R-:W-:Y:S01]  /*4200*/  LDGSTS.E [R0+0x1800], desc[UR8][R194.64], !P0 ;  /* 0x01800000c2007fae */ /* 0x000fe2000c1a1008 */
[----:B------:R-:W-:-:S03]  /*4210*/  IMAD.WIDE R226, R193, 0x4, R198 ;  /* 0x00000004c1e27825 */ /* 0x000fc600078e02c6 */
[----:B------:R-:W-:Y:S01]  /*4220*/  LDGSTS.E [R0+0x1880], desc[UR8][R190.64], !P0 ;  /* 0x01880000be007fae */ /* 0x000fe2000c1a1008 */
[----:B------:R-:W-:Y:S01]  /*4230*/  ISETP.GE.U32.AND P0, PT, R3, 0x7fffff9c, PT ;  /* 0x7fffff9c0300780c */ /* 0x000fe20003f06070 */
[----:B---3--:R-:W-:Y:S01]  /*4240*/  VIADD R3, R5, 0xffffffd7 ;  /* 0xffffffd705037836 */ /* 0x008fe20000000000 */
[----:B------:R-:W1:Y:S01]  /*4250*/  LDC R46, c[0x0][0x3a0] ;  /* 0x0000e800ff2e7b82 */ /* 0x000e620000000800 */
[----:B------:R-:W-:Y:S01]  /*4260*/  IMAD.WIDE R192, R193, 0x4, R22 ;  /* 0x00000004c1c07825 */ /* 0x000fe200078e0216 */
[----:B------:R-:W-:Y:S03]  /*4270*/  LDGSTS.E [R0+0x1c00], desc[UR8][R226.64], !P6 ;  /* 0x01c00000e2007fae */ /* 0x000fe6000f1a1008 */
[----:B------:R-:W-:Y:S01]  /*4280*/  IMAD.WIDE R202, R197, 0x4, R198 ;  /* 0x00000004c5ca7825 */ /* 0x000fe200078e02c6 */
[----:B------:R-:W-:Y:S01]  /*4290*/  LDGSTS.E [R0+0x1c80], desc[UR8][R192.64], !P6 ;  /* 0x01c80000c0007fae */ /* 0x000fe2000f1a1008 */
[----:B------:R-:W-:Y:S01]  /*42a0*/  ISETP.GE.U32.AND P6, PT, R3, 0x7fffff98, PT ;  /* 0x7fffff980300780c */ /* 0x000fe20003fc6070 */
[----:B------:R-:W3:Y:S01]  /*42b0*/  LDC R5, c[0x0][0x3a0] ;  /* 0x0000e800ff057b82 */ /* 0x000ee20000000800 */
[----:B------:R-:W-:Y:S01]  /*42c0*/  IMAD.WIDE R196, R197, 0x4, R22 ;  /* 0x00000004c5c47825 */ /* 0x000fe200078e0216 */
[----:B--2---:R-:W-:Y:S01]  /*42d0*/  IADD3 R3, PT, PT, R8, -0x2d, RZ ;  /* 0xffffffd308037810 */ /* 0x004fe20007ffe0ff */
[----:B------:R-:W-:Y:S02]  /*42e0*/  LDGSTS.E [R0+0x2000], desc[UR8][R202.64], !P4 ;  /* 0x02000000ca007fae */ /* 0x000fe4000e1a1008 */
[----:B------:R-:W-:-:S02]  /*42f0*/  IMAD.WIDE R232, R201, 0x4, R198 ;  /* 0x00000004c9e87825 */ /* 0x000fc400078e02c6 */
[----:B------:R-:W-:Y:S01]  /*4300*/  LDGSTS.E [R0+0x2080], desc[UR8][R196.64], !P4 ;  /* 0x02080000c4007fae */ /* 0x000fe2000e1a1008 */
[----:B------:R-:W-:Y:S01]  /*4310*/  ISETP.GE.U32.AND P4, PT, R3, 0x7fffff94, PT ;  /* 0x7fffff940300780c */ /* 0x000fe20003f86070 */
[----:B------:R-:W-:Y:S01]  /*4320*/  IMAD.WIDE R200, R201, 0x4, R22 ;  /* 0x00000004c9c87825 */ /* 0x000fe200078e0216 */
[----:B------:R-:W2:Y:S01]  /*4330*/  LDC R8, c[0x0][0x3a0] ;  /* 0x0000e800ff087b82 */ /* 0x000ea20000000800 */
[----:B------:R-:W-:Y:S02]  /*4340*/  LDGSTS.E [R0+0x2400], desc[UR8][R232.64], !P0 ;  /* 0x02400000e8007fae */ /* 0x000fe4000c1a1008 */
[----:B----4-:R-:W-:Y:S02]  /*4350*/  VIADD R3, R9, 0xffffffcf ;  /* 0xffffffcf09037836 */ /* 0x010fe40000000000 */
[----:B------:R-:W-:Y:S01]  /*4360*/  LDGSTS.E [R0+0x2480], desc[UR8][R200.64], !P0 ;  /* 0x02480000c8007fae */ /* 0x000fe2000c1a1008 */
[----:B------:R-:W-:Y:S02]  /*4370*/  IMAD.WIDE R210, R205, 0x4, R198 ;  /* 0x00000004cdd27825 */ /* 0x000fe400078e02c6 */
[----:B------:R-:W-:Y:S01]  /*4380*/  ISETP.GE.U32.AND P0, PT, R3, 0x7fffff90, PT ;  /* 0x7fffff900300780c */ /* 0x000fe20003f06070 */
[----:B------:R-:W4:Y:S01]  /*4390*/  LDC R9, c[0x0][0x3a0] ;  /* 0x0000e800ff097b82 */ /* 0x000f220000000800 */
[----:B------:R-:W-:Y:S01]  /*43a0*/  IMAD.WIDE R204, R205, 0x4, R22 ;  /* 0x00000004cdcc7825 */ /* 0x000fe200078e0216 */
[----:B------:R-:W-:Y:S03]  /*43b0*/  LDGSTS.E [R0+0x2800], desc[UR8][R210.64], !P6 ;  /* 0x02800000d2007fae */ /* 0x000fe6000f1a1008 */
[----:B-----5:R-:W-:Y:S01]  /*43c0*/  VIADD R3, R17, 0xffffffcb ;  /* 0xffffffcb11037836 */ /* 0x020fe20000000000 */
[----:B------:R-:W-:Y:S01]  /*43d0*/  LDGSTS.E [R0+0x2880], desc[UR8][R204.64], !P6 ;  /* 0x02880000cc007fae */ /* 0x000fe2000f1a1008 */
[----:B------:R-:W-:Y:S01]  /*43e0*/  IMAD.WIDE R236, R209, 0x4, R198 ;  /* 0x00000004d1ec7825 */ /* 0x000fe200078e02c6 */
[----:B------:R-:W5:Y:S02]  /*43f0*/  LDC R17, c[0x0][0x3a0] ;  /* 0x0000e800ff117b82 */ /* 0x000f640000000800 */
[----:B------:R-:W-:Y:S01]  /*4400*/  ISETP.GE.U32.AND P6, PT, R3, 0x7fffff8c, PT ;  /* 0x7fffff8c0300780c */ /* 0x000fe20003fc6070 */
[----:B------:R-:W-:Y:S01]  /*4410*/  IMAD.WIDE R208, R209, 0x4, R22 ;  /* 0x00000004d1d07825 */ /* 0x000fe200078e0216 */
[----:B---3--:R-:W-:Y:S01]  /*4420*/  IADD3 R3, PT, PT, R5, -0x39, RZ ;  /* 0xffffffc705037810 */ /* 0x008fe20007ffe0ff */
[----:B------:R-:W-:Y:S01]  /*4430*/  LDGSTS.E [R0+0x2c00], desc[UR8][R236.64], !P4 ;  /* 0x02c00000ec007fae */ /* 0x000fe2000e1a1008 */
[----:B------:R-:W-:Y:S01]  /*4440*/  LOP3.LUT R5, R83, 0x20, RZ, 0x3c, !PT ;  /* 0x0000002053057812 */ /* 0x000fe200078e3cff */
[----:B------:R-:W-:Y:S01]  /*4450*/  IMAD.WIDE R218, R213, 0x4, R198 ;  /* 0x00000004d5da7825 */ /* 0x000fe200078e02c6 */
[----:B------:R-:W3:Y:S01]  /*4460*/  LDC R85, c[0x0][0x3a0] ;  /* 0x0000e800ff557b82 */ /* 0x000ee20000000800 */
[----:B------:R-:W-:Y:S01]  /*4470*/  LDGSTS.E [R0+0x2c80], desc[UR8][R208.64], !P4 ;  /* 0x02c80000d0007fae */ /* 0x000fe2000e1a1008 */
[----:B------:R-:W-:Y:S01]  /*4480*/  ISETP.GE.U32.AND P4, PT, R3, 0x7fffff88, PT ;  /* 0x7fffff880300780c */ /* 0x000fe20003f86070 */
[----:B------:R-:W-:-:S02]  /*4490*/  IMAD.WIDE R212, R213, 0x4, R22 ;  /* 0x00000004d5d47825 */ /* 0x000fc400078e0216 */
[----:B------:R-:W-:Y:S02]  /*44a0*/  LDGSTS.E [R0+0x3000], desc[UR8][R218.64], !P0 ;  /* 0x03000000da007fae */ /* 0x000fe4000c1a1008 */
[----:B------:R-:W-:Y:S02]  /*44b0*/  IMAD R217, R28, 0x34, RZ ;  /* 0x000000341cd97824 */ /* 0x000fe400078e02ff */
[----:B------:R-:W-:Y:S01]  /*44c0*/  VIADD R3, R16, 0xfffffffc ;  /* 0xfffffffc10037836 */ /* 0x000fe20000000000 */
[----:B------:R-:W-:Y:S01]  /*44d0*/  LDGSTS.E [R0+0x3080], desc[UR8][R212.64], !P0 ;  /* 0x03080000d4007fae */ /* 0x000fe2000c1a1008 */
[----:B------:R-:W-:-:S03]  /*44e0*/  IMAD.WIDE R238, R217, 0x4, R198 ;  /* 0x00000004d9ee7825 */ /* 0x000fc600078e02c6 */
[----:B------:R-:W-:Y:S01]  /*44f0*/  ISETP.GE.U32.AND P0, PT, R3, 0x7fffffbd, PT ;  /* 0x7fffffbd0300780c */ /* 0x000fe20003f06070 */
[----:B------:R-:W-:Y:S01]  /*4500*/  IMAD.WIDE R216, R217, 0x4, R22 ;  /* 0x00000004d9d87825 */ /* 0x000fe200078e0216 */
[----:B------:R-:W-:Y:S03]  /*4510*/  LDGSTS.E [R0+0x3400], desc[UR8][R238.64], !P6 ;  /* 0x03400000ee007fae */ /* 0x000fe6000f1a1008 */
[----:B--2---:R-:W-:Y:S01]  /*4520*/  VIADD R3, R8, 0xffffffc3 ;  /* 0xffffffc308037836 */ /* 0x004fe20000000000 */
[----:B------:R-:W-:Y:S01]  /*4530*/  LDGSTS.E [R0+0x3480], desc[UR8][R216.64], !P6 ;  /* 0x03480000d8007fae */ /* 0x000fe2000f1a1008 */
[C---:B------:R-:W-:Y:S01]  /*4540*/  IMAD R225, R28.reuse, 0x38, RZ ;  /* 0x000000381ce17824 */ /* 0x040fe200078e02ff */
[----:B------:R-:W2:Y:S01]  /*4550*/  LDC R8, c[0x0][0x3a0] ;  /* 0x0000e800ff087b82 */ /* 0x000ea20000000800 */
[----:B------:R-:W-:Y:S01]  /*4560*/  IMAD R229, R28, 0x3c, RZ ;  /* 0x0000003c1ce57824 */ /* 0x000fe200078e02ff */
[----:B------:R-:W-:Y:S01]  /*4570*/  ISETP.GE.U32.AND P6, PT, R3, 0x7fffff84, PT ;  /* 0x7fffff840300780c */ /* 0x000fe20003fc6070 */
[C---:B------:R-:W-:Y:S01]  /*4580*/  IMAD.WIDE R230, R225.reuse, 0x4, R198 ;  /* 0x00000004e1e67825 */ /* 0x040fe200078e02c6 */
[----:B------:R-:W-:Y:S01]  /*4590*/  IADD3 R3, PT, PT, R16, -0x7, RZ ;  /* 0xfffffff910037810 */ /* 0x000fe20007ffe0ff */
[----:B------:R-:W-:Y:S02]  /*45a0*/  STL.64 [R1+0x8b8], R174 ;  /* 0x0008b8ae01007387 */ /* 0x000fe40000100a00 */
[----:B------:R-:W-:-:S02]  /*45b0*/  IMAD.WIDE R224, R225, 0x4, R22 ;  /* 0x00000004e1e07825 */ /* 0x000fc400078e0216 */
[----:B------:R-:W-:Y:S02]  /*45c0*/  LDGSTS.E [R0+0x3800], desc[UR8][R230.64], !P4 ;  /* 0x03800000e6007fae */ /* 0x000fe4000e1a1008 */
[----:B------:R-:W-:Y:S02]  /*45d0*/  IMAD.WIDE R240, R229, 0x4, R198 ;  /* 0x00000004e5f07825 */ /* 0x000fe400078e02c6 */
[----:B------:R-:W-:Y:S01]  /*45e0*/  LDGSTS.E [R0+0x3880], desc[UR8][R224.64], !P4 ;  /* 0x03880000e0007fae */ /* 0x000fe2000e1a1008 */
[----:B------:R-:W-:Y:S01]  /*45f0*/  ISETP.GE.U32.AND P4, PT, R3, 0x7fffffba, PT ;  /* 0x7fffffba0300780c */ /* 0x000fe20003f86070 */
[----:B------:R-:W-:Y:S02]  /*4600*/  IMAD.WIDE R228, R229, 0x4, R22 ;  /* 0x00000004e5e47825 */ /* 0x000fe400078e0216 */
[----:B------:R-:W-:Y:S02]  /*4610*/  LDGSTS.E [R0+0x3c00], desc[UR8][R240.64], !P6 ;  /* 0x03c00000f0007fae */ /* 0x000fe4000f1a1008 */
[----:B------:R-:W-:-:S02]  /*4620*/  VIADD R3, R16, 0xfffffff8 ;  /* 0xfffffff810037836 */ /* 0x000fc40000000000 */
[----:B------:R-:W-:Y:S01]  /*4630*/  LDGSTS.E [R0+0x3c80], desc[UR8][R228.64], !P6 ;  /* 0x03c80000e4007fae */ /* 0x000fe2000f1a1008 */
[----:B------:R-:W-:Y:S02]  /*4640*/  IMAD.WIDE R234, R28, 0x4, R198 ;  /* 0x000000041cea7825 */ /* 0x000fe400078e02c6 */
[----:B------:R-:W-:Y:S01]  /*4650*/  ISETP.GE.U32.AND P6, PT, R3, 0x7fffffb9, PT ;  /* 0x7fffffb90300780c */ /* 0x000fe20003fc6070 */
[----:B------:R-:W-:Y:S01]  /*4660*/  STL.64 [R1+0x8c0], R176 ;  /* 0x0008c0b001007387 */ /* 0x000fe20000100a00 */
[----:B------:R-:W-:Y:S01]  /*4670*/  VIADD R3, R5, UR4 ;  /* 0x0000000405037c36 */ /* 0x000fe20008000000 */
[----:B------:R-:W-:Y:S01]  /*4680*/  IADD3 R5, PT, PT, R16, -0xe, RZ ;  /* 0xfffffff210057810 */ /* 0x000fe20007ffe0ff */
[C---:B------:R-:W-:Y:S01]  /*4690*/  IMAD.WIDE R20, R28.reuse, 0x4, R22 ;  /* 0x000000041c147825 */ /* 0x040fe200078e0216 */
[----:B------:R-:W-:Y:S03]  /*46a0*/  STL.64 [R1+0x8c8], R182 ;  /* 0x0008c8b601007387 */ /* 0x000fe60000100a00 */
[C---:B------:R-:W-:Y:S01]  /*46b0*/  IMAD R115, R28.reuse, 0x5, RZ ;  /* 0x000000051c737824 */ /* 0x040fe200078e02ff */
[----:B------:R-:W-:Y:S01]  /*46c0*/  LDGSTS.E [R3+0x100], desc[UR8][R234.64], !P2 ;  /* 0x00100000ea037fae */ /* 0x000fe2000d1a1008 */
[----:B------:R-:W-:-:S02]  /*46d0*/  IMAD R119, R28, 0x9, RZ ;  /* 0x000000091c777824 */ /* 0x000fc400078e02ff */
[----:B------:R-:W-:Y:S01]  /*46e0*/  IMAD.WIDE R18, R115, 0x4, R198 ;  /* 0x0000000473127825 */ /* 0x000fe200078e02c6 */
[----:B------:R-:W-:Y:S01]  /*46f0*/  LDGSTS.E [R3+0x180], desc[UR8][R20.64], !P2 ;  /* 0x0018000014037fae */ /* 0x000fe2000d1a1008 */
[----:B------:R-:W-:Y:S02]  /*4700*/  ISETP.GE.U32.AND P2, PT, R5, 0x7fffffb3, PT ;  /* 0x7fffffb30500780c */ /* 0x000fe40003f46070 */
[----:B------:R-:W-:Y:S01]  /*4710*/  IMAD.WIDE R114, R115, 0x4, R22 ;  /* 0x0000000473727825 */ /* 0x000fe200078e0216 */
[----:B------:R1:W-:Y:S03]  /*4720*/  LDGSTS.E [R3+0x500], desc[UR8][R18.64], !P5 ;  /* 0x0050000012037fae */ /* 0x0003e6000e9a1008 */
[----:B--2---:R-:W-:Y:S01]  /*4730*/  VIADD R5, R8, 0xffffffee ;  /* 0xffffffee08057836 */ /* 0x004fe20000000000 */
[----:B------:R-:W-:Y:S01]  /*4740*/  LDGSTS.E [R3+0x580], desc[UR8][R114.64], !P5 ;  /* 0x0058000072037fae */ /* 0x000fe2000e9a1008 */
[----:B------:R-:W2:Y:S01]  /*4750*/  LDC R8, c[0x0][0x3a0] ;  /* 0x0000e800ff087b82 */ /* 0x000ea20000000800 */
[----:B------:R-:W-:-:S02]  /*4760*/  IMAD.WIDE R116, R119, 0x4, R198 ;  /* 0x0000000477747825 */ /* 0x000fc400078e02c6 */
[----:B------:R-:W-:Y:S01]  /*4770*/  ISETP.GE.U32.AND P5, PT, R5, 0x7fffffaf, PT ;  /* 0x7fffffaf0500780c */ /* 0x000fe20003fa6070 */
[----:B------:R-:W-:Y:S01]  /*4780*/  STL.64 [R1+0x8d0], R178 ;  /* 0x0008d0b201007387 */ /* 0x000fe20000100a00 */
[----:B------:R-:W-:-:S03]  /*4790*/  IMAD.WIDE R118, R119, 0x4, R22 ;  /* 0x0000000477767825 */ /* 0x000fc600078e0216 */
[----:B------:R-:W-:Y:S01]  /*47a0*/  LDGSTS.E [R3+0x900], desc[UR8][R116.64], !P3 ;  /* 0x0090000074037fae */ /* 0x000fe2000d9a1008 */
[----:B----4-:R-:W-:Y:S02]  /*47b0*/  VIADD R5, R9, 0xffffffea ;  /* 0xffffffea09057836 */ /* 0x010fe40000000000 */
[C---:B------:R-:W-:Y:S01]  /*47c0*/  IMAD R123, R28.reuse, 0xd, RZ ;  /* 0x0000000d1c7b7824 */ /* 0x040fe200078e02ff */
[----:B------:R-:W4:Y:S01]  /*47d0*/  LDC R9, c[0x0][0x3a0] ;  /* 0x0000e800ff097b82 */ /* 0x000f220000000800 */
[----:B------:R-:W-:Y:S01]  /*47e0*/  LDGSTS.E [R3+0x980], desc[UR8][R118.64], !P3 ;  /* 0x0098000076037fae */ /* 0x000fe2000d9a1008 */
[----:B------:R-:W-:Y:S01]  /*47f0*/  ISETP.GE.U32.AND P3, PT, R5, 0x7fffffab, PT ;  /* 0x7fffffab0500780c */ /* 0x000fe20003f66070 */
[----:B------:R-:W-:Y:S01]  /*4800*/  IMAD.WIDE R120, R123, 0x4, R198 ;  /* 0x000000047b787825 */ /* 0x000fe200078e02c6 */
[----:B-----5:R-:W-:Y:S01]  /*4810*/  IADD3 R5, PT, PT, R17, -0x1a, RZ ;  /* 0xffffffe611057810 */ /* 0x020fe20007ffe0ff */
[----:B------:R-:W-:Y:S02]  /*4820*/  STL.64 [R1+0x8d8], R206 ;  /* 0x0008d8ce01007387 */ /* 0x000fe40000100a00 */
[----:B------:R-:W-:Y:S01]  /*4830*/  IMAD.WIDE R122, R123, 0x4, R22 ;  /* 0x000000047b7a7825 */ /* 0x000fe200078e0216 */
[----:B------:R-:W5:Y:S01]  /*4840*/  LDC R17, c[0x0][0x3a0] ;  /* 0x0000e800ff117b82 */ /* 0x000f620000000800 */
[----:B------:R-:W-:Y:S02]  /*4850*/  LDGSTS.E [R3+0xd00], desc[UR8][R120.64], !P2 ;  /* 0x00d0000078037fae */ /* 0x000fe4000d1a1008 */
[----:B------:R-:W-:-:S02]  /*4860*/  IMAD R127, R28, 0x11, RZ ;  /* 0x000000111c7f7824 */ /* 0x000fc400078e02ff */
[----:B------:R-:W-:Y:S01]  /*4870*/  LDGSTS.E [R3+0xd80], desc[UR8][R122.64], !P2 ;  /* 0x00d800007a037fae */ /* 0x000fe2000d1a1008 */
[----:B------:R-:W-:Y:S01]  /*4880*/  ISETP.GE.U32.AND P2, PT, R5, 0x7fffffa7, PT ;  /* 0x7fffffa70500780c */ /* 0x000fe20003f46070 */
[C---:B------:R-:W-:Y:S02]  /*4890*/  IMAD.WIDE R124, R127.reuse, 0x4, R198 ;  /* 0x000000047f7c7825 */ /* 0x040fe400078e02c6 */
[----:B------:R-:W-:Y:S02]  /*48a0*/  STL.64 [R1+0x8e0], R180 ;  /* 0x0008e0b401007387 */ /* 0x000fe40000100a00 */
[----:B------:R-:W-:Y:S02]  /*48b0*/  IMAD.WIDE R126, R127, 0x4, R22 ;  /* 0x000000047f7e7825 */ /* 0x000fe400078e0216 */
[----:B------:R-:W-:Y:S02]  /*48c0*/  LDGSTS.E [R3+0x1100], desc[UR8][R124.64], !P5 ;  /* 0x011000007c037fae */ /* 0x000fe4000e9a1008 */
[----:B-1----:R-:W-:-:S02]  /*48d0*/  VIADD R5, R46, 0xffffffe2 ;  /* 0xffffffe22e057836 */ /* 0x002fc40000000000 */
[----:B------:R-:W-:Y:S01]  /*48e0*/  IMAD R131, R28, 0x15, RZ ;  /* 0x000000151c837824 */ /* 0x000fe200078e02ff */
[----:B------:R-:W1:Y:S01]  /*48f0*/  LDC R46, c[0x0][0x3a0] ;  /* 0x0000e800ff2e7b82 */ /* 0x000e620000000800 */
[----:B------:R-:W-:Y:S01]  /*4900*/  LDGSTS.E [R3+0x1180], desc[UR8][R126.64], !P5 ;  /* 0x011800007e037fae */ /* 0x000fe2000e9a1008 */
[----:B------:R-:W-:Y:S01]  /*4910*/  ISETP.GE.U32.AND P5, PT, R5, 0x7fffffa3, PT ;  /* 0x7fffffa30500780c */ /* 0x000fe20003fa6070 */
[C---:B------:R-:W-:Y:S02]  /*4920*/  IMAD.WIDE R128, R131.reuse, 0x4, R198 ;  /* 0x0000000483807825 */ /* 0x040fe400078e02c6 */
[----:B------:R-:W-:Y:S02]  /*4930*/  STL.64 [R1+0x8e8], R188 ;  /* 0x0008e8bc01007387 */ /* 0x000fe40000100a00 */
[----:B------:R-:W-:Y:S02]  /*4940*/  IMAD.WIDE R130, R131, 0x4, R22 ;  /* 0x0000000483827825 */ /* 0x000fe400078e0216 */
[----:B------:R-:W-:Y:S02]  /*4950*/  LDGSTS.E [R3+0x1500], desc[UR8][R128.64], !P3 ;  /* 0x0150000080037fae */ /* 0x000fe4000d9a1008 */
[----:B--2---:R-:W-:-:S02]  /*4960*/  VIADD R5, R8, 0xffffffde ;  /* 0xffffffde08057836 */ /* 0x004fc40000000000 */
[C---:B------:R-:W-:Y:S01]  /*4970*/  IMAD R135, R28.reuse, 0x19, RZ ;  /* 0x000000191c877824 */ /* 0x040fe200078e02ff */
[----:B------:R-:W2:Y:S01]  /*4980*/  LDC R8, c[0x0][0x3a0] ;  /* 0x0000e800ff087b82 */ /* 0x000ea20000000800 */
[----:B------:R-:W-:Y:S01]  /*4990*/  LDGSTS.E [R3+0x1580], desc[UR8][R130.64], !P3 ;  /* 0x0158000082037fae */ /* 0x000fe2000d9a1008 */
[----:B------:R-:W-:Y:S01]  /*49a0*/  ISETP.GE.U32.AND P3, PT, R5, 0x7fffff9f, PT ;  /* 0x7fffff9f0500780c */ /* 0x000fe20003f66070 */
[----:B------:R-:W-:Y:S01]  /*49b0*/  IMAD.WIDE R132, R135, 0x4, R198 ;  /* 0x0000000487847825 */ /* 0x000fe200078e02c6 */
[----:B----4-:R-:W-:Y:S01]  /*49c0*/  IADD3 R5, PT, PT, R9, -0x26, RZ ;  /* 0xffffffda09057810 */ /* 0x010fe20007ffe0ff */
[----:B------:R-:W-:Y:S02]  /*49d0*/  STL.64 [R1+0x8f0], R184 ;  /* 0x0008f0b801007387 */ /* 0x000fe40000100a00 */
[----:B------:R-:W-:Y:S01]  /*49e0*/  IMAD.WIDE R134, R135, 0x4, R22 ;  /* 0x0000000487867825 */ /* 0x000fe200078e0216 */
[----:B------:R-:W4:Y:S01]  /*49f0*/  LDC R9, c[0x0][0x3a0] ;  /* 0x0000e800ff097b82 */ /* 0x000f220000000800 */
[----:B------:R-:W-:Y:S02]  /*4a00*/  LDGSTS.E [R3+0x1900], desc[UR8][R132.64], !P2 ;  /* 0x0190000084037fae */ /* 0x000fe4000d1a1008 */
[----:B------:R-:W-:-:S02]  /*4a10*/  IMAD R139, R28, 0x1d, RZ ;  /* 0x0000001d1c8b7824 */ /* 0x000fc400078e02ff */
[----:B------:R-:W-:Y:S01]  /*4a20*/  LDGSTS.E [R3+0x1980], desc[UR8][R134.64], !P2 ;  /* 0x0198000086037fae */ /* 0x000fe2000d1a1008 */
[----:B------:R-:W-:Y:S01]  /*4a30*/  ISETP.GE.U32.AND P2, PT, R5, 0x7fffff9b, PT ;  /* 0x7fffff9b0500780c */ /* 0x000fe20003f46070 */
[----:B------:R-:W-:Y:S02]  /*4a40*/  IMAD.WIDE R136, R139, 0x4, R198 ;  /* 0x000000048b887825 */ /* 0x000fe400078e02c6 */
[----:B------:R-:W-:Y:S02]  /*4a50*/  STL.64 [R1+0x8f8], R214 ;  /* 0x0008f8d601007387 */ /* 0x000fe40000100a00 */
[----:B-----5:R-:W-:Y:S02]  /*4a60*/  VIADD R5, R17, 0xffffffd6 ;  /* 0xffffffd611057836 */ /* 0x020fe40000000000 */
[----:B------:R-:W-:Y:S01]  /*4a70*/  IMAD.WIDE R138, R139, 0x4, R22 ;  /* 0x000000048b8a7825 */ /* 0x000fe200078e0216 */
[----:B------:R-:W5:Y:S01]  /*4a80*/  LDC R17, c[0x0][0x3a0] ;  /* 0x0000e800ff117b82 */ /* 0x000f620000000800 */
[----:B------:R-:W-:Y:S02]  /*4a90*/  LDGSTS.E [R3+0x1d00], desc[UR8][R136.64], !P5 ;  /* 0x01d0000088037fae */ /* 0x000fe4000e9a1008 */
[----:B------:R-:W-:-:S02]  /*4aa0*/  IMAD R143, R28, 0x21, RZ ;  /* 0x000000211c8f7824 */ /* 0x000fc400078e02ff */
[----:B------:R-:W-:Y:S01]  /*4ab0*/  STL.64 [R1+0x900], R186 ;  /* 0x000900ba01007387 */ /* 0x000fe20000100a00 */
[----:B------:R-:W-:Y:S02]  /*4ac0*/  IMAD R147, R28, 0x25, RZ ;  /* 0x000000251c937824 */ /* 0x000fe400078e02ff */
[----:B------:R-:W-:Y:S01]  /*4ad0*/  IMAD.WIDE R140, R143, 0x4, R198 ;  /* 0x000000048f8c7825 */ /* 0x000fe200078e02c6 */
[----:B------:R-:W-:Y:S01]  /*4ae0*/  LDGSTS.E [R3+0x1d80], desc[UR8][R138.64], !P5 ;  /* 0x01d800008a037fae */ /* 0x000fe2000e9a1008 */
[----:B------:R-:W-:Y:S02]  /*4af0*/  ISETP.GE.U32.AND P5, PT, R5, 0x7fffff97, PT ;  /* 0x7fffff970500780c */ /* 0x000fe40003fa6070 */
[----:B------:R-:W-:Y:S01]  /*4b00*/  IMAD.WIDE R142, R143, 0x4, R22 ;  /* 0x000000048f8e7825 */ /* 0x000fe200078e0216 */
[----:B------:R-:W-:Y:S03]  /*4b10*/  STL.64 [R1+0x908], R194 ;  /* 0x000908c201007387 */ /* 0x000fe60000100a00 */
[----:B-1----:R-:W-:Y:S01]  /*4b20*/  VIADD R5, R46, 0xffffffd2 ;  /* 0xffffffd22e057836 */ /* 0x002fe20000000000 */
[----:B------:R-:W-:Y:S01]  /*4b30*/  STL.64 [R1+0x910], R190 ;  /* 0x000910be01007387 */ /* 0x000fe20000100a00 */
[----:B------:R-:W1:Y:S01]  /*4b40*/  LDC R46, c[0x0][0x3a0] ;  /* 0x0000e800ff2e7b82 */ /* 0x000e620000000800 */
[----:B------:R-:W-:-:S02]  /*4b50*/  IMAD.WIDE R144, R147, 0x4, R198 ;  /* 0x0000000493907825 */ /* 0x000fc400078e02c6 */
[----:B------:R-:W-:Y:S02]  /*4b60*/  STL.64 [R1+0x918], R226 ;  /* 0x000918e201007387 */ /* 0x000fe40000100a00 */
[----:B------:R-:W-:Y:S02]  /*4b70*/  IMAD.WIDE R146, R147, 0x4, R22 ;  /* 0x0000000493927825 */ /* 0x000fe400078e0216 */
[----:B------:R-:W-:Y:S02]  /*4b80*/  STL.64 [R1+0x920], R192 ;  /* 0x000920c001007387 */ /* 0x000fe40000100a00 */
[C---:B------:R-:W-:Y:S02]  /*4b90*/  IMAD R151, R28.reuse, 0x29, RZ ;  /* 0x000000291c977824 */ /* 0x040fe400078e02ff */
[----:B------:R-:W-:Y:S01]  /*4ba0*/  STL.64 [R1+0x928], R202 ;  /* 0x000928ca01007387 */ /* 0x000fe20000100a00 */
[----:B------:R-:W-:Y:S02]  /*4bb0*/  IMAD R155, R28, 0x2d, RZ ;  /* 0x0000002d1c9b7824 */ /* 0x000fe400078e02ff */
[C---:B------:R-:W-:Y:S01]  /*4bc0*/  IMAD.WIDE R148, R151.reuse, 0x4, R198 ;  /* 0x0000000497947825 */ /* 0x040fe200078e02c6 */
[----:B------:R1:W-:Y:S03]  /*4bd0*/  LDGSTS.E [R3+0x2100], desc[UR8][R140.64], !P3 ;  /* 0x021000008c037fae */ /* 0x0003e6000d9a1008 */
[----:B------:R-:W-:Y:S01]  /*4be0*/  IMAD.WIDE R150, R151, 0x4, R22 ;  /* 0x0000000497967825 */ /* 0x000fe200078e0216 */
[----:B------:R-:W-:Y:S03]  /*4bf0*/  STL.64 [R1+0x930], R196 ;  /* 0x000930c401007387 */ /* 0x000fe60000100a00 */
[----:B------:R-:W-:Y:S01]  /*4c00*/  IMAD.WIDE R152, R155, 0x4, R198 ;  /* 0x000000049b987825 */ /* 0x000fe200078e02c6 */
[----:B------:R-:W-:Y:S01]  /*4c10*/  LDGSTS.E [R3+0x2180], desc[UR8][R142.64], !P3 ;  /* 0x021800008e037fae */ /* 0x000fe2000d9a1008 */
[----:B------:R-:W-:-:S02]  /*4c20*/  ISETP.GE.U32.AND P3, PT, R5, 0x7fffff93, PT ;  /* 0x7fffff930500780c */ /* 0x000fc40003f66070 */
[----:B--2---:R-:W-:Y:S01]  /*4c30*/  IADD3 R5, PT, PT, R8, -0x32, RZ ;  /* 0xffffffce08057810 */ /* 0x004fe20007ffe0ff */
[----:B------:R-:W-:Y:S01]  /*4c40*/  STL.64 [R1+0x938], R232 ;  /* 0x000938e801007387 */ /* 0x000fe20000100a00 */
[----:B------:R-:W-:-:S03]  /*4c50*/  IMAD.WIDE R154, R155, 0x4, R22 ;  /* 0x000000049b9a7825 */ /* 0x000fc600078e0216 */
[----:B------:R-:W-:Y:S01]  /*4c60*/  STL.64 [R1+0x940], R200 ;  /* 0x000940c801007387 */ /* 0x000fe20000100a00 */
[C---:B------:R-:W-:Y:S02]  /*4c70*/  IMAD R159, R28.reuse, 0x31, RZ ;  /* 0x000000311c9f7824 */ /* 0x040fe400078e02ff */
[----:B------:R-:W-:Y:S01]  /*4c80*/  IMAD R163, R28, 0x35, RZ ;  /* 0x000000351ca37824 */ /* 0x000fe200078e02ff */
[----:B------:R-:W-:Y:S01]  /*4c90*/  STL.64 [R1+0x948], R210 ;  /* 0x000948d201007387 */ /* 0x000fe20000100a00 */
[----:B------:R-:W-:-:S03]  /*4ca0*/  IMAD.WIDE R156, R159, 0x4, R198 ;  /* 0x000000049f9c7825 */ /* 0x000fc600078e02c6 */
[----:B------:R-:W-:Y:S01]  /*4cb0*/  STL.64 [R1+0x950], R204 ;  /* 0x000950cc01007387 */ /* 0x000fe20000100a00 */
[----:B------:R-:W-:-:S03]  /*4cc0*/  IMAD.WIDE R158, R159, 0x4, R22 ;  /* 0x000000049f9e7825 */ /* 0x000fc600078e0216 */
[----:B------:R-:W-:Y:S01]  /*4cd0*/  LDGSTS.E [R3+0x2500], desc[UR8][R144.64], !P2 ;  /* 0x0250000090037fae */ /* 0x000fe2000d1a1008 */
[----:B------:R-:W-:Y:S02]  /*4ce0*/  IMAD R167, R28, 0x39, RZ ;  /* 0x000000391ca77824 */ /* 0x000fe400078e02ff */
[----:B------:R-:W-:Y:S01]  /*4cf0*/  IMAD R82, R252, R29, RZ ;  /* 0x0000001dfc527224 */ /* 0x000fe200078e02ff */
[----:B------:R-:W-:Y:S01]  /*4d00*/  STL.64 [R1+0x958], R236 ;  /* 0x000958ec01007387 */ /* 0x000fe20000100a00 */
[----:B------:R-:W-:-:S03]  /*4d10*/  IMAD.WIDE R160, R163, 0x4, R198 ;  /* 0x00000004a3a07825 */ /* 0x000fc600078e02c6 */
[----:B------:R-:W-:Y:S01]  /*4d20*/  LDGSTS.E [R3+0x2580], desc[UR8][R146.64], !P2 ;  /* 0x0258000092037fae */ /* 0x000fe2000d1a1008 */
[----:B------:R-:W-:Y:S01]  /*4d30*/  ISETP.GE.U32.AND P2, PT, R5, 0x7fffff8f, PT ;  /* 0x7fffff8f0500780c */ /* 0x000fe20003f46070 */
[----:B----4-:R-:W-:Y:S02]  /*4d40*/  VIADD R5, R9, 0xffffffca ;  /* 0xffffffca09057836 */ /* 0x010fe40000000000 */
[----:B------:R-:W-:Y:S01]  /*4d50*/  STL.64 [R1+0x960], R208 ;  /* 0x000960d001007387 */ /* 0x000fe20000100a00 */
[----:B------:R-:W-:-:S03]  /*4d60*/  IMAD.WIDE R162, R163, 0x4, R22 ;  /* 0x00000004a3a27825 */ /* 0x000fc600078e0216 */
[----:B------:R-:W-:Y:S01]  /*4d70*/  STL.64 [R1+0x968], R218 ;  /* 0x000968da01007387 */ /* 0x000fe20000100a00 */
[----:B------:R-:W-:-:S03]  /*4d80*/  IMAD.WIDE R164, R167, 0x4, R198 ;  /* 0x00000004a7a47825 */ /* 0x000fc600078e02c6 */
[----:B------:R-:W-:Y:S01]  /*4d90*/  STL.64 [R1+0x970], R212 ;  /* 0x000970d401007387 */ /* 0x000fe20000100a00 */
[----:B------:R-:W-:-:S03]  /*4da0*/  IMAD.WIDE R166, R167, 0x4, R22 ;  /* 0x00000004a7a67825 */ /* 0x000fc600078e0216 */
[----:B------:R-:W-:Y:S01]  /*4db0*/  STL.64 [R1+0x978], R238 ;  /* 0x000978ee01007387 */ /* 0x000fe20000100a00 */
[----:B------:R-:W-:Y:S02]  /*4dc0*/  VIADD R9, R16, 0xfffffff5 ;  /* 0xfffffff510097836 */ /* 0x000fe40000000000 */
[----:B------:R-:W-:Y:S01]  /*4dd0*/  IMAD R171, R28, 0x3d, RZ ;  /* 0x0000003d1cab7824 */ /* 0x000fe200078e02ff */
[----:B------:R-:W-:Y:S01]  /*4de0*/  STL.64 [R1+0x980], R216 ;  /* 0x000980d801007387 */ /* 0x000fe20000100a00 */
[----:B------:R-:W-:Y:S02]  /*4df0*/  IMAD R13, R13, UR5, RZ ;  /* 0x000000050d0d7c24 */ /* 0x000fe4000f8e02ff */
[C---:B------:R-:W-:Y:S01]  /*4e00*/  IMAD.WIDE R168, R171.reuse, 0x4, R198 ;  /* 0x00000004aba87825 */ /* 0x040fe200078e02c6 */
[----:B------:R-:W-:Y:S03]  /*4e10*/  LDGSTS.E [R3+0x2900], desc[UR8][R148.64], !P5 ;  /* 0x0290000094037fae */ /* 0x000fe6000e9a1008 */
[----:B------:R-:W-:Y:S01]  /*4e20*/  IMAD.WIDE R170, R171, 0x4, R22 ;  /* 0x00000004abaa7825 */ /* 0x000fe200078e0216 */
[----:B------:R-:W-:Y:S03]  /*4e30*/  STL.64 [R1+0x988], R230 ;  /* 0x000988e601007387 */ /* 0x000fe60000100a00 */
[----:B------:R-:W-:Y:S01]  /*4e40*/  IMAD R24, R24, UR5, RZ ;  /* 0x0000000518187c24 */ /* 0x000fe2000f8e02ff */
[----:B------:R-:W-:Y:S01]  /*4e50*/  LDGSTS.E [R3+0x2980], desc[UR8][R150.64], !P5 ;  /* 0x0298000096037fae */ /* 0x000fe2000e9a1008 */
[----:B------:R-:W-:Y:S01]  /*4e60*/  ISETP.GE.U32.AND P5, PT, R5, 0x7fffff8b, PT ;  /* 0x7fffff8b0500780c */ /* 0x000fe20003fa6070 */
[----:B-----5:R-:W-:-:S02]  /*4e70*/  VIADD R5, R17, 0xffffffc6 ;  /* 0xffffffc611057836 */ /* 0x020fc40000000000 */
[----:B------:R-:W-:Y:S01]  /*4e80*/  STL.64 [R1+0x990], R224 ;  /* 0x000990e001007387 */ /* 0x000fe20000100a00 */
[----:B------:R-:W-:Y:S02]  /*4e90*/  IMAD.SHL.U32 R17, R28, 0x2, RZ ;  /* 0x000000021c117824 */ /* 0x000fe400078e00ff */
[----:B------:R-:W-:Y:S01]  /*4ea0*/  IMAD R12, R12, UR5, RZ ;  /* 0x000000050c0c7c24 */ /* 0x000fe2000f8e02ff */
[----:B------:R-:W-:Y:S01]  /*4eb0*/  STL.64 [R1+0x998], R240 ;  /* 0x000998f001007387 */ /* 0x000fe20000100a00 */
[----:B------:R-:W-:-:S03]  /*4ec0*/  IMAD.WIDE R172, R17, 0x4, R198 ;  /* 0x0000000411ac7825 */ /* 0x000fc600078e02c6 */
[----:B------:R-:W-:Y:S01]  /*4ed0*/  STL.64 [R1+0x9a0], R228 ;  /* 0x0009a0e401007387 */ /* 0x000fe20000100a00 */
[----:B------:R-:W-:Y:S02]  /*4ee0*/  IMAD R11, R11, UR5, RZ ;  /* 0x000000050b0b7c24 */ /* 0x000fe4000f8e02ff */
[----:B------:R-:W-:Y:S01]  /*4ef0*/  IMAD R10, R10, UR5, RZ ;  /* 0x000000050a0a7c24 */ /* 0x000fe2000f8e02ff */
[----:B------:R-:W-:Y:S01]  /*4f00*/  STL.64 [R1+0x9a8], R234 ;  /* 0x0009a8ea01007387 */ /* 0x000fe20000100a00 */
[----:B------:R-:W-:Y:S02]  /*4f10*/  IMAD R2, R2, UR5, RZ ;  /* 0x0000000502027c24 */ /* 0x000fe4000f8e02ff */
[----:B------:R-:W-:Y:S01]  /*4f20*/  IMAD R4, R4, UR5, RZ ;  /* 0x0000000504047c24 */ /* 0x000fe2000f8e02ff */
[----:B------:R-:W-:Y:S01]  /*4f30*/  STL.64 [R1+0x9b0], R20 ;  /* 0x0009b01401007387 */ /* 0x000fe20000100a00 */
[----:B------:R-:W-:Y:S02]  /*4f40*/  IMAD R6, R6, UR5, RZ ;  /* 0x0000000506067c24 */ /* 0x000fe4000f8e02ff */
[C---:B------:R-:W-:Y:S01]  /*4f50*/  IMAD R246, R28.reuse, 0x3, RZ ;  /* 0x000000031cf67824 */ /* 0x040fe200078e02ff */
[----:B------:R-:W-:Y:S01]  /*4f60*/  LDGSTS.E [R3+0x2d00], desc[UR8][R152.64], !P3 ;  /* 0x02d0000098037fae */ /* 0x000fe2000d9a1008 */
[----:B------:R-:W-:-:S02]  /*4f70*/  IMAD R242, R28, 0x7, RZ ;  /* 0x000000071cf27824 */ /* 0x000fc400078e02ff */
[C---:B------:R-:W-:Y:S01]  /*4f80*/  IMAD.WIDE R248, R246.reuse, 0x4, R198 ;  /* 0x00000004f6f87825 */ /* 0x040fe200078e02c6 */
[----:B------:R2:W-:Y:S03]  /*4f90*/  STL.64 [R1+0x9b8], R18 ;  /* 0x0009b81201007387 */ /* 0x0005e60000100a00 */
[----:B------:R-:W-:Y:S01]  /*4fa0*/  IMAD.WIDE R246, R246, 0x4, R22 ;  /* 0x00000004f6f67825 */ /* 0x000fe200078e0216 */
[----:B------:R-:W-:Y:S01]  /*4fb0*/  LDGSTS.E [R3+0x2d80], desc[UR8][R154.64], !P3 ;  /* 0x02d800009a037fae */ /* 0x000fe2000d9a1008 */
[----:B------:R-:W-:Y:S02]  /*4fc0*/  ISETP.GE.U32.AND P3, PT, R5, 0x7fffff87, PT ;  /* 0x7fffff870500780c */ /* 0x000fe40003f66070 */
[----:B-1----:R-:W-:Y:S01]  /*4fd0*/  IADD3 R5, PT, PT, R46, -0x3e, RZ ;  /* 0xffffffc22e057810 */ /* 0x002fe20007ffe0ff */
[----:B------:R-:W-:Y:S01]  /*4fe0*/  STL.64 [R1+0x9c0], R114 ;  /* 0x0009c07201007387 */ /* 0x000fe20000100a00 */
[----:B------:R-:W-:-:S03]  /*4ff0*/  IMAD.WIDE R244, R242, 0x4, R198 ;  /* 0x00000004f2f47825 */ /* 0x000fc600078e02c6 */
[----:B------:R-:W-:Y:S01]  /*5000*/  STL.64 [R1+0x9c8], R116 ;  /* 0x0009c87401007387 */ /* 0x000fe20000100a00 */
[----:B------:R-:W-:-:S03]  /*5010*/  IMAD.WIDE R242, R242, 0x4, R22 ;  /* 0x00000004f2f27825 */ /* 0x000fc600078e0216 */
[----:B------:R-:W-:Y:S01]  /*5020*/  STL.64 [R1+0x9d0], R118 ;  /* 0x0009d07601007387 */ /* 0x000fe20000100a00 */
[C---:B------:R-:W-:Y:S02]  /*5030*/  IMAD R92, R28.reuse, 0x13, RZ ;  /* 0x000000131c5c7824 */ /* 0x040fe400078e02ff */
[C---:B------:R-:W-:Y:S01]  /*5040*/  IMAD R96, R28.reuse, 0x17, RZ ;  /* 0x000000171c607824 */ /* 0x040fe200078e02ff */
[----:B------:R-:W-:Y:S01]  /*5050*/  STL.64 [R1+0x9d8], R120 ;  /* 0x0009d87801007387 */ /* 0x000fe20000100a00 */
[----:B------:R-:W-:Y:S02]  /*5060*/  IMAD R100, R28, 0x1b, RZ ;  /* 0x0000001b1c647824 */ /* 0x000fe400078e02ff */
[C---:B------:R-:W-:Y:S01]  /*5070*/  IMAD.WIDE R94, R96.reuse, 0x4, R198 ;  /* 0x00000004605e7825 */ /* 0x040fe200078e02c6 */
[----:B------:R-:W-:Y:S03]  /*5080*/  STL.64 [R1+0x9e0], R122 ;  /* 0x0009e07a01007387 */ /* 0x000fe60000100a00 */
[----:B------:R-:W-:Y:S01]  /*5090*/  IMAD.WIDE R96, R96, 0x4, R22 ;  /* 0x0000000460607825 */ /* 0x000fe200078e0216 */
[----:B------:R-:W-:Y:S03]  /*50a0*/  STL.64 [R1+0x9e8], R124 ;  /* 0x0009e87c01007387 */ /* 0x000fe60000100a00 */
[C---:B------:R-:W-:Y:S01]  /*50b0*/  IMAD.WIDE R98, R100.reuse, 0x4, R198 ;  /* 0x0000000464627825 */ /* 0x040fe200078e02c6 */
[----:B------:R-:W-:Y:S03]  /*50c0*/  STL.64 [R1+0x9f0], R126 ;  /* 0x0009f07e01007387 */ /* 0x000fe60000100a00 */
[----:B------:R-:W-:Y:S01]  /*50d0*/  IMAD.WIDE R100, R100, 0x4, R22 ;  /* 0x0000000464647825 */ /* 0x000fe200078e0216 */
[----:B------:R-:W-:Y:S03]  /*50e0*/  STL.64 [R1+0x9f8], R128 ;  /* 0x0009f88001007387 */ /* 0x000fe60000100a00 */
[C---:B------:R-:W-:Y:S01]  /*50f0*/  IMAD R104, R28.reuse, 0x1f, RZ ;  /* 0x0000001f1c687824 */ /* 0x040fe200078e02ff */
[----:B------:R-:W-:Y:S01]  /*5100*/  LDGSTS.E [R3+0x3100], desc[UR8][R156.64], !P2 ;  /* 0x031000009c037fae */ /* 0x000fe2000d1a1008 */
[----:B------:R-:W-:-:S02]  /*5110*/  IMAD R108, R28, 0x23, RZ ;  /* 0x000000231c6c7824 */ /* 0x000fc400078e02ff */
[C---:B------:R-:W-:Y:S01]  /*5120*/  IMAD.WIDE R102, R104.reuse, 0x4, R198 ;  /* 0x0000000468667825 */ /* 0x040fe200078e02c6 */
[----:B------:R-:W-:Y:S03]  /*5130*/  STL.64 [R1+0xa00], R130 ;  /* 0x000a008201007387 */ /* 0x000fe60000100a00 */
[----:B------:R-:W-:Y:S01]  /*5140*/  IMAD.WIDE R104, R104, 0x4, R22 ;  /* 0x0000000468687825 */ /* 0x000fe200078e0216 */
[----:B------:R-:W-:Y:S01]  /*5150*/  LDGSTS.E [R3+0x3180], desc[UR8][R158.64], !P2 ;  /* 0x031800009e037fae */ /* 0x000fe2000d1a1008 */
[----:B------:R-:W-:Y:S02]  /*5160*/  ISETP.GE.U32.AND P2, PT, R5, 0x7fffff83, PT ;  /* 0x7fffff830500780c */ /* 0x000fe40003f46070 */
[----:B------:R-:W-:Y:S01]  /*5170*/  IMAD R5, R29, 0x20, R82 ;  /* 0x000000201d057824 */ /* 0x000fe200078e0252 */
[----:B------:R-:W-:Y:S01]  /*5180*/  STL.64 [R1+0xa08], R132 ;  /* 0x000a088401007387 */ /* 0x000fe20000100a00 */
[----:B------:R-:W-:-:S02]  /*5190*/  IMAD R112, R28, 0x27, RZ ;  /* 0x000000271c707824 */ /* 0x000fc400078e02ff */
[C---:B------:R-:W-:Y:S01]  /*51a0*/  IMAD.WIDE R106, R108.reuse, 0x4, R198 ;  /* 0x000000046c6a7825 */ /* 0x040fe200078e02c6 */
[----:B------:R-:W-:Y:S03]  /*51b0*/  STL.64 [R1+0xa10], R134 ;  /* 0x000a108601007387 */ /* 0x000fe60000100a00 */
[----:B------:R-:W-:Y:S01]  /*51c0*/  IMAD.WIDE R108, R108, 0x4, R22 ;  /* 0x000000046c6c7825 */ /* 0x000fe200078e0216 */
[----:B------:R-:W-:Y:S03]  /*51d0*/  STL.64 [R1+0xa18], R136 ;  /* 0x000a188801007387 */ /* 0x000fe60000100a00 */
[C---:B------:R-:W-:Y:S01]  /*51e0*/  IMAD.WIDE R110, R112.reuse, 0x4, R198 ;  /* 0x00000004706e7825 */ /* 0x040fe200078e02c6 */
[----:B------:R1:W-:Y:S03]  /*51f0*/  LDGSTS.E [R3+0x3500], desc[UR8][R160.64], !P5 ;  /* 0x03500000a0037fae */ /* 0x0003e6000e9a1008 */
[----:B------:R-:W-:Y:S01]  /*5200*/  IMAD.WIDE R112, R112, 0x4, R22 ;  /* 0x0000000470707825 */ /* 0x000fe200078e0216 */
[----:B------:R-:W-:Y:S03]  /*5210*/  STL.64 [R1+0xa20], R138 ;  /* 0x000a208a01007387 */ /* 0x000fe60000100a00 */
[----:B------:R-:W-:Y:S01]  /*5220*/  IMAD R250, R28, 0x2b, RZ ;  /* 0x0000002b1cfa7824 */ /* 0x000fe200078e02ff */
[----:B------:R-:W-:Y:S01]  /*5230*/  LDGSTS.E [R3+0x3580], desc[UR8][R162.64], !P5 ;  /* 0x03580000a2037fae */ /* 0x000fe2000e9a1008 */
[----:B------:R-:W-:-:S03]  /*5240*/  LEA R46, P5, R82, UR14, 0x2 ;  /* 0x0000000e522e7c11 */ /* 0x000fc6000f8a10ff */
[----:B------:R4:W-:Y:S01]  /*5250*/  STL.64 [R1+0xa28], R140 ;  /* 0x000a288c01007387 */ /* 0x0009e20000100a00 */
[----:B------:R-:W-:Y:S02]  /*5260*/  LEA.HI.X.SX32 R47, R82, UR15, 0x2, P5 ;  /* 0x0000000f522f7c11 */ /* 0x000fe4000a8f16ff */
[----:B------:R-:W-:Y:S01]  /*5270*/  ISETP.GE.U32.AND P5, PT, R9, 0x7fffffb6, PT ;  /* 0x7fffffb60900780c */ /* 0x000fe20003fa6070 */
[----:B------:R5:W-:Y:S01]  /*5280*/  LDGSTS.E [R3+0x3900], desc[UR8][R164.64], !P3 ;  /* 0x03900000a4037fae */ /* 0x000be2000d9a1008 */
[----:B------:R-:W-:Y:S01]  /*5290*/  IADD3 R82, PT, PT, R16, -0xc, RZ ;  /* 0xfffffff410527810 */ /* 0x000fe20007ffe0ff */
[----:B------:R-:W-:Y:S02]  /*52a0*/  IMAD.WIDE R16, R17, 0x4, R22 ;  /* 0x0000000411107825 */ /* 0x000fe400078e0216 */
[----:B------:R-:W-:Y:S02]  /*52b0*/  STL.64 [R1+0xa30], R142 ;  /* 0x000a308e01007387 */ /* 0x000fe40000100a00 */
[----:B------:R-:W-:-:S02]  /*52c0*/  IMAD.WIDE R90, R87, 0x4, R46 ;  /* 0x00000004575a7825 */ /* 0x000fc400078e022e */
[----:B------:R-:W-:Y:S01]  /*52d0*/  LDGSTS.E [R3+0x3980], desc[UR8][R166.64], !P3 ;  /* 0x03980000a6037fae */ /* 0x000fe2000d9a1008 */
[C---:B------:R-:W-:Y:S01]  /*52e0*/  LEA R8, P3, R5.reuse, UR14, 0x2 ;  /* 0x0000000e05087c11 */ /* 0x040fe2000f8610ff */
[--C-:B--2---:R-:W-:Y:S02]  /*52f0*/  IMAD.WIDE R18, R80, 0x4, R46.reuse ;  /* 0x0000000450127825 */ /* 0x104fe400078e022e */
[----:B------:R-:W-:Y:S01]  /*5300*/  STL.64 [R1+0xa38], R144 ;  /* 0x000a389001007387 */ /* 0x000fe20000100a00 */
[----:B------:R-:W-:Y:S01]  /*5310*/  LEA.HI.X.SX32 R9, R5, UR15, 0x2, P3 ;  /* 0x0000000f05097c11 */ /* 0x000fe200098f16ff */
[----:B----4-:R-:W-:Y:S01]  /*5320*/  IMAD.WIDE R140, R77, 0x4, R46 ;  /* 0x000000044d8c7825 */ /* 0x010fe200078e022e */
[----:B------:R-:W-:Y:S01]  /*5330*/  LOP3.LUT R5, R83, 0x40, RZ, 0x3c, !PT ;  /* 0x0000004053057812 */ /* 0x000fe200078e3cff */
[----:B------:R-:W-:Y:S01]  /*5340*/  STL.64 [R1+0xa40], R146 ;  /* 0x000a409201007387 */ /* 0x000fe20000100a00 */
[----:B------:R-:W-:Y:S01]  /*5350*/  ISETP.GE.AND P3, PT, R252, UR6, PT ;  /* 0x00000006fc007c0c */ /* 0x000fe2000bf66270 */
[----:B------:R-:W-:Y:S01]  /*5360*/  IMAD.WIDE R88, R87, 0x4, R8 ;  /* 0x0000000457587825 */ /* 0x000fe200078e0208 */
[----:B------:R-:W-:Y:S01]  /*5370*/  IADD3 R5, PT, PT, R5, UR4, RZ ;  /* 0x0000000405057c10 */ /* 0x000fe2000fffe0ff */
[----:B------:R-:W-:Y:S02]  /*5380*/  STL.64 [R1+0xa48], R148 ;  /* 0x000a489401007387 */ /* 0x000fe40000100a00 */
[----:B------:R-:W-:-:S02]  /*5390*/  IMAD.WIDE R234, R74, 0x4, R46 ;  /* 0x000000044aea7825 */ /* 0x000fc400078e022e */
[----:B------:R-:W-:Y:S02]  /*53a0*/  STL.64 [R1+0xa50], R150 ;  /* 0x000a509601007387 */ /* 0x000fe40000100a00 */
[--C-:B------:R-:W-:Y:S02]  /*53b0*/  IMAD.WIDE R202, R75, 0x4, R46.reuse ;  /* 0x000000044bca7825 */ /* 0x100fe400078e022e */
[----:B------:R-:W-:Y:S02]  /*53c0*/  STL.64 [R1+0xa58], R152 ;  /* 0x000a589801007387 */ /* 0x000fe40000100a00 */
[--C-:B------:R-:W-:Y:S02]  /*53d0*/  IMAD.WIDE R136, R67, 0x4, R46.reuse ;  /* 0x0000000443887825 */ /* 0x100fe400078e022e */
[----:B------:R-:W-:Y:S02]  /*53e0*/  STL.64 [R1+0xa60], R154 ;  /* 0x000a609a01007387 */ /* 0x000fe40000100a00 */
[----:B------:R-:W-:-:S02]  /*53f0*/  IMAD.WIDE R240, R68, 0x4, R46 ;  /* 0x0000000444f07825 */ /* 0x000fc400078e022e */
[----:B------:R-:W-:Y:S02]  /*5400*/  STL.64 [R1+0xa68], R156 ;  /* 0x000a689c01007387 */ /* 0x000fe40000100a00 */
[--C-:B------:R-:W-:Y:S02]  /*5410*/  IMAD.WIDE R226, R69, 0x4, R46.reuse ;  /* 0x0000000445e27825 */ /* 0x100fe400078e022e */
[----:B------:R-:W-:Y:S02]  /*5420*/  STL.64 [R1+0xa70], R158 ;  /* 0x000a709e01007387 */ /* 0x000fe40000100a00 */
[--C-:B------:R-:W-:Y:S02]  /*5430*/  IMAD.WIDE R132, R58, 0x4, R46.reuse ;  /* 0x000000043a847825 */ /* 0x100fe400078e022e */
[----:B------:R1:W-:Y:S02]  /*5440*/  STL.64 [R1+0xa78], R160 ;  /* 0x000a78a001007387 */ /* 0x0003e40000100a00 */
[----:B------:R-:W-:-:S02]  /*5450*/  IMAD.WIDE R230, R59, 0x4, R46 ;  /* 0x000000043be67825 */ /* 0x000fc400078e022e */
[----:B------:R-:W-:Y:S02]  /*5460*/  STL.64 [R1+0xa80], R162 ;  /* 0x000a80a201007387 */ /* 0x000fe40000100a00 */
[--C-:B------:R-:W-:Y:S02]  /*5470*/  IMAD.WIDE R194, R60, 0x4, R46.reuse ;  /* 0x000000043cc27825 */ /* 0x100fe400078e022e */
[----:B------:R5:W-:Y:S02]  /*5480*/  STL.64 [R1+0xa88], R164 ;  /* 0x000a88a401007387 */ /* 0x000be40000100a00 */
[--C-:B------:R-:W-:Y:S02]  /*5490*/  IMAD.WIDE R128, R50, 0x4, R46.reuse ;  /* 0x0000000432807825 */ /* 0x100fe400078e022e */
[----:B------:R-:W-:Y:S02]  /*54a0*/  STL.64 [R1+0xa90], R166 ;  /* 0x000a90a601007387 */ /* 0x000fe40000100a00 */
[----:B-1----:R-:W-:-:S02]  /*54b0*/  IMAD.WIDE R160, R54, 0x4, R46 ;  /* 0x0000000436a07825 */ /* 0x002fc400078e022e */
[----:B------:R1:W-:Y:S02]  /*54c0*/  LDGSTS.E [R3+0x3d00], desc[UR8][R168.64], !P2 ;  /* 0x03d00000a8037fae */ /* 0x0003e4000d1a1008 */
[--C-:B------:R-:W-:Y:S02]  /*54d0*/  IMAD.WIDE R238, R51, 0x4, R46.reuse ;  /* 0x0000000433ee7825 */ /* 0x100fe400078e022e */
[----:B------:R1:W-:Y:S02]  /*54e0*/  STL.64 [R1+0xa98], R168 ;  /* 0x000a98a801007387 */ /* 0x0003e40000100a00 */
[--C-:B-----5:R-:W-:Y:S02]  /*54f0*/  IMAD.WIDE R164, R62, 0x4, R46.reuse ;  /* 0x000000043ea47825 */ /* 0x120fe400078e022e */
[----:B------:R-:W-:Y:S01]  /*5500*/  LDGSTS.E [R3+0x3d80], desc[UR8][R170.64], !P2 ;  /* 0x03d80000aa037fae */ /* 0x000fe2000d1a1008 */
[----:B------:R-:W-:Y:S01]  /*5510*/  ISETP.GT.AND P2, PT, R220, 0x3f, PT ;  /* 0x0000003fdc00780c */ /* 0x000fe20003f44270 */
[----:B------:R-:W-:-:S02]  /*5520*/  IMAD.WIDE R214, R52, 0x4, R46 ;  /* 0x0000000434d67825 */ /* 0x000fc400078e022e */
[----:B------:R-:W-:Y:S01]  /*5530*/  STL.64 [R1+0xaa0], R170 ;  /* 0x000aa0aa01007387 */ /* 0x000fe20000100a00 */
[----:B------:R-:W-:Y:S01]  /*5540*/  SEL R83, RZ, 0x4, !P2 ;  /* 0x00000004ff537807 */ /* 0x000fe20005000000 */
[--C-:B------:R-:W-:Y:S01]  /*5550*/  IMAD.WIDE R156, R44, 0x4, R46.reuse ;  /* 0x000000042c9c7825 */ /* 0x100fe200078e022e */
[----:B------:R-:W-:Y:S01]  /*5560*/  ISETP.GE.AND P2, PT, R223, UR7, PT ;  /* 0x00000007df007c0c */ /* 0x000fe2000bf46270 */
[----:B------:R2:W-:Y:S01]  /*5570*/  LDGSTS.E [R5+0x200], desc[UR8][R172.64], !P1 ;  /* 0x00200000ac057fae */ /* 0x0005e2000c9a1008 */
[C---:B------:R-:W-:Y:S01]  /*5580*/  SEL R84, R83.reuse, RZ, !P3 ;  /* 0x000000ff53547207 */ /* 0x040fe20005800000 */
[--C-:B-1----:R-:W-:Y:S01]  /*5590*/  IMAD.WIDE R168, R66, 0x4, R46.reuse ;  /* 0x0000000442a87825 */ /* 0x102fe200078e022e */
[----:B------:R-:W-:Y:S01]  /*55a0*/  SEL R83, R83, RZ, !P2 ;  /* 0x000000ff53537207 */ /* 0x000fe20005000000 */
[----:B------:R2:W-:Y:S01]  /*55b0*/  STL.64 [R1+0xaa8], R172 ;  /* 0x000aa8ac01007387 */ /* 0x0005e20000100a00 */
[----:B------:R-:W-:Y:S01]  /*55c0*/  ISETP.NE.U32.AND P2, PT, R84, RZ, PT ;  /* 0x000000ff5400720c */ /* 0x000fe20003f45070 */
[--C-:B------:R-:W-:Y:S01]  /*55d0*/  IMAD.WIDE R124, R43, 0x4, R46.reuse ;  /* 0x000000042b7c7825 */ /* 0x100fe200078e022e */
[----:B------:R-:W1:Y:S01]  /*55e0*/  LDC R84, c[0x0][0x3a0] ;  /* 0x0000e800ff547b82 */ /* 0x000e620000000800 */
[----:B------:R4:W-:Y:S01]  /*55f0*/  LDGSTS.E [R5+0x280], desc[UR8][R16.64], !P1 ;  /* 0x0028000010057fae */ /* 0x0009e2000c9a1008 */
[----:B------:R-:W-:Y:S01]  /*5600*/  ISETP.NE.U32.AND P1, PT, R83, RZ, PT ;  /* 0x000000ff5300720c */ /* 0x000fe20003f25070 */
[--C-:B------:R-:W-:Y:S01]  /*5610*/  IMAD.WIDE R218, R42, 0x4, R46.reuse ;  /* 0x000000042ada7825 */ /* 0x100fe200078e022e */
[----:B------:R-:W-:Y:S01]  /*5620*/  ISETP.GE.U32.AND P3, PT, R82, 0x7fffffb5, PT ;  /* 0x7fffffb55200780c */ /* 0x000fe20003f66070 */
[----:B------:R4:W-:Y:S02]  /*5630*/  STL.64 [R1+0xab0], R16 ;  /* 0x000ab01001007387 */ /* 0x0009e40000100a00 */
[--C-:B------:R-:W-:Y:S01]  /*5640*/  IMAD.WIDE R188, R40, 0x4, R46.reuse ;  /* 0x0000000428bc7825 */ /* 0x100fe200078e022e */
[----:B------:R-:W5:Y:S01]  /*5650*/  LDC R83, c[0x0][0x3a0] ;  /* 0x0000e800ff537b82 */ /* 0x000f620000000800 */
[----:B------:R-:W-:Y:S02]  /*5660*/  STL.64 [R1+0x260], R90 ;  /* 0x0002605a01007387 */ /* 0x000fe40000100a00 */
[----:B--2---:R-:W-:-:S04]  /*5670*/  IMAD.WIDE R172, R78, 0x4, R46 ;  /* 0x000000044eac7825 */ /* 0x004fc800078e022e */
[----:B------:R-:W-:-:S04]  /*5680*/  IMAD.WIDE R152, R36, 0x4, R46 ;  /* 0x0000000424987825 */ /* 0x000fc800078e022e */
[----:B----4-:R-:W-:-:S04]  /*5690*/  IMAD.WIDE R16, R81, 0x4, R46 ;  /* 0x0000000451107825 */ /* 0x010fc800078e022e */
[--C-:B------:R-:W-:Y:S01]  /*56a0*/  IMAD.WIDE R120, R32, 0x4, R46.reuse ;  /* 0x0000000420787825 */ /* 0x100fe200078e022e */
[----:B------:R2:W-:Y:S03]  /*56b0*/  STL.64 [R1+0x398], R16 ;  /* 0x0003981001007387 */ /* 0x0005e60000100a00 */
[--C-:B------:R-:W-:Y:S01]  /*56c0*/  IMAD.WIDE R236, R33, 0x4, R46.reuse ;  /* 0x0000000421ec7825 */ /* 0x100fe200078e022e */
[----:B------:R-:W-:Y:S03]  /*56d0*/  STL.64 [R1+0x368], R18 ;  /* 0x0003681201007387 */ /* 0x000fe60000100a00 */
[--C-:B------:R-:W-:Y:S01]  /*56e0*/  IMAD.WIDE R206, R34, 0x4, R46.reuse ;  /* 0x0000000422ce7825 */ /* 0x100fe200078e022e */
[----:B------:R-:W-:Y:S03]  /*56f0*/  STL.64 [R1+0x258], R88 ;  /* 0x0002585801007387 */ /* 0x000fe60000100a00 */
[----:B------:R-:W-:-:S04]  /*5700*/  IMAD.WIDE R148, R26, 0x4, R46 ;  /* 0x000000041a947825 */ /* 0x000fc800078e022e */
[----:B--2---:R-:W-:-:S04]  /*5710*/  IMAD.WIDE R16, R79, 0x4, R46 ;  /* 0x000000044f107825 */ /* 0x004fc800078e022e */
[--C-:B------:R-:W-:Y:S01]  /*5720*/  IMAD.WIDE R116, R14, 0x4, R46.reuse ;  /* 0x000000040e747825 */ /* 0x100fe200078e022e */
[----:B------:R2:W-:Y:S03]  /*5730*/  STL.64 [R1+0x590], R16 ;  /* 0x0005901001007387 */ /* 0x0005e60000100a00 */
[--C-:B------:R-:W-:Y:S01]  /*5740*/  IMAD.WIDE R210, R15, 0x4, R46.reuse ;  /* 0x000000040fd27825 */ /* 0x100fe200078e022e */
[----:B------:R-:W-:Y:S03]  /*5750*/  STL.64 [R1+0x5f8], R172 ;  /* 0x0005f8ac01007387 */ /* 0x000fe60000100a00 */
[--C-:B------:R-:W-:Y:S01]  /*5760*/  IMAD.WIDE R182, R24, 0x4, R46.reuse ;  /* 0x0000000418b67825 */ /* 0x100fe200078e022e */
[----:B------:R4:W-:Y:S03]  /*5770*/  STL.64 [R1+0xab8], R172 ;  /* 0x000ab8ac01007387 */ /* 0x0009e60000100a00 */
[--C-:B------:R-:W-:Y:S01]  /*5780*/  IMAD.WIDE R144, R10, 0x4, R46.reuse ;  /* 0x000000040a907825 */ /* 0x100fe200078e022e */
[----:B------:R-:W-:Y:S03]  /*5790*/  STL.64 [R1+0x678], R140 ;  /* 0x0006788c01007387 */ /* 0x000fe60000100a00 */
[--C-:B--2---:R-:W-:Y:S01]  /*57a0*/  IMAD.WIDE R16, R76, 0x4, R46.reuse ;  /* 0x000000044c107825 */ /* 0x104fe200078e022e */
[----:B------:R-:W-:Y:S03]  /*57b0*/  STL.64 [R1+0xac0], R140 ;  /* 0x000ac08c01007387 */ /* 0x000fe60000100a00 */
[--C-:B------:R-:W-:Y:S01]  /*57c0*/  IMAD.WIDE R18, R2, 0x4, R46.reuse ;  /* 0x0000000402127825 */ /* 0x100fe200078e022e */
[----:B------:R2:W-:Y:S03]  /*57d0*/  STL.64 [R1+0x250], R16 ;  /* 0x0002501001007387 */ /* 0x0005e60000100a00 */
[--C-:B----4-:R-:W-:Y:S01]  /*57e0*/  IMAD.WIDE R172, R11, 0x4, R46.reuse ;  /* 0x000000040bac7825 */ /* 0x110fe200078e022e */
[----:B------:R-:W-:Y:S03]  /*57f0*/  STL.64 [R1+0x6d0], R234 ;  /* 0x0006d0ea01007387 */ /* 0x000fe60000100a00 */
[--C-:B------:R-:W-:Y:S01]  /*5800*/  IMAD.WIDE R232, R4, 0x4, R46.reuse ;  /* 0x0000000404e87825 */ /* 0x100fe200078e022e */
[----:B------:R4:W-:Y:S03]  /*5810*/  STL.64 [R1+0xac8], R234 ;  /* 0x000ac8ea01007387 */ /* 0x0009e60000100a00 */
[----:B------:R-:W-:-:S04]  /*5820*/  IMAD.WIDE R174, R6, 0x4, R46 ;  /* 0x0000000406ae7825 */ /* 0x000fc800078e022e */
[----:B--2---:R-:W-:-:S04]  /*5830*/  IMAD.WIDE R16, R73, 0x4, R46 ;  /* 0x0000000449107825 */ /* 0x004fc800078e022e */
[----:B------:R-:W-:Y:S01]  /*5840*/  IMAD.WIDE R170, R78, 0x4, R8 ;  /* 0x000000044eaa7825 */ /* 0x000fe200078e0208 */
[----:B------:R2:W-:Y:S03]  /*5850*/  STL.64 [R1+0x360], R16 ;  /* 0x0003601001007387 */ /* 0x0005e60000100a00 */
[----:B----4-:R-:W-:Y:S01]  /*5860*/  IMAD.WIDE R234, R27, 0x4, R46 ;  /* 0x000000041bea7825 */ /* 0x010fe200078e022e */
[----:B------:R-:W-:Y:S03]  /*5870*/  STL.64 [R1+0x720], R202 ;  /* 0x000720ca01007387 */ /* 0x000fe60000100a00 */
[--C-:B------:R-:W-:Y:S01]  /*5880*/  IMAD.WIDE R138, R77, 0x4, R8.reuse ;  /* 0x000000044d8a7825 */ /* 0x100fe200078e0208 */
[----:B------:R-:W-:Y:S03]  /*5890*/  STL.64 [R1+0xad0], R202 ;  /* 0x000ad0ca01007387 */ /* 0x000fe60000100a00 */
[----:B------:R-:W-:-:S04]  /*58a0*/  IMAD.WIDE R228, R74, 0x4, R8 ;  /* 0x000000044ae47825 */ /* 0x000fc800078e0208 */
[----:B--2---:R-:W-:-:S04]  /*58b0*/  IMAD.WIDE R16, R72, 0x4, R46 ;  /* 0x0000000448107825 */ /* 0x004fc800078e022e */
[--C-:B------:R-:W-:Y:S01]  /*58c0*/  IMAD.WIDE R192, R75, 0x4, R8.reuse ;  /* 0x000000044bc07825 */ /* 0x100fe200078e0208 */
[----:B------:R2:W-:Y:S03]  /*58d0*/  STL.64 [R1+0x3e8], R16 ;  /* 0x0003e81001007387 */ /* 0x0005e60000100a00 */
[----:B------:R-:W-:-:S04]  /*58e0*/  IMAD.WIDE R166, R66, 0x4, R8 ;  /* 0x0000000442a67825 */ /* 0x000fc800078e0208 */
[----:B------:R-:W-:-:S04]  /*58f0*/  IMAD.WIDE R134, R67, 0x4, R8 ;  /* 0x0000000443867825 */ /* 0x000fc800078e0208 */
        /* <DEDUP_REMOVED lines=8> */
[----:B------:R-:W-:Y:S01]  /*5980*/  IMAD.WIDE R216, R59, 0x4, R8 ;  /* 0x000000043bd87825 */ /* 0x000fe200078e0208 */
[----:B------:R-:W-:Y:S03]  /*5990*/  STL.64 [R1+0x688], R136 ;  /* 0x0006888801007387 */ /* 0x000fe60000100a00 */
[----:B--2---:R-:W-:Y:S01]  /*59a0*/  IMAD.WIDE R16, R70, 0x4, R46 ;  /* 0x0000000446107825 */ /* 0x004fe200078e022e */
[----:B------:R-:W-:Y:S03]  /*59b0*/  STL.64 [R1+0xae0], R136 ;  /* 0x000ae08801007387 */ /* 0x000fe60000100a00 */
[----:B------:R-:W-:Y:S01]  /*59c0*/  IMAD.WIDE R186, R60, 0x4, R8 ;  /* 0x000000043cba7825 */ /* 0x000fe200078e0208 */
[----:B------:R2:W-:Y:S03]  /*59d0*/  STL.64 [R1+0x240], R16 ;  /* 0x0002401001007387 */ /* 0x0005e60000100a00 */
[----:B----4-:R-:W-:Y:S01]  /*59e0*/  IMAD.WIDE R168, R37, 0x4, R46 ;  /* 0x0000000425a87825 */ /* 0x010fe200078e022e */
[----:B------:R-:W-:Y:S03]  /*59f0*/  STL.64 [R1+0x6e0], R240 ;  /* 0x0006e0f001007387 */ /* 0x000fe60000100a00 */
[--C-:B------:R-:W-:Y:S01]  /*5a00*/  IMAD.WIDE R158, R54, 0x4, R8.reuse ;  /* 0x00000004369e7825 */ /* 0x100fe200078e0208 */
[----:B------:R4:W-:Y:S03]  /*5a10*/  STL.64 [R1+0xae8], R240 ;  /* 0x000ae8f001007387 */ /* 0x0009e60000100a00 */
[----:B------:R-:W-:-:S04]  /*5a20*/  IMAD.WIDE R126, R50, 0x4, R8 ;  /* 0x00000004327e7825 */ /* 0x000fc800078e0208 */
[----:B--2---:R-:W-:-:S04]  /*5a30*/  IMAD.WIDE R16, R65, 0x4, R46 ;  /* 0x0000000441107825 */ /* 0x004fc800078e022e */
[----:B------:R-:W-:Y:S01]  /*5a40*/  IMAD.WIDE R212, R51, 0x4, R8 ;  /* 0x0000000433d47825 */ /* 0x000fe200078e0208 */
[----:B------:R2:W-:Y:S03]  /*5a50*/  STL.64 [R1+0x350], R16 ;  /* 0x0003501001007387 */ /* 0x0005e60000100a00 */
[C---:B----4-:R-:W-:Y:S01]  /*5a60*/  IMAD.WIDE R240, R45.reuse, 0x4, R46 ;  /* 0x000000042df07825 */ /* 0x050fe200078e022e */
[----:B------:R-:W-:Y:S03]  /*5a70*/  STL.64 [R1+0x728], R226 ;  /* 0x000728e201007387 */ /* 0x000fe60000100a00 */
[--C-:B------:R-:W-:Y:S01]  /*5a80*/  IMAD.WIDE R184, R52, 0x4, R8.reuse ;  /* 0x0000000434b87825 */ /* 0x100fe200078e0208 */
[----:B------:R4:W-:Y:S03]  /*5a90*/  STL.64 [R1+0xaf0], R226 ;  /* 0x000af0e201007387 */ /* 0x0009e60000100a00 */
[----:B------:R-:W-:-:S04]  /*5aa0*/  IMAD.WIDE R136, R45, 0x4, R8 ;  /* 0x000000042d887825 */ /* 0x000fc800078e0208 */
[----:B--2---:R-:W-:-:S04]  /*5ab0*/  IMAD.WIDE R16, R64, 0x4, R46 ;  /* 0x0000000440107825 */ /* 0x004fc800078e022e */
[--C-:B------:R-:W-:Y:S01]  /*5ac0*/  IMAD.WIDE R154, R44, 0x4, R8.reuse ;  /* 0x000000042c9a7825 */ /* 0x100fe200078e0208 */
[----:B------:R2:W-:Y:S03]  /*5ad0*/  STL.64 [R1+0x3d8], R16 ;  /* 0x0003d81001007387 */ /* 0x0005e60000100a00 */
[----:B----4-:R-:W-:-:S04]  /*5ae0*/  IMAD.WIDE R226, R55, 0x4, R8 ;  /* 0x0000000437e27825 */ /* 0x010fc800078e0208 */
        /* <DEDUP_REMOVED lines=12> */
[----:B------:R2:W-:Y:S03]  /*5bb0*/  STL.64 [R1+0xb00], R132 ;  /* 0x000b008401007387 */ /* 0x0005e60000100a00 */
[----:B------:R-:W-:Y:S01]  /*5bc0*/  IMAD.WIDE R204, R33, 0x4, R8 ;  /* 0x0000000421cc7825 */ /* 0x000fe200078e0208 */
[----:B------:R1:W-:Y:S03]  /*5bd0*/  STL.64 [R1+0x230], R16 ;  /* 0x0002301001007387 */ /* 0x0003e60000100a00 */
[----:B----4-:R-:W-:Y:S01]  /*5be0*/  IMAD.WIDE R164, R55, 0x4, R46 ;  /* 0x0000000437a47825 */ /* 0x010fe200078e022e */
[----:B------:R-:W-:Y:S03]  /*5bf0*/  STL.64 [R1+0x6e8], R230 ;  /* 0x0006e8e601007387 */ /* 0x000fe60000100a00 */
[--C-:B------:R-:W-:Y:S01]  /*5c00*/  IMAD.WIDE R178, R34, 0x4, R8.reuse ;  /* 0x0000000422b27825 */ /* 0x100fe200078e0208 */
[----:B------:R4:W-:Y:S03]  /*5c10*/  STL.64 [R1+0xb08], R230 ;  /* 0x000b08e601007387 */ /* 0x0009e60000100a00 */
[----:B--2---:R-:W-:-:S04]  /*5c20*/  IMAD.WIDE R132, R63, 0x4, R8 ;  /* 0x000000043f847825 */ /* 0x004fc800078e0208 */
[----:B-1----:R-:W-:-:S04]  /*5c30*/  IMAD.WIDE R16, R57, 0x4, R46 ;  /* 0x0000000439107825 */ /* 0x002fc800078e022e */
[--C-:B------:R-:W-:Y:S01]  /*5c40*/  IMAD.WIDE R140, R27, 0x4, R8.reuse ;  /* 0x000000041b8c7825 */ /* 0x100fe200078e0208 */
[----:B------:R1:W-:Y:S01]  /*5c50*/  STL.64 [R1+0x340], R16 ;  /* 0x0003401001007387 */ /* 0x0003e20000100a00 */
[----:B------:R-:W2:Y:S02]  /*5c60*/  LDC R27, c[0x0][0x3a0] ;  /* 0x0000e800ff1b7b82 */ /* 0x000ea40000000800 */
[--C-:B----4-:R-:W-:Y:S01]  /*5c70*/  IMAD.WIDE R230, R65, 0x4, R8.reuse ;  /* 0x0000000441e67825 */ /* 0x110fe200078e0208 */
[----:B------:R-:W-:Y:S03]  /*5c80*/  STL.64 [R1+0x730], R194 ;  /* 0x000730c201007387 */ /* 0x000fe60000100a00 */
[--C-:B------:R-:W-:Y:S01]  /*5c90*/  IMAD.WIDE R146, R26, 0x4, R8.reuse ;  /* 0x000000041a927825 */ /* 0x100fe200078e0208 */
[----:B------:R4:W-:Y:S01]  /*5ca0*/  STL.64 [R1+0xb10], R194 ;  /* 0x000b10c201007387 */ /* 0x0009e20000100a00 */
[----:B------:R-:W2:Y:S02]  /*5cb0*/  LDC R26, c[0x0][0x3a0] ;  /* 0x0000e800ff1a7b82 */ /* 0x000ea40000000800 */
[----:B------:R-:W-:-:S04]  /*5cc0*/  IMAD.WIDE R114, R14, 0x4, R8 ;  /* 0x000000040e727825 */ /* 0x000fc800078e0208 */
[----:B-1----:R-:W-:-:S04]  /*5cd0*/  IMAD.WIDE R16, R56, 0x4, R46 ;  /* 0x0000000438107825 */ /* 0x002fc800078e022e */
[--C-:B------:R-:W-:Y:S01]  /*5ce0*/  IMAD.WIDE R200, R15, 0x4, R8.reuse ;  /* 0x000000040fc87825 */ /* 0x100fe200078e0208 */
[----:B------:R1:W-:Y:S03]  /*5cf0*/  STL.64 [R1+0x530], R16 ;  /* 0x0005301001007387 */ /* 0x0003e60000100a00 */
[--C-:B----4-:R-:W-:Y:S01]  /*5d00*/  IMAD.WIDE R194, R71, 0x4, R8.reuse ;  /* 0x0000000447c27825 */ /* 0x110fe200078e0208 */
[----:B------:R-:W-:Y:S03]  /*5d10*/  STL.64 [R1+0x5b8], R164 ;  /* 0x0005b8a401007387 */ /* 0x000fe60000100a00 */
[----:B------:R-:W-:Y:S01]  /*5d20*/  IMAD.WIDE R176, R24, 0x4, R8 ;  /* 0x0000000418b07825 */ /* 0x000fe200078e0208 */
[----:B------:R-:W-:Y:S01]  /*5d30*/  STL.64 [R1+0xb18], R164 ;  /* 0x000b18a401007387 */ /* 0x000fe20000100a00 */
[----:B------:R-:W4:Y:S02]  /*5d40*/  LDC R24, c[0x0][0x3a0] ;  /* 0x0000e800ff187b82 */ /* 0x000f240000000800 */
[----:B------:R-:W-:Y:S01]  /*5d50*/  IMAD R82, R28, 0x6, RZ ;  /* 0x000000061c527824 */ /* 0x000fe200078e02ff */
[----:B------:R-:W-:Y:S01]  /*5d60*/  STL.64 [R1+0x628], R160 ;  /* 0x000628a001007387 */ /* 0x000fe20000100a00 */
[----:B-1----:R-:W-:-:S03]  /*5d70*/  IMAD.WIDE R16, R53, 0x4, R46 ;  /* 0x0000000435107825 */ /* 0x002fc600078e022e */
[----:B------:R1:W-:Y:S01]  /*5d80*/  STL.64 [R1+0xb20], R160 ;  /* 0x000b20a001007387 */ /* 0x0003e20000100a00 */
[----:B------:R-:W-:-:S03]  /*5d90*/  IMAD.WIDE R142, R10, 0x4, R8 ;  /* 0x000000040a8e7825 */ /* 0x000fc600078e0208 */
[----:B------:R-:W-:Y:S01]  /*5da0*/  STL.64 [R1+0x698], R128 ;  /* 0x0006988001007387 */ /* 0x000fe20000100a00 */
[----:B------:R-:W-:-:S03]  /*5db0*/  IMAD.WIDE R20, R2, 0x4, R8 ;  /* 0x0000000402147825 */ /* 0x000fc600078e0208 */
[----:B------:R2:W-:Y:S01]  /*5dc0*/  STL.64 [R1+0xb28], R128 ;  /* 0x000b288001007387 */ /* 0x0005e20000100a00 */
[--C-:B------:R-:W-:Y:S02]  /*5dd0*/  IMAD.WIDE R196, R4, 0x4, R8.reuse ;  /* 0x0000000404c47825 */ /* 0x100fe400078e0208 */
[----:B------:R-:W3:Y:S01]  /*5de0*/  LDC R4, c[0x0][0x3a0] ;  /* 0x0000e800ff047b82 */ /* 0x000ee20000000800 */
[----:B------:R5:W-:Y:S01]  /*5df0*/  STL.64 [R1+0x220], R16 ;  /* 0x0002201001007387 */ /* 0x000be20000100a00 */
[----:B-1----:R-:W-:-:S03]  /*5e00*/  IMAD.WIDE R160, R79, 0x4, R8 ;  /* 0x000000044fa07825 */ /* 0x002fc600078e0208 */
[----:B------:R-:W-:Y:S01]  /*5e10*/  STL.64 [R1+0x6f0], R238 ;  /* 0x0006f0ee01007387 */ /* 0x000fe20000100a00 */
[----:B------:R-:W-:-:S03]  /*5e20*/  IMAD.WIDE R14, R82, 0x4, R198 ;  /* 0x00000004520e7825 */ /* 0x000fc600078e02c6 */
[----:B------:R1:W-:Y:S01]  /*5e30*/  STL.64 [R1+0xb30], R238 ;  /* 0x000b30ee01007387 */ /* 0x0003e20000100a00 */
[----:B--2---:R-:W-:-:S03]  /*5e40*/  IMAD.WIDE R128, R73, 0x4, R8 ;  /* 0x0000000449807825 */ /* 0x004fc600078e0208 */
[----:B------:R-:W-:Y:S01]  /*5e50*/  LDGSTS.E [R5+0x600], desc[UR8][R14.64], !P4 ;  /* 0x006000000e057fae */ /* 0x000fe2000e1a1008 */
[----:B-----5:R-:W-:-:S04]  /*5e60*/  IMAD.WIDE R16, R49, 0x4, R46 ;  /* 0x0000000431107825 */ /* 0x020fc800078e022e */
[----:B------:R-:W-:Y:S01]  /*5e70*/  VIADD R2, R83, 0xfffffff1 ;  /* 0xfffffff153027836 */ /* 0x000fe20000000000 */
[----:B------:R2:W-:Y:S01]  /*5e80*/  STL.64 [R1+0x330], R16 ;  /* 0x0003301001007387 */ /* 0x0005e20000100a00 */
[----:B------:R-:W-:Y:S02]  /*5e90*/  IMAD R32, R28, 0xe, RZ ;  /* 0x0000000e1c207824 */ /* 0x000fe400078e02ff */
[----:B-1----:R-:W-:Y:S01]  /*5ea0*/  IMAD.WIDE R238, R12, 0x4, R8 ;  /* 0x000000040cee7825 */ /* 0x002fe200078e0208 */
[----:B------:R-:W-:Y:S03]  /*5eb0*/  STL.64 [R1+0x738], R214 ;  /* 0x000738d601007387 */ /* 0x000fe60000100a00 */
[C---:B------:R-:W-:Y:S01]  /*5ec0*/  IMAD R36, R28.reuse, 0x12, RZ ;  /* 0x000000121c247824 */ /* 0x040fe200078e02ff */
[----:B------:R1:W-:Y:S01]  /*5ed0*/  STL.64 [R1+0xb38], R214 ;  /* 0x000b38d601007387 */ /* 0x0003e20000100a00 */
[----:B------:R-:W-:-:S02]  /*5ee0*/  IMAD R40, R28, 0x16, RZ ;  /* 0x000000161c287824 */ /* 0x000fc400078e02ff */
[----:B------:R-:W-:Y:S02]  /*5ef0*/  IMAD R44, R28, 0x1a, RZ ;  /* 0x0000001a1c2c7824 */ /* 0x000fe400078e02ff */
[----:B--2---:R-:W-:-:S04]  /*5f00*/  IMAD.WIDE R16, R48, 0x4, R46 ;  /* 0x0000000430107825 */ /* 0x004fc800078e022e */
[----:B------:R-:W-:Y:S01]  /*5f10*/  IMAD.WIDE R42, R44, 0x4, R198 ;  /* 0x000000042c2a7825 */ /* 0x000fe200078e02c6 */
[----:B------:R2:W-:Y:S03]  /*5f20*/  STL.64 [R1+0x580], R16 ;  /* 0x0005801001007387 */ /* 0x0005e60000100a00 */
[----:B-1----:R-:W-:Y:S01]  /*5f30*/  IMAD.WIDE R214, R12, 0x4, R46 ;  /* 0x000000040cd67825 */ /* 0x002fe200078e022e */
[----:B------:R-:W-:Y:S03]  /*5f40*/  STL.64 [R1+0x5d8], R240 ;  /* 0x0005d8f001007387 */ /* 0x000fe60000100a00 */
[----:B------:R-:W-:Y:S01]  /*5f50*/  IMAD.WIDE R44, R44, 0x4, R22 ;  /* 0x000000042c2c7825 */ /* 0x000fe200078e0216 */
[----:B------:R1:W-:Y:S03]  /*5f60*/  STL.64 [R1+0xb40], R240 ;  /* 0x000b40f001007387 */ /* 0x0003e60000100a00 */
[----:B------:R-:W-:Y:S01]  /*5f70*/  IMAD R52, R28, 0x22, RZ ;  /* 0x000000221c347824 */ /* 0x000fe200078e02ff */
[----:B------:R-:W-:Y:S01]  /*5f80*/  STL.64 [R1+0x638], R156 ;  /* 0x0006389c01007387 */ /* 0x000fe20000100a00 */
[----:B--2---:R-:W-:-:S03]  /*5f90*/  IMAD.WIDE R16, R41, 0x4, R46 ;  /* 0x0000000429107825 */ /* 0x004fc600078e022e */
[----:B------:R2:W-:Y:S01]  /*5fa0*/  STL.64 [R1+0xb48], R156 ;  /* 0x000b489c01007387 */ /* 0x0005e20000100a00 */
[----:B------:R-:W-:-:S03]  /*5fb0*/  IMAD.WIDE R50, R52, 0x4, R198 ;  /* 0x0000000434327825 */ /* 0x000fc600078e02c6 */
[----:B------:R-:W-:Y:S01]  /*5fc0*/  STL.64 [R1+0x6a8], R124 ;  /* 0x0006a87c01007387 */ /* 0x000fe20000100a00 */
[----:B-1----:R-:W-:-:S03]  /*5fd0*/  IMAD.WIDE R240, R30, 0x4, R8 ;  /* 0x000000041ef07825 */ /* 0x002fc600078e0208 */
[----:B------:R1:W-:Y:S01]  /*5fe0*/  STL.64 [R1+0xb50], R124 ;  /* 0x000b507c01007387 */ /* 0x0003e20000100a00 */
[C---:B------:R-:W-:Y:S02]  /*5ff0*/  IMAD R60, R28.reuse, 0x2a, RZ ;  /* 0x0000002a1c3c7824 */ /* 0x040fe400078e02ff */
[----:B------:R-:W-:Y:S01]  /*6000*/  IMAD R68, R28, 0x32, RZ ;  /* 0x000000321c447824 */ /* 0x000fe200078e02ff */
[----:B------:R5:W-:Y:S01]  /*6010*/  STL.64 [R1+0x200], R16 ;  /* 0x0002001001007387 */ /* 0x000be20000100a00 */
[----:B--2---:R-:W-:-:S03]  /*6020*/  IMAD.WIDE R156, R30, 0x4, R46 ;  /* 0x000000041e9c7825 */ /* 0x004fc600078e022e */
[----:B------:R-:W-:Y:S01]  /*6030*/  STL.64 [R1+0x6f8], R218 ;  /* 0x0006f8da01007387 */ /* 0x000fe20000100a00 */
[----:B------:R-:W-:-:S03]  /*6040*/  IMAD.WIDE R58, R60, 0x4, R198 ;  /* 0x000000043c3a7825 */ /* 0x000fc600078e02c6 */
[----:B------:R2:W-:Y:S01]  /*6050*/  STL.64 [R1+0xb58], R218 ;  /* 0x000b58da01007387 */ /* 0x0005e20000100a00 */
[----:B-1----:R-:W-:-:S04]  /*6060*/  IMAD.WIDE R124, R38, 0x4, R8 ;  /* 0x00000004267c7825 */ /* 0x002fc800078e0208 */
[----:B-----5:R-:W-:-:S04]  /*6070*/  IMAD.WIDE R16, R39, 0x4, R46 ;  /* 0x0000000427107825 */ /* 0x020fc800078e022e */
[----:B------:R-:W-:Y:S01]  /*6080*/  IMAD.WIDE R66, R68, 0x4, R198 ;  /* 0x0000000444427825 */ /* 0x000fe200078e02c6 */
[----:B------:R1:W-:Y:S03]  /*6090*/  STL.64 [R1+0x320], R16 ;  /* 0x0003201001007387 */ /* 0x0003e60000100a00 */
[----:B--2---:R-:W-:Y:S01]  /*60a0*/  IMAD.WIDE R218, R38, 0x4, R46 ;  /* 0x0000000426da7825 */ /* 0x004fe200078e022e */
[----:B------:R-:W-:Y:S03]  /*60b0*/  STL.64 [R1+0x740], R188 ;  /* 0x000740bc01007387 */ /* 0x000fe60000100a00 */
[----:B------:R-:W-:Y:S01]  /*60c0*/  IMAD.WIDE R68, R68, 0x4, R22 ;  /* 0x0000000444447825 */ /* 0x000fe200078e0216 */
[----:B------:R2:W-:Y:S03]  /*60d0*/  STL.64 [R1+0xb60], R188 ;  /* 0x000b60bc01007387 */ /* 0x0005e60000100a00 */
[----:B------:R-:W-:Y:S01]  /*60e0*/  IMAD.MOV.U32 R164, RZ, RZ, R90 ;  /* 0x000000ffffa47224 */ /* 0x000fe200078e005a */
[----:B------:R-:W-:Y:S01]  /*60f0*/  STL.64 [R1+0x578], R218 ;  /* 0x000578da01007387 */ /* 0x000fe20000100a00 */
[----:B-1----:R-:W-:-:S03]  /*6100*/  IMAD.WIDE R16, R31, 0x4, R46 ;  /* 0x000000041f107825 */ /* 0x002fc600078e022e */
[----:B------:R1:W-:Y:S01]  /*6110*/  STL.64 [R1+0xb68], R218 ;  /* 0x000b68da01007387 */ /* 0x0003e20000100a00 */
[----:B------:R-:W-:Y:S02]  /*6120*/  IMAD.MOV.U32 R165, RZ, RZ, R91 ;  /* 0x000000ffffa57224 */ /* 0x000fe400078e005b */
[----:B------:R-:W-:Y:S01]  /*6130*/  IMAD.WIDE R90, R92, 0x4, R198 ;  /* 0x000000045c5a7825 */ /* 0x000fe200078e02c6 */
[----:B------:R-:W-:Y:S03]  /*6140*/  STL.64 [R1+0x5f0], R168 ;  /* 0x0005f0a801007387 */ /* 0x000fe60000100a00 */
[----:B--2---:R-:W-:Y:S01]  /*6150*/  IMAD.WIDE R188, R48, 0x4, R8 ;  /* 0x0000000430bc7825 */ /* 0x004fe200078e0208 */
[----:B------:R2:W-:Y:S03]  /*6160*/  STL.64 [R1+0xb70], R168 ;  /* 0x000b70a801007387 */ /* 0x0005e60000100a00 */
[----:B------:R-:W-:Y:S01]  /*6170*/  IMAD R48, R28, 0x1e, RZ ;  /* 0x0000001e1c307824 */ /* 0x000fe200078e02ff */
[----:B------:R-:W-:Y:S01]  /*6180*/  STL.64 [R1+0x640], R152 ;  /* 0x0006409801007387 */ /* 0x000fe20000100a00 */
[----:B-1----:R-:W-:-:S03]  /*6190*/  IMAD.WIDE R218, R35, 0x4, R46 ;  /* 0x0000000423da7825 */ /* 0x002fc600078e022e */
[----:B------:R1:W-:Y:S01]  /*61a0*/  STL.64 [R1+0xb78], R152 ;  /* 0x000b789801007387 */ /* 0x0003e20000100a00 */
[----:B------:R-:W-:-:S03]  /*61b0*/  IMAD.WIDE R92, R92, 0x4, R22 ;  /* 0x000000045c5c7825 */ /* 0x000fc600078e0216 */
[----:B------:R-:W-:Y:S01]  /*61c0*/  STL.64 [R1+0x6b8], R120 ;  /* 0x0006b87801007387 */ /* 0x000fe20000100a00 */
[----:B--2---:R-:W-:-:S03]  /*61d0*/  IMAD.WIDE R168, R56, 0x4, R8 ;  /* 0x0000000438a87825 */ /* 0x004fc600078e0208 */
[----:B------:R2:W-:Y:S01]  /*61e0*/  STL.64 [R1+0xb80], R120 ;  /* 0x000b807801007387 */ /* 0x0005e20000100a00 */
[----:B------:R-:W-:-:S03]  /*61f0*/  IMAD R56, R28, 0x26, RZ ;  /* 0x000000261c387824 */ /* 0x000fc600078e02ff */
[----:B------:R-:W-:Y:S01]  /*6200*/  STL.64 [R1+0x1c8], R218 ;  /* 0x0001c8da01007387 */ /* 0x000fe20000100a00 */
[----:B-1----:R-:W-:-:S03]  /*6210*/  IMAD.WIDE R152, R41, 0x4, R8 ;  /* 0x0000000429987825 */ /* 0x002fc600078e0208 */
[----:B------:R1:W-:Y:S01]  /*6220*/  STL.64 [R1+0xc30], R218 ;  /* 0x000c30da01007387 */ /* 0x0003e20000100a00 */
[----:B------:R-:W-:-:S03]  /*6230*/  IMAD.WIDE R54, R56, 0x4, R198 ;  /* 0x0000000438367825 */ /* 0x000fc600078e02c6 */
[----:B------:R5:W-:Y:S01]  /*6240*/  STL.64 [R1+0x310], R16 ;  /* 0x0003101001007387 */ /* 0x000be20000100a00 */
[----:B--2---:R-:W-:-:S03]  /*6250*/  IMAD.WIDE R120, R64, 0x4, R8 ;  /* 0x0000000440787825 */ /* 0x004fc600078e0208 */
[----:B------:R-:W-:Y:S01]  /*6260*/  STL.64 [R1+0x708], R236 ;  /* 0x000708ec01007387 */ /* 0x000fe20000100a00 */
[----:B------:R-:W-:-:S03]  /*6270*/  IMAD R64, R28, 0x2e, RZ ;  /* 0x0000002e1c407824 */ /* 0x000fc600078e02ff */
[----:B------:R-:W-:Y:S01]  /*6280*/  STL.64 [R1+0xb88], R236 ;  /* 0x000b88ec01007387 */ /* 0x000fe20000100a00 */
[----:B------:R-:W-:Y:S01]  /*6290*/  IMAD.WIDE R62, R64, 0x4, R198 ;  /* 0x00000004403e7825 */ /* 0x000fe200078e02c6 */
[----:B-1----:R-:W-:Y:S02]  /*62a0*/  MOV R218, R88 ;  /* 0x0000005800da7202 */ /* 0x002fe40000000f00 */
[----:B------:R-:W-:Y:S01]  /*62b0*/  STL.64 [R1+0x748], R206 ;  /* 0x000748ce01007387 */ /* 0x000fe20000100a00 */
[----:B-----5:R-:W-:-:S03]  /*62c0*/  IMAD.WIDE R16, R25, 0x4, R46 ;  /* 0x0000000419107825 */ /* 0x020fc600078e022e */
[----:B------:R1:W-:Y:S01]  /*62d0*/  STL.64 [R1+0xb90], R206 ;  /* 0x000b90ce01007387 */ /* 0x0003e20000100a00 */
[----:B------:R-:W-:-:S03]  /*62e0*/  IMAD.WIDE R64, R64, 0x4, R22 ;  /* 0x0000000440407825 */ /* 0x000fc600078e0216 */
[----:B------:R-:W-:Y:S01]  /*62f0*/  STL.64 [R1+0x548], R156 ;  /* 0x0005489c01007387 */ /* 0x000fe20000100a00 */
[----:B------:R-:W-:Y:S02]  /*6300*/  IMAD R88, R28, 0xf, RZ ;  /* 0x0000000f1c587824 */ /* 0x000fe400078e02ff */
[----:B------:R-:W-:Y:S01]  /*6310*/  IMAD.MOV.U32 R219, RZ, RZ, R89 ;  /* 0x000000ffffdb7224 */ /* 0x000fe200078e0059 */
[----:B------:R2:W-:Y:S01]  /*6320*/  STL.64 [R1+0xb98], R156 ;  /* 0x000b989c01007387 */ /* 0x0005e20000100a00 */
[----:B------:R-:W-:-:S03]  /*6330*/  IMAD.WIDE R86, R88, 0x4, R198 ;  /* 0x0000000458567825 */ /* 0x000fc600078e02c6 */
[----:B------:R-:W-:Y:S01]  /*6340*/  STL.64 [R1+0x5e8], R234 ;  /* 0x0005e8ea01007387 */ /* 0x000fe20000100a00 */
[----:B-1----:R-:W-:-:S03]  /*6350*/  IMAD.WIDE R206, R72, 0x4, R8 ;  /* 0x0000000448ce7825 */ /* 0x002fc600078e0208 */
[----:B------:R1:W-:Y:S01]  /*6360*/  STL.64 [R1+0xba0], R234 ;  /* 0x000ba0ea01007387 */ /* 0x0003e20000100a00 */
[----:B------:R-:W-:Y:S02]  /*6370*/  IMAD R72, R28, 0x36, RZ ;  /* 0x000000361c487824 */ /* 0x000fe400078e02ff */
[----:B------:R-:W-:Y:S01]  /*6380*/  IMAD.WIDE R88, R88, 0x4, R22 ;  /* 0x0000000458587825 */ /* 0x000fe200078e0216 */
[----:B------:R-:W-:Y:S03]  /*6390*/  STL.64 [R1+0x668], R148 ;  /* 0x0006689401007387 */ /* 0x000fe60000100a00 */
[----:B--2---:R-:W-:Y:S01]  /*63a0*/  IMAD.WIDE R156, R53, 0x4, R8 ;  /* 0x00000004359c7825 */ /* 0x004fe200078e0208 */
[----:B------:R-:W-:Y:S03]  /*63b0*/  STL.64 [R1+0xba8], R148 ;  /* 0x000ba89401007387 */ /* 0x000fe60000100a00 */
[----:B------:R-:W-:Y:S01]  /*63c0*/  IMAD.WIDE R52, R52, 0x4, R22 ;  /* 0x0000000434347825 */ /* 0x000fe200078e0216 */
[----:B------:R-:W-:Y:S03]  /*63d0*/  STL.64 [R1+0x6c0], R116 ;  /* 0x0006c07401007387 */ /* 0x000fe60000100a00 */
[----:B-1----:R-:W-:Y:S01]  /*63e0*/  IMAD.WIDE R234, R80, 0x4, R8 ;  /* 0x0000000450ea7825 */ /* 0x002fe200078e0208 */
[----:B------:R1:W-:Y:S03]  /*63f0*/  STL.64 [R1+0xbb0], R116 ;  /* 0x000bb07401007387 */ /* 0x0003e60000100a00 */
[----:B------:R-:W-:Y:S01]  /*6400*/  IMAD R80, R28, 0x3e, RZ ;  /* 0x0000003e1c507824 */ /* 0x000fe200078e02ff */
[----:B------:R2:W-:Y:S03]  /*6410*/  STL.64 [R1+0x188], R16 ;  /* 0x0001881001007387 */ /* 0x0005e60000100a00 */
[----:B------:R-:W-:Y:S01]  /*6420*/  IMAD.WIDE R78, R80, 0x4, R198 ;  /* 0x00000004504e7825 */ /* 0x000fe200078e02c6 */
[----:B------:R-:W-:Y:S04]  /*6430*/  STL.64 [R1+0x710], R210 ;  /* 0x000710d201007387 */ /* 0x000fe80000100a00 */
[----:B------:R5:W-:Y:S01]  /*6440*/  STL.64 [R1+0xbb8], R210 ;  /* 0x000bb8d201007387 */ /* 0x000be20000100a00 */
[----:B-1----:R-:W-:-:S04]  /*6450*/  IMAD.WIDE R116, R13, 0x4, R8 ;  /* 0x000000040d747825 */ /* 0x002fc800078e0208 */
[----:B--2---:R-:W-:-:S04]  /*6460*/  IMAD.WIDE R16, R13, 0x4, R46 ;  /* 0x000000040d107825 */ /* 0x004fc800078e022e */
[----:B------:R-:W-:Y:S01]  /*6470*/  IMAD.WIDE R12, R82, 0x4, R22 ;  /* 0x00000004520c7825 */ /* 0x000fe200078e0216 */
[----:B------:R1:W-:Y:S03]  /*6480*/  STL.64 [R1+0x2e0], R16 ;  /* 0x0002e01001007387 */ /* 0x0003e60000100a00 */
[----:B-----5:R-:W-:Y:S01]  /*6490*/  IMAD.WIDE R210, R61, 0x4, R8 ;  /* 0x000000043dd27825 */ /* 0x020fe200078e0208 */
[----:B------:R-:W-:Y:S03]  /*64a0*/  STL.64 [R1+0x750], R182 ;  /* 0x000750b601007387 */ /* 0x000fe60000100a00 */
[----:B------:R-:W-:Y:S01]  /*64b0*/  IMAD.WIDE R46, R48, 0x4, R198 ;  /* 0x00000004302e7825 */ /* 0x000fe200078e02c6 */
[----:B------:R2:W-:Y:S03]  /*64c0*/  STL.64 [R1+0xbc0], R182 ;  /* 0x000bc0b601007387 */ /* 0x0005e60000100a00 */
[----:B------:R-:W-:Y:S01]  /*64d0*/  IMAD.WIDE R60, R60, 0x4, R22 ;  /* 0x000000043c3c7825 */ /* 0x000fe200078e0216 */
[----:B------:R-:W-:Y:S03]  /*64e0*/  STL.64 [R1+0x540], R214 ;  /* 0x000540d601007387 */ /* 0x000fe60000100a00 */
[----:B-1----:R-:W-:Y:S01]  /*64f0*/  IMAD.WIDE R16, R81, 0x4, R8 ;  /* 0x0000000451107825 */ /* 0x002fe200078e0208 */
[----:B------:R-:W-:Y:S03]  /*6500*/  STL.64 [R1+0xbc8], R214 ;  /* 0x000bc8d601007387 */ /* 0x000fe60000100a00 */
[----:B------:R-:W-:Y:S01]  /*6510*/  IMAD.WIDE R80, R80, 0x4, R22 ;  /* 0x0000000450507825 */ /* 0x000fe200078e0216 */
[----:B------:R-:W-:Y:S03]  /*6520*/  STL.64 [R1+0x5e0], R172 ;  /* 0x0005e0ac01007387 */ /* 0x000fe60000100a00 */
[----:B--2---:R-:W-:Y:S01]  /*6530*/  IMAD.WIDE R182, R31, 0x4, R8 ;  /* 0x000000041fb67825 */ /* 0x004fe200078e0208 */
[----:B------:R1:W-:Y:S03]  /*6540*/  STL.64 [R1+0xbd0], R172 ;  /* 0x000bd0ac01007387 */ /* 0x0003e60000100a00 */
[C---:B------:R-:W-:Y:S01]  /*6550*/  IMAD.WIDE R30, R32.reuse, 0x4, R198 ;  /* 0x00000004201e7825 */ /* 0x040fe200078e02c6 */
[----:B------:R-:W-:Y:S03]  /*6560*/  STL.64 [R1+0x660], R144 ;  /* 0x0006609001007387 */ /* 0x000fe60000100a00 */
[----:B------:R-:W-:Y:S01]  /*6570*/  IMAD.WIDE R32, R32, 0x4, R22 ;  /* 0x0000000420207825 */ /* 0x000fe200078e0216 */
[----:B------:R2:W-:Y:S04]  /*6580*/  STL.64 [R1+0xbd8], R144 ;  /* 0x000bd89001007387 */ /* 0x0005e80000100a00 */
[----:B------:R-:W-:Y:S01]  /*6590*/  STL.64 [R1+0x6c8], R18 ;  /* 0x0006c81201007387 */ /* 0x000fe20000100a00 */
[----:B-1----:R-:W-:-:S03]  /*65a0*/  IMAD.WIDE R172, R39, 0x4, R8 ;  /* 0x0000000427ac7825 */ /* 0x002fc600078e0208 */
[----:B------:R1:W-:Y:S01]  /*65b0*/  STL.64 [R1+0xbe0], R18 ;  /* 0x000be01201007387 */ /* 0x0003e20000100a00 */
[----:B------:R-:W-:-:S03]  /*65c0*/  IMAD.WIDE R38, R40, 0x4, R198 ;  /* 0x0000000428267825 */ /* 0x000fc600078e02c6 */
[----:B------:R5:W-:Y:S01]  /*65d0*/  STL.64 [R1+0x390], R16 ;  /* 0x0003901001007387 */ /* 0x000be20000100a00 */
[----:B--2---:R-:W-:-:S03]  /*65e0*/  IMAD.WIDE R144, R70, 0x4, R8 ;  /* 0x0000000446907825 */ /* 0x004fc600078e0208 */
[----:B------:R-:W-:Y:S01]  /*65f0*/  STL.64 [R1+0x718], R232 ;  /* 0x000718e801007387 */ /* 0x000fe20000100a00 */
[----:B------:R-:W-:-:S03]  /*6600*/  IMAD.WIDE R40, R40, 0x4, R22 ;  /* 0x0000000428287825 */ /* 0x000fc600078e0216 */
[----:B------:R-:W-:Y:S01]  /*6610*/  STL.64 [R1+0xbe8], R232 ;  /* 0x000be8e801007387 */ /* 0x000fe20000100a00 */
[----:B-1----:R-:W-:-:S03]  /*6620*/  IMAD.WIDE R18, R49, 0x4, R8 ;  /* 0x0000000431127825 */ /* 0x002fc600078e0208 */
[----:B------:R-:W-:Y:S01]  /*6630*/  STL.64 [R1+0x758], R174 ;  /* 0x000758ae01007387 */ /* 0x000fe20000100a00 */
[----:B-----5:R-:W-:-:S03]  /*6640*/  IMAD.WIDE R16, R11, 0x4, R8 ;  /* 0x000000040b107825 */ /* 0x020fc600078e0208 */
[----:B------:R1:W-:Y:S01]  /*6650*/  STL.64 [R1+0xbf0], R174 ;  /* 0x000bf0ae01007387 */ /* 0x0003e20000100a00 */
[----:B------:R-:W-:-:S03]  /*6660*/  IMAD.WIDE R48, R48, 0x4, R22 ;  /* 0x0000000430307825 */ /* 0x000fc600078e0216 */
[----:B------:R-:W-:Y:S01]  /*6670*/  STL.64 [R1+0x3a0], R234 ;  /* 0x0003a0ea01007387 */ /* 0x000fe20000100a00 */
[----:B------:R-:W-:-:S03]  /*6680*/  IMAD.WIDE R70, R72, 0x4, R198 ;  /* 0x0000000448467825 */ /* 0x000fc600078e02c6 */
[----:B------:R2:W-:Y:S01]  /*6690*/  STL.64 [R1+0xbf8], R234 ;  /* 0x000bf8ea01007387 */ /* 0x0005e20000100a00 */
[----:B------:R-:W-:-:S03]  /*66a0*/  IMAD.WIDE R72, R72, 0x4, R22 ;  /* 0x0000000448487825 */ /* 0x000fc600078e0216 */
        /* <DEDUP_REMOVED lines=9> */
[----:B------:R-:W-:-:S03]  /*6740*/  IMAD.WIDE R74, R76, 0x4, R198 ;  /* 0x000000044c4a7825 */ /* 0x000fc600078e02c6 */
[----:B------:R-:W-:Y:S01]  /*6750*/  STL.64 [R1+0xc10], R138 ;  /* 0x000c108a01007387 */ /* 0x000fe20000100a00 */
[----:B------:R-:W-:-:S03]  /*6760*/  IMAD.WIDE R76, R76, 0x4, R22 ;  /* 0x000000044c4c7825 */ /* 0x000fc600078e0216 */
[----:B------:R-:W-:Y:S01]  /*6770*/  STL.64 [R1+0x248], R234 ;  /* 0x000248ea01007387 */ /* 0x000fe20000100a00 */
[----:B-1----:R-:W-:Y:S02]  /*6780*/  IMAD.SHL.U32 R161, R252, 0x4, RZ ;  /* 0x00000004fca17824 */ /* 0x002fe400078e00ff */
[C---:B--2---:R-:W-:Y:S01]  /*6790*/  IMAD.WIDE R170, R250.reuse, 0x4, R198 ;  /* 0x00000004faaa7825 */ /* 0x044fe200078e02c6 */
[----:B------:R1:W-:Y:S03]  /*67a0*/  STL.64 [R1+0xc38], R234 ;  /* 0x000c38ea01007387 */ /* 0x0003e60000100a00 */
[----:B------:R-:W-:Y:S01]  /*67b0*/  IMAD.WIDE R250, R250, 0x4, R22 ;  /* 0x00000004fafa7825 */ /* 0x000fe200078e0216 */
[----:B------:R-:W-:Y:S04]  /*67c0*/  STL.64 [R1+0x6a0], R228 ;  /* 0x0006a0e401007387 */ /* 0x000fe80000100a00 */
[----:B------:R2:W-:Y:S04]  /*67d0*/  STL.64 [R1+0xc18], R228 ;  /* 0x000c18e401007387 */ /* 0x0005e80000100a00 */
[----:B------:R-:W-:Y:S01]  /*67e0*/  STL.64 [R1+0x700], R192 ;  /* 0x000700c001007387 */ /* 0x000fe20000100a00 */
[----:B-1----:R-:W-:Y:S01]  /*67f0*/  MOV R234, R218 ;  /* 0x000000da00ea7202 */ /* 0x002fe20000000f00 */
[----:B------:R-:W-:-:S02]  /*6800*/  IMAD.MOV.U32 R235, RZ, RZ, R219 ;  /* 0x000000ffffeb7224 */ /* 0x000fc400078e00db */
[----:B------:R-:W-:Y:S04]  /*6810*/  STL.64 [R1+0xc20], R192 ;  /* 0x000c20c001007387 */ /* 0x000fe80000100a00 */
[----:B------:R-:W-:Y:S01]  /*6820*/  STL.64 [R1+0x358], R128 ;  /* 0x0003588001007387 */ /* 0x000fe20000100a00 */
[--C-:B--2---:R-:W-:Y:S02]  /*6830*/  IMAD.WIDE R228, R25, 0x4, R8.reuse ;  /* 0x0000000419e47825 */ /* 0x104fe400078e0208 */
[----:B------:R-:W1:Y:S01]  /*6840*/  LDC R25, c[0x0][0x3a0] ;  /* 0x0000e800ff197b82 */ /* 0x000e620000000800 */
[----:B------:R2:W-:Y:S04]  /*6850*/  STL.64 [R1+0xc28], R128 ;  /* 0x000c288001007387 */ /* 0x0005e80000100a00 */
[----:B------:R-:W-:Y:S04]  /*6860*/  STL.64 [R1+0x3e0], R206 ;  /* 0x0003e0ce01007387 */ /* 0x000fe80000100a00 */
[----:B------:R-:W-:Y:S04]  /*6870*/  STL.64 [R1+0x430], R194 ;  /* 0x000430c201007387 */ /* 0x000fe80000100a00 */
[----:B------:R-:W-:Y:S01]  /*6880*/  STL.64 [R1+0x538], R166 ;  /* 0x000538a601007387 */ /* 0x000fe20000100a00 */
[----:B--2---:R-:W-:-:S03]  /*6890*/  IMAD.WIDE R128, R35, 0x4, R8 ;  /* 0x0000000423807825 */ /* 0x004fc600078e0208 */
[----:B------:R-:W-:Y:S01]  /*68a0*/  STL.64 [R1+0x5d0], R134 ;  /* 0x0005d08601007387 */ /* 0x000fe20000100a00 */
[----:B------:R-:W-:Y:S02]  /*68b0*/  IMAD.WIDE R8, R6, 0x4, R8 ;  /* 0x0000000406087825 */ /* 0x000fe400078e0208 */
[----:B------:R-:W2:Y:S01]  /*68c0*/  LDC R6, c[0x0][0x3a0] ;  /* 0x0000e800ff067b82 */ /* 0x000ea20000000800 */
[----:B------:R-:W-:Y:S01]  /*68d0*/  STL.64 [R1+0x670], R224 ;  /* 0x000670e001007387 */ /* 0x000fe20000100a00 */
[----:B------:R-:W-:-:S03]  /*68e0*/  IMAD.WIDE R34, R36, 0x4, R198 ;  /* 0x0000000424227825 */ /* 0x000fc600078e02c6 */
[----:B------:R-:W-:Y:S01]  /*68f0*/  STL.64 [R1+0x238], R144 ;  /* 0x0002389001007387 */ /* 0x000fe20000100a00 */
[----:B------:R-:W-:-:S03]  /*6900*/  IMAD.WIDE R36, R36, 0x4, R22 ;  /* 0x0000000424247825 */ /* 0x000fc600078e0216 */
[----:B------:R-:W-:Y:S04]  /*6910*/  STL.64 [R1+0x6d8], R190 ;  /* 0x0006d8be01007387 */ /* 0x000fe80000100a00 */
        /* <DEDUP_REMOVED lines=43> */
[----:B------:R5:W-:Y:S04]  /*6bd0*/  STL.64 [R1+0x470], R8 ;  /* 0x0004700801007387 */ /* 0x000be80000100a00 */
[----:B------:R-:W-:Y:S01]  /*6be0*/  LDGSTS.E [R5+0x680], desc[UR8][R12.64], !P4 ;  /* 0x006800000c057fae */ /* 0x000fe2000e1a1008 */
[----:B------:R-:W-:-:S02]  /*6bf0*/  ISETP.GE.U32.AND P4, PT, R2, 0x7fffffb2, PT ;  /* 0x7fffffb20200780c */ /* 0x000fc40003f86070 */
[----:B------:R-:W-:Y:S01]  /*6c00*/  IADD3 R2, PT, PT, R84, -0x13, RZ ;  /* 0xffffffed54027810 */ /* 0x000fe20007ffe0ff */
[C---:B------:R-:W-:Y:S01]  /*6c10*/  IMAD R84, R28.reuse, 0xb, RZ ;  /* 0x0000000b1c547824 */ /* 0x040fe200078e02ff */
[----:B------:R-:W-:Y:S01]  /*6c20*/  STL.64 [R1+0x438], R142 ;  /* 0x0004388e01007387 */ /* 0x000fe20000100a00 */
[----:B-----5:R-:W-:-:S03]  /*6c30*/  IMAD R8, R28, 0xa, RZ ;  /* 0x0000000a1c087824 */ /* 0x020fc600078e02ff */
[----:B------:R-:W-:Y:S01]  /*6c40*/  STL.64 [R1+0x460], R20 ;  /* 0x0004601401007387 */ /* 0x000fe20000100a00 */
[----:B------:R-:W-:-:S03]  /*6c50*/  IMAD.WIDE R82, R84, 0x4, R198 ;  /* 0x0000000454527825 */ /* 0x000fc600078e02c6 */
[----:B------:R-:W-:Y:S01]  /*6c60*/  STL.64 [R1+0x468], R196 ;  /* 0x000468c401007387 */ /* 0x000fe20000100a00 */
[----:B------:R-:W-:-:S03]  /*6c70*/  IMAD.WIDE R10, R8, 0x4, R198 ;  /* 0x00000004080a7825 */ /* 0x000fc600078e02c6 */
[----:B------:R-:W-:Y:S01]  /*6c80*/  STL.64 [R1], R170 ;  /* 0x000000aa01007387 */ /* 0x000fe20000100a00 */
[----:B------:R-:W-:-:S03]  /*6c90*/  IMAD.WIDE R8, R8, 0x4, R22 ;  /* 0x0000000408087825 */ /* 0x000fc600078e0216 */
[----:B------:R-:W-:Y:S04]  /*6ca0*/  LDGSTS.E [R5+0xa00], desc[UR8][R10.64], !P5 ;  /* 0x00a000000a057fae */ /* 0x000fe8000e9a1008 */
[----:B------:R-:W-:Y:S01]  /*6cb0*/  LDGSTS.E [R5+0xa80], desc[UR8][R8.64], !P5 ;  /* 0x00a8000008057fae */ /* 0x000fe2000e9a1008 */
[----:B------:R-:W-:Y:S01]  /*6cc0*/  ISETP.GE.U32.AND P5, PT, R2, 0x7fffffae, PT ;  /* 0x7fffffae0200780c */ /* 0x000fe20003fa6070 */
[----:B---3--:R-:W-:Y:S02]  /*6cd0*/  VIADD R2, R85, 0xffffffe9 ;  /* 0xffffffe955027836 */ /* 0x008fe40000000000 */
[----:B------:R-:W-:Y:S01]  /*6ce0*/  LDGSTS.E [R5+0xe00], desc[UR8][R30.64], !P4 ;  /* 0x00e000001e057fae */ /* 0x000fe2000e1a1008 */
[----:B------:R-:W-:-:S03]  /*6cf0*/  IMAD.WIDE R84, R84, 0x4, R22 ;  /* 0x0000000454547825 */ /* 0x000fc600078e0216 */
[----:B------:R-:W-:Y:S01]  /*6d00*/  LDGSTS.E [R5+0xe80], desc[UR8][R32.64], !P4 ;  /* 0x00e8000020057fae */ /* 0x000fe2000e1a1008 */
[----:B------:R-:W-:Y:S01]  /*6d10*/  ISETP.GE.U32.AND P4, PT, R2, 0x7fffffaa, PT ;  /* 0x7fffffaa0200780c */ /* 0x000fe20003f86070 */
[----:B------:R-:W-:Y:S02]  /*6d20*/  VIADD R2, R4, 0xffffffe5 ;  /* 0xffffffe504027836 */ /* 0x000fe40000000000 */
[----:B------:R-:W3:Y:S02]  /*6d30*/  LDC R4, c[0x0][0x3a0] ;  /* 0x0000e800ff047b82 */ /* 0x000ee40000000800 */
[----:B------:R-:W-:Y:S04]  /*6d40*/  LDGSTS.E [R5+0x1200], desc[UR8][R34.64], !P5 ;  /* 0x0120000022057fae */ /* 0x000fe8000e9a1008 */
[----:B------:R-:W-:Y:S01]  /*6d50*/  LDGSTS.E [R5+0x1280], desc[UR8][R36.64], !P5 ;  /* 0x0128000024057fae */ /* 0x000fe2000e9a1008 */
[----:B------:R-:W-:-:S02]  /*6d60*/  ISETP.GE.U32.AND P5, PT, R2, 0x7fffffa6, PT ;  /* 0x7fffffa60200780c */ /* 0x000fc40003fa6070 */
[----:B--2---:R-:W-:Y:S01]  /*6d70*/  IADD3 R2, PT, PT, R6, -0x1f, RZ ;  /* 0xffffffe106027810 */ /* 0x004fe20007ffe0ff */
[----:B------:R-:W-:Y:S01]  /*6d80*/  LDGSTS.E [R5+0x1600], desc[UR8][R38.64], !P4 ;  /* 0x0160000026057fae */ /* 0x000fe2000e1a1008 */
[----:B------:R-:W2:Y:S03]  /*6d90*/  LDC R6, c[0x0][0x3a0] ;  /* 0x0000e800ff067b82 */ /* 0x000ea60000000800 */
[----:B------:R-:W-:Y:S01]  /*6da0*/  LDGSTS.E [R5+0x1680], desc[UR8][R40.64], !P4 ;  /* 0x0168000028057fae */ /* 0x000fe2000e1a1008 */
[----:B------:R-:W-:Y:S01]  /*6db0*/  ISETP.GE.U32.AND P4, PT, R2, 0x7fffffa2, PT ;  /* 0x7fffffa20200780c */ /* 0x000fe20003f86070 */
[----:B----4-:R-:W-:-:S03]  /*6dc0*/  VIADD R2, R24, 0xffffffdd ;  /* 0xffffffdd18027836 */ /* 0x010fc60000000000 */
[----:B------:R-:W4:Y:S01]  /*6dd0*/  LDC R24, c[0x0][0x3a0] ;  /* 0x0000e800ff187b82 */ /* 0x000f220000000800 */
[----:B------:R-:W-:Y:S04]  /*6de0*/  LDGSTS.E [R5+0x1a00], desc[UR8][R42.64], !P5 ;  /* 0x01a000002a057fae */ /* 0x000fe8000e9a1008 */
[----:B------:R-:W-:Y:S01]  /*6df0*/  LDGSTS.E [R5+0x1a80], desc[UR8][R44.64], !P5 ;  /* 0x01a800002c057fae */ /* 0x000fe2000e9a1008 */
[----:B------:R-:W-:Y:S01]  /*6e00*/  ISETP.GE.U32.AND P5, PT, R2, 0x7fffff9e, PT ;  /* 0x7fffff9e0200780c */ /* 0x000fe20003fa6070 */
[----:B-1----:R-:W-:Y:S02]  /*6e10*/  VIADD R2, R25, 0xffffffd9 ;  /* 0xffffffd919027836 */ /* 0x002fe40000000000 */
[----:B------:R-:W-:Y:S01]  /*6e20*/  LDGSTS.E [R5+0x1e00], desc[UR8][R46.64], !P4 ;  /* 0x01e000002e057fae */ /* 0x000fe2000e1a1008 */
[----:B------:R-:W1:Y:S03]  /*6e30*/  LDC R25, c[0x0][0x3a0] ;  /* 0x0000e800ff197b82 */ /* 0x000e660000000800 */
[----:B------:R-:W-:Y:S01]  /*6e40*/  LDGSTS.E [R5+0x1e80], desc[UR8][R48.64], !P4 ;  /* 0x01e8000030057fae */ /* 0x000fe2000e1a1008 */
[----:B------:R-:W-:-:S02]  /*6e50*/  ISETP.GE.U32.AND P4, PT, R2, 0x7fffff9a, PT ;  /* 0x7fffff9a0200780c */ /* 0x000fc40003f86070 */
[----:B---3--:R-:W-:Y:S02]  /*6e60*/  IADD3 R2, PT, PT, R4, -0x2b, RZ ;  /* 0xffffffd504027810 */ /* 0x008fe40007ffe0ff */
[----:B------:R-:W3:Y:S01]  /*6e70*/  LDC R4, c[0x0][0x3a0] ;  /* 0x0000e800ff047b82 */ /* 0x000ee20000000800 */
[----:B------:R-:W-:Y:S04]  /*6e80*/  LDGSTS.E [R5+0x2200], desc[UR8][R50.64], !P5 ;  /* 0x0220000032057fae */ /* 0x000fe8000e9a1008 */
[----:B------:R-:W-:Y:S01]  /*6e90*/  LDGSTS.E [R5+0x2280], desc[UR8][R52.64], !P5 ;  /* 0x0228000034057fae */ /* 0x000fe2000e9a1008 */
[----:B------:R-:W-:Y:S01]  /*6ea0*/  ISETP.GE.U32.AND P5, PT, R2, 0x7fffff96, PT ;  /* 0x7fffff960200780c */ /* 0x000fe20003fa6070 */
[----:B--2---:R-:W-:Y:S02]  /*6eb0*/  VIADD R2, R6, 0xffffffd1 ;  /* 0xffffffd106027836 */ /* 0x004fe40000000000 */
        /* <DEDUP_REMOVED lines=8> */
[----:B------:R-:W-:Y:S02]  /*6f40*/  ISETP.GE.U32.AND P5, PT, R2, 0x7fffff8e, PT ;  /* 0x7fffff8e0200780c */ /* 0x000fe40003fa6070 */
[----:B-1----:R-:W-:Y:S01]  /*6f50*/  IADD3 R2, PT, PT, R25, -0x37, RZ ;  /* 0xffffffc919027810 */ /* 0x002fe20007ffe0ff */
[----:B------:R-:W-:Y:S01]  /*6f60*/  LDGSTS.E [R5+0x2e00], desc[UR8][R62.64], !P4 ;  /* 0x02e000003e057fae */ /* 0x000fe2000e1a1008 */
[----:B------:R-:W1:Y:S03]  /*6f70*/  LDC R25, c[0x0][0x3a0] ;  /* 0x0000e800ff197b82 */ /* 0x000e660000000800 */
[----:B------:R-:W-:Y:S01]  /*6f80*/  LDGSTS.E [R5+0x2e80], desc[UR8][R64.64], !P4 ;  /* 0x02e8000040057fae */ /* 0x000fe2000e1a1008 */
[----:B------:R-:W-:Y:S01]  /*6f90*/  ISETP.GE.U32.AND P4, PT, R2, 0x7fffff8a, PT ;  /* 0x7fffff8a0200780c */ /* 0x000fe20003f86070 */
[----:B---3--:R-:W-:-:S03]  /*6fa0*/  VIADD R2, R4, 0xffffffc5 ;  /* 0xffffffc504027836 */ /* 0x008fc60000000000 */
[----:B------:R-:W3:Y:S01]  /*6fb0*/  LDC R4, c[0x0][0x3a0] ;  /* 0x0000e800ff047b82 */ /* 0x000ee20000000800 */
[----:B------:R-:W-:Y:S04]  /*6fc0*/  LDGSTS.E [R5+0x3200], desc[UR8][R66.64], !P5 ;  /* 0x0320000042057fae */ /* 0x000fe8000e9a1008 */
[----:B------:R-:W-:Y:S01]  /*6fd0*/  LDGSTS.E [R5+0x3280], desc[UR8][R68.64], !P5 ;  /* 0x0328000044057fae */ /* 0x000fe2000e9a1008 */
[----:B------:R-:W-:Y:S01]  /*6fe0*/  ISETP.GE.U32.AND P5, PT, R2, 0x7fffff86, PT ;  /* 0x7fffff860200780c */ /* 0x000fe20003fa6070 */
[----:B--2---:R-:W-:Y:S01]  /*6ff0*/  VIADD R2, R6, 0xffffffc1 ;  /* 0xffffffc106027836 */ /* 0x004fe20000000000 */
[----:B------:R-:W-:Y:S01]  /*7000*/  LOP3.LUT R6, R161, 0x60, RZ, 0x3c, !PT ;  /* 0x00000060a1067812 */ /* 0x000fe200078e3cff */
[----:B------:R-:W-:Y:S03]  /*7010*/  LDGSTS.E [R5+0x3600], desc[UR8][R70.64], !P4 ;  /* 0x0360000046057fae */ /* 0x000fe6000e1a1008 */
[----:B------:R-:W-:Y:S01]  /*7020*/  IADD3 R6, PT, PT, R6, UR4, RZ ;  /* 0x0000000406067c10 */ /* 0x000fe2000fffe0ff */
[----:B------:R-:W-:Y:S01]  /*7030*/  LDGSTS.E [R5+0x3680], desc[UR8][R72.64], !P4 ;  /* 0x0368000048057fae */ /* 0x000fe2000e1a1008 */
[----:B------:R-:W-:-:S02]  /*7040*/  ISETP.GE.U32.AND P4, PT, R2, 0x7fffff82, PT ;  /* 0x7fffff820200780c */ /* 0x000fc40003f86070 */
[----:B----4-:R-:W-:Y:S02]  /*7050*/  IADD3 R2, PT, PT, R24, -0x10, RZ ;  /* 0xfffffff018027810 */ /* 0x010fe40007ffe0ff */
[----:B------:R-:W2:Y:S01]  /*7060*/  LDC R24, c[0x0][0x3a0] ;  /* 0x0000e800ff187b82 */ /* 0x000ea20000000800 */
[----:B------:R-:W-:Y:S04]  /*7070*/  LDGSTS.E [R5+0x3a00], desc[UR8][R74.64], !P5 ;  /* 0x03a000004a057fae */ /* 0x000fe8000e9a1008 */
[----:B------:R-:W-:Y:S01]  /*7080*/  LDGSTS.E [R5+0x3a80], desc[UR8][R76.64], !P5 ;  /* 0x03a800004c057fae */ /* 0x000fe2000e9a1008 */
[----:B------:R-:W-:Y:S01]  /*7090*/  ISETP.GE.U32.AND P5, PT, R2, 0x7fffffb1, PT ;  /* 0x7fffffb10200780c */ /* 0x000fe20003fa6070 */
[----:B-1----:R-:W-:Y:S02]  /*70a0*/  VIADD R2, R25, 0xffffffec ;  /* 0xffffffec19027836 */ /* 0x002fe40000000000 */
[----:B------:R-:W1:Y:S01]  /*70b0*/  LDC R25, c[0x0][0x3a0] ;  /* 0x0000e800ff197b82 */ /* 0x000e620000000800 */
[----:B------:R-:W-:Y:S04]  /*70c0*/  LDGSTS.E [R5+0x3e00], desc[UR8][R78.64], !P4 ;  /* 0x03e000004e057fae */ /* 0x000fe8000e1a1008 */
[----:B------:R-:W-:Y:S01]  /*70d0*/  LDGSTS.E [R5+0x3e80], desc[UR8][R80.64], !P4 ;  /* 0x03e8000050057fae */ /* 0x000fe2000e1a1008 */
[----:B------:R-:W-:Y:S01]  /*70e0*/  ISETP.GE.U32.AND P4, PT, R2, 0x7fffffad, PT ;  /* 0x7fffffad0200780c */ /* 0x000fe20003f86070 */
[----:B---3--:R-:W-:-:S02]  /*70f0*/  VIADD R2, R4, 0xffffffe8 ;  /* 0xffffffe804027836 */ /* 0x008fc40000000000 */
[----:B------:R-:W3:Y:S01]  /*7100*/  LDC R4, c[0x0][0x3a0] ;  /* 0x0000e800ff047b82 */ /* 0x000ee20000000800 */
[----:B------:R-:W-:Y:S04]  /*7110*/  LDGSTS.E [R6+0x300], desc[UR8][R248.64], !P0 ;  /* 0x00300000f8067fae */ /* 0x000fe8000c1a1008 */
[----:B------:R-:W-:Y:S01]  /*7120*/  LDGSTS.E [R6+0x380], desc[UR8][R246.64], !P0 ;  /* 0x00380000f6067fae */ /* 0x000fe2000c1a1008 */
[----:B------:R-:W-:Y:S01]  /*7130*/  ISETP.GE.U32.AND P0, PT, R2, 0x7fffffa9, PT ;  /* 0x7fffffa90200780c */ /* 0x000fe20003f06070 */
[----:B------:R-:W-:Y:S02]  /*7140*/  VIADD R2, R26, 0xffffffe4 ;  /* 0xffffffe41a027836 */ /* 0x000fe40000000000 */
[----:B------:R-:W4:Y:S01]  /*7150*/  LDC R26, c[0x0][0x3a0] ;  /* 0x0000e800ff1a7b82 */ /* 0x000f220000000800 */
        /* <DEDUP_REMOVED lines=8> */
[----:B-1----:R-:W-:Y:S02]  /*71e0*/  VIADD R2, R25, 0xffffffdc ;  /* 0xffffffdc19027836 */ /* 0x002fe40000000000 */
[----:B------:R-:W-:Y:S01]  /*71f0*/  LDGSTS.E [R6+0xf00], desc[UR8][R86.64], !P5 ;  /* 0x00f0000056067fae */ /* 0x000fe2000e9a1008 */
[----:B------:R-:W1:Y:S03]  /*7200*/  LDC R25, c[0x0][0x3a0] ;  /* 0x0000e800ff197b82 */ /* 0x000e660000000800 */
[----:B------:R-:W-:Y:S01]  /*7210*/  LDGSTS.E [R6+0xf80], desc[UR8][R88.64], !P5 ;  /* 0x00f8000058067fae */ /* 0x000fe2000e9a1008 */
[----:B------:R-:W-:Y:S01]  /*7220*/  ISETP.GE.U32.AND P5, PT, R2, 0x7fffff9d, PT ;  /* 0x7fffff9d0200780c */ /* 0x000fe20003fa6070 */
[----:B---3--:R-:W-:-:S02]  /*7230*/  VIADD R2, R4, 0xffffffd8 ;  /* 0xffffffd804027836 */ /* 0x008fc40000000000 */
[----:B------:R-:W-:Y:S01]  /*7240*/  LDGSTS.E [R6+0x1300], desc[UR8][R90.64], !P4 ;  /* 0x013000005a067fae */ /* 0x000fe2000e1a1008 */
[----:B------:R-:W3:Y:S03]  /*7250*/  LDC R4, c[0x0][0x3a0] ;  /* 0x0000e800ff047b82 */ /* 0x000ee60000000800 */
[----:B------:R-:W-:Y:S01]  /*7260*/  LDGSTS.E [R6+0x1380], desc[UR8][R92.64], !P4 ;  /* 0x013800005c067fae */ /* 0x000fe2000e1a1008 */
[----:B------:R-:W-:Y:S02]  /*7270*/  ISETP.GE.U32.AND P4, PT, R2, 0x7fffff99, PT ;  /* 0x7fffff990200780c */ /* 0x000fe40003f86070 */
[----:B----4-:R-:W-:Y:S01]  /*7280*/  IADD3 R2, PT, PT, R26, -0x2c, RZ ;  /* 0xffffffd41a027810 */ /* 0x010fe20007ffe0ff */
[----:B------:R-:W-:Y:S01]  /*7290*/  LDGSTS.E [R6+0x1700], desc[UR8][R94.64], !P0 ;  /* 0x017000005e067fae */ /* 0x000fe2000c1a1008 */
[----:B------:R-:W4:Y:S03]  /*72a0*/  LDC R26, c[0x0][0x3a0] ;  /* 0x0000e800ff1a7b82 */ /* 0x000f260000000800 */
[----:B------:R-:W-:Y:S01]  /*72b0*/  LDGSTS.E [R6+0x1780], desc[UR8][R96.64], !P0 ;  /* 0x0178000060067fae */ /* 0x000fe2000c1a1008 */
[----:B------:R-:W-:Y:S01]  /*72c0*/  ISETP.GE.U32.AND P0, PT, R2, 0x7fffff95, PT ;  /* 0x7fffff950200780c */ /* 0x000fe20003f06070 */
[----:B--2---:R-:W-:-:S02]  /*72d0*/  VIADD R2, R24, 0xffffffd0 ;  /* 0xffffffd018027836 */ /* 0x004fc40000000000 */
[----:B------:R-:W-:Y:S01]  /*72e0*/  LDGSTS.E [R6+0x1b00], desc[UR8][R98.64], !P6 ;  /* 0x01b0000062067fae */ /* 0x000fe2000f1a1008 */
[----:B------:R-:W2:Y:S03]  /*72f0*/  LDC R24, c[0x0][0x3a0] ;  /* 0x0000e800ff187b82 */ /* 0x000ea60000000800 */
[----:B------:R-:W-:Y:S01]  /*7300*/  LDGSTS.E [R6+0x1b80], desc[UR8][R100.64], !P6 ;  /* 0x01b8000064067fae */ /* 0x000fe2000f1a1008 */
[----:B------:R-:W-:-:S03]  /*7310*/  ISETP.GE.U32.AND P6, PT, R2, 0x7fffff91, PT ;  /* 0x7fffff910200780c */ /* 0x000fc60003fc6070 */
[----:B------:R-:W-:Y:S01]  /*7320*/  LDGSTS.E [R6+0x1f00], desc[UR8][R102.64], !P3 ;  /* 0x01f0000066067fae */ /* 0x000fe2000d9a1008 */
[----:B---3--:R-:W-:Y:S01]  /*7330*/  VIADD R2, R4, 0xffffffcc ;  /* 0xffffffcc04027836 */ /* 0x008fe20000000000 */
[----:B-1----:R-:W-:Y:S02]  /*7340*/  IADD3 R4, PT, PT, R25, -0x38, RZ ;  /* 0xffffffc819047810 */ /* 0x002fe40007ffe0ff */
[----:B------:R-:W-:Y:S01]  /*7350*/  LDGSTS.E [R6+0x1f80], desc[UR8][R104.64], !P3 ;  /* 0x01f8000068067fae */ /* 0x000fe2000d9a1008 */
[----:B------:R-:W1:Y:S01]  /*7360*/  LDC R25, c[0x0][0x3a0] ;  /* 0x0000e800ff197b82 */ /* 0x000e620000000800 */
[----:B------:R-:W-:Y:S01]  /*7370*/  ISETP.GE.U32.AND P3, PT, R2, 0x7fffff8d, PT ;  /* 0x7fffff8d0200780c */ /* 0x000fe20003f66070 */
[----:B------:R-:W-:Y:S01]  /*7380*/  VIADD R2, R27, 0xffffffc4 ;  /* 0xffffffc41b027836 */ /* 0x000fe20000000000 */
[----:B------:R-:W-:Y:S04]  /*7390*/  LDGSTS.E [R6+0x2300], desc[UR8][R106.64], !P5 ;  /* 0x023000006a067fae */ /* 0x000fe8000e9a1008 */
[----:B------:R-:W-:Y:S01]  /*73a0*/  LDGSTS.E [R6+0x2380], desc[UR8][R108.64], !P5 ;  /* 0x023800006c067fae */ /* 0x000fe2000e9a1008 */
[----:B------:R-:W-:Y:S01]  /*73b0*/  ISETP.GE.U32.AND P5, PT, R4, 0x7fffff89, PT ;  /* 0x7fffff890400780c */ /* 0x000fe20003fa6070 */
[----:B------:R-:W-:Y:S01]  /*73c0*/  IMAD R4, R28, 0x33, RZ ;  /* 0x000000331c047824 */ /* 0x000fe200078e02ff */
[----:B------:R-:W3:Y:S01]  /*73d0*/  LDC R27, c[0x0][0x3a0] ;  /* 0x0000e800ff1b7b82 */ /* 0x000ee20000000800 */
[----:B------:R-:W-:Y:S01]  /*73e0*/  LDGSTS.E [R6+0x2700], desc[UR8][R110.64], !P4 ;  /* 0x027000006e067fae */ /* 0x000fe2000e1a1008 */
[----:B--2---:R-:W-:-:S03]  /*73f0*/  VIADD R24, R24, 0xffffffc0 ;  /* 0xffffffc018187836 */ /* 0x004fc60000000000 */
[----:B------:R-:W-:Y:S01]  /*7400*/  LDGSTS.E [R6+0x2780], desc[UR8][R112.64], !P4 ;  /* 0x0278000070067fae */ /* 0x000fe2000e1a1008 */
[----:B------:R-:W-:Y:S01]  /*7410*/  ISETP.GE.U32.AND P4, PT, R2, 0x7fffff85, PT ;  /* 0x7fffff850200780c */ /* 0x000fe20003f86070 */
[----:B------:R-:W-:Y:S02]  /*7420*/  IMAD R2, R28, 0x2f, RZ ;  /* 0x0000002f1c027824 */ /* 0x000fe400078e02ff */
[----:B------:R-:W-:Y:S02]  /*7430*/  LDGSTS.E [R6+0x2b00], desc[UR8][R170.64], !P0 ;  /* 0x02b00000aa067fae */ /* 0x000fe4000c1a1008 */
[----:B------:R-:W-:Y:S02]  /*7440*/  IMAD.WIDE R148, R2, 0x4, R198 ;  /* 0x0000000402947825 */ /* 0x000fe400078e02c6 */
[----:B------:R-:W-:Y:S01]  /*7450*/  LDGSTS.E [R6+0x2b80], desc[UR8][R250.64], !P0 ;  /* 0x02b80000fa067fae */ /* 0x000fe2000c1a1008 */
[----:B------:R-:W-:Y:S01]  /*7460*/  ISETP.GE.AND P0, PT, R252, R24, PT ;  /* 0x00000018fc00720c */ /* 0x000fe20003f06270 */
[----:B------:R-:W-:Y:S01]  /*7470*/  IMAD.WIDE R138, R2, 0x4, R22 ;  /* 0x00000004028a7825 */ /* 0x000fe200078e0216 */
[----:B------:R-:W2:Y:S01]  /*7480*/  LDC R252, c[0x0][0x3a0] ;  /* 0x0000e800fffc7b82 */ /* 0x000ea20000000800 */
[----:B------:R5:W-:Y:S01]  /*7490*/  LDGSTS.E [R6+0x2f00], desc[UR8][R148.64], !P6 ;  /* 0x02f0000094067fae */ /* 0x000be2000f1a1008 */
[----:B------:R-:W-:-:S02]  /*74a0*/  SEL R2, RZ, 0x4, P0 ;  /* 0x00000004ff027807 */ /* 0x000fc40000000000 */
[----:B------:R-:W-:Y:S01]  /*74b0*/  ISETP.GE.AND P0, PT, R223, R24, PT ;  /* 0x00000018df00720c */ /* 0x000fe20003f06270 */
[----:B------:R1:W-:Y:S01]  /*74c0*/  LDGSTS.E [R6+0x2f80], desc[UR8][R138.64], !P6 ;  /* 0x02f800008a067fae */ /* 0x0003e2000f1a1008 */
[----:B------:R-:W-:Y:S02]  /*74d0*/  ISETP.GT.AND P6, PT, R220, 0x7f, PT ;  /* 0x0000007fdc00780c */ /* 0x000fe40003fc4270 */
[----:B------:R-:W2:Y:S01]  /*74e0*/  LDC R223, c[0x0][0x3a0] ;  /* 0x0000e800ffdf7b82 */ /* 0x000ea20000000800 */
[----:B------:R5:W-:Y:S04]  /*74f0*/  STL.64 [R1+0x50], R148 ;  /* 0x0000509401007387 */ /* 0x000be80000100a00 */
[----:B------:R1:W-:Y:S04]  /*7500*/  STL.64 [R1+0x48], R138 ;  /* 0x0000488a01007387 */ /* 0x0003e80000100a00 */
[----:B------:R-:W-:Y:S01]  /*7510*/  STL.64 [R1+0x8b0], R220 ;  /* 0x0008b0dc01007387 */ /* 0x000fe20000100a00 */
[----:B-----5:R-:W-:-:S04]  /*7520*/  IMAD.WIDE R148, R4, 0x4, R198 ;  /* 0x0000000404947825 */ /* 0x020fc800078e02c6 */
[----:B-1----:R-:W-:Y:S01]  /*7530*/  IMAD.WIDE R138, R4, 0x4, R22 ;  /* 0x00000004048a7825 */ /* 0x002fe200078e0216 */
[----:B------:R-:W-:Y:S01]  /*7540*/  SEL R4, R2, RZ, P6 ;  /* 0x000000ff02047207 */ /* 0x000fe20003000000 */
[----:B------:R1:W-:Y:S01]  /*7550*/  STL.64 [R1+0x40], R148 ;  /* 0x0000409401007387 */ /* 0x0003e20000100a00 */
[----:B------:R-:W-:Y:S02]  /*7560*/  SEL R2, RZ, 0x4, P0 ;  /* 0x00000004ff027807 */ /* 0x000fe40000000000 */
[----:B------:R-:W-:Y:S01]  /*7570*/  ISETP.NE.U32.AND P0, PT, R4, RZ, PT ;  /* 0x000000ff0400720c */ /* 0x000fe20003f05070 */
[----:B------:R-:W-:Y:S01]  /*7580*/  IMAD R4, R28, 0x37, RZ ;  /* 0x000000371c047824 */ /* 0x000fe200078e02ff */
[----:B------:R1:W-:Y:S01]  /*7590*/  LDGSTS.E [R6+0x3300], desc[UR8][R148.64], !P3 ;  /* 0x0330000094067fae */ /* 0x0003e2000d9a1008 */
[----:B------:R-:W-:Y:S02]  /*75a0*/  SEL R2, R2, RZ, P6 ;  /* 0x000000ff02027207 */ /* 0x000fe40003000000 */
[----:B------:R-:W-:Y:S01]  /*75b0*/  IMAD.WIDE R170, R4, 0x4, R198 ;  /* 0x0000000404aa7825 */ /* 0x000fe200078e02c6 */
[----:B------:R5:W-:Y:S01]  /*75c0*/  LDGSTS.E [R6+0x3380], desc[UR8][R138.64], !P3 ;  /* 0x033800008a067fae */ /* 0x000be2000d9a1008 */
[----:B------:R-:W-:-:S02]  /*75d0*/  ISETP.NE.U32.AND P6, PT, R2, RZ, PT ;  /* 0x000000ff0200720c */ /* 0x000fc40003fc5070 */
[----:B------:R-:W-:Y:S01]  /*75e0*/  IMAD R2, R28, 0x3b, RZ ;  /* 0x0000003b1c027824 */ /* 0x000fe200078e02ff */
[----:B------:R2:W-:Y:S01]  /*75f0*/  LDGSTS.E [R6+0x3700], desc[UR8][R170.64], !P5 ;  /* 0x03700000aa067fae */ /* 0x0005e2000e9a1008 */
[----:B------:R-:W-:Y:S01]  /*7600*/  ISETP.GE.U32.AND P3, PT, R24, 0x7fffff81, PT ;  /* 0x7fffff811800780c */ /* 0x000fe20003f66070 */
[----:B----4-:R-:W-:Y:S02]  /*7610*/  VIADD R24, R26, 0xffffffbb ;  /* 0xffffffbb1a187836 */ /* 0x010fe40000000000 */
[----:B-1----:R-:W-:Y:S01]  /*7620*/  IMAD.WIDE R148, R4, 0x4, R22 ;  /* 0x0000000404947825 */ /* 0x002fe200078e0216 */
[----:B------:R-:W-:Y:S01]  /*7630*/  IADD3 R4, PT, PT, R25, -0x41, RZ ;  /* 0xffffffbf19047810 */ /* 0x000fe20007ffe0ff */
[----:B------:R5:W-:Y:S02]  /*7640*/  STL.64 [R1+0x38], R138 ;  /* 0x0000388a01007387 */ /* 0x000be40000100a00 */
[----:B------:R-:W-:Y:S02]  /*7650*/  IMAD.WIDE R214, R2, 0x4, R198 ;  /* 0x0000000402d67825 */ /* 0x000fe400078e02c6 */
[----:B------:R1:W-:Y:S01]  /*7660*/  LDGSTS.E [R6+0x3780], desc[UR8][R148.64], !P5 ;  /* 0x0378000094067fae */ /* 0x0003e2000e9a1008 */
[----:B------:R-:W-:Y:S01]  /*7670*/  ISETP.GE.U32.AND P5, PT, R4, 0x7fffff80, PT ;  /* 0x7fffff800400780c */ /* 0x000fe20003fa6070 */
[----:B------:R-:W-:-:S02]  /*7680*/  IMAD R4, R28, 0x3f, RZ ;  /* 0x0000003f1c047824 */ /* 0x000fc400078e02ff */
[----:B------:R2:W-:Y:S01]  /*7690*/  STL.64 [R1+0x30], R170 ;  /* 0x000030aa01007387 */ /* 0x0005e20000100a00 */
[----:B------:R-:W-:-:S03]  /*76a0*/  IMAD.WIDE R192, R2, 0x4, R22 ;  /* 0x0000000402c07825 */ /* 0x000fc600078e0216 */
[----:B------:R1:W-:Y:S01]  /*76b0*/  STL.64 [R1+0x28], R148 ;  /* 0x0000289401007387 */ /* 0x0003e20000100a00 */
[----:B-----5:R-:W4:Y:S01]  /*76c0*/  LDC R138, c[0x0][0x3a0] ;  /* 0x0000e800ff8a7b82 */ /* 0x020f220000000800 */
[----:B---3--:R-:W-:Y:S02]  /*76d0*/  VIADD R2, R27, 0xffffffb7 ;  /* 0xffffffb71b027836 */ /* 0x008fe40000000000 */
[----:B------:R3:W-:Y:S01]  /*76e0*/  STL.64 [R1+0x20], R214 ;  /* 0x000020d601007387 */ /* 0x0007e20000100a00 */
[----:B--2---:R-:W-:-:S03]  /*76f0*/  IMAD.WIDE R170, R4, 0x4, R198 ;  /* 0x0000000404aa7825 */ /* 0x004fc600078e02c6 */
[----:B------:R-:W-:Y:S01]  /*7700*/  STL.64 [R1+0x18], R192 ;  /* 0x000018c001007387 */ /* 0x000fe20000100a00 */
[----:B-1----:R-:W-:-:S03]  /*7710*/  IMAD.WIDE R148, R4, 0x4, R22 ;  /* 0x0000000404947825 */ /* 0x002fc600078e0216 */
[----:B------:R-:W-:Y:S04]  /*7720*/  STL.64 [R1+0x10], R170 ;  /* 0x000010aa01007387 */ /* 0x000fe80000100a00 */
[----:B------:R1:W-:Y:S04]  /*7730*/  STL.64 [R1+0x8], R148 ;  /* 0x0000089401007387 */ /* 0x0003e80000100a00 */
[----:B------:R-:W2:Y:S01]  /*7740*/  LDL.64 R218, [R1+0x250] ;  /* 0x0002500001da7983 */ /* 0x000ea20000100a00 */
[----:B------:R-:W-:-:S03]  /*7750*/  LOP3.LUT R25, R161, 0x30, RZ, 0x3c, !PT ;  /* 0x00000030a1197812 */ /* 0x000fc600078e3cff */
[----:B------:R-:W-:Y:S01]  /*7760*/  LDGSTS.E [R6+0x3b00], desc[UR8][R214.64], !P4 ;  /* 0x03b00000d6067fae */ /* 0x000fe2000e1a1008 */
[----:B----4-:R-:W-:Y:S01]  /*7770*/  VIADD R4, R138, 0xffffffb3 ;  /* 0xffffffb38a047836 */ /* 0x010fe20000000000 */
[C---:B------:R-:W-:Y:S02]  /*7780*/  LOP3.LUT R26, R161.reuse, 0x50, RZ, 0x3c, !PT ;  /* 0x00000050a11a7812 */ /* 0x040fe400078e3cff */
[----:B------:R-:W-:Y:S01]  /*7790*/  LDGSTS.E [R6+0x3b80], desc[UR8][R192.64], !P4 ;  /* 0x03b80000c0067fae */ /* 0x000fe2000e1a1008 */
[----:B------:R-:W-:Y:S02]  /*77a0*/  ISETP.GE.U32.AND P4, PT, R24, 0x7fffff7c, PT ;  /* 0x7fffff7c1800780c */ /* 0x000fe40003f86070 */
[C---:B------:R-:W-:Y:S01]  /*77b0*/  LOP3.LUT R24, R161.reuse, 0x10, RZ, 0x3c, !PT ;  /* 0x00000010a1187812 */ /* 0x040fe200078e3cff */
[----:B------:R-:W-:Y:S01]  /*77c0*/  LDGSTS.E [R6+0x3f00], desc[UR8][R170.64], !P3 ;  /* 0x03f00000aa067fae */ /* 0x000fe2000d9a1008 */
[----:B------:R-:W-:-:S03]  /*77d0*/  LOP3.LUT R27, R161, 0x70, RZ, 0x3c, !PT ;  /* 0x00000070a11b7812 */ /* 0x000fc600078e3cff */
[----:B------:R-:W-:Y:S04]  /*77e0*/  LDGSTS.E [R6+0x3f80], desc[UR8][R148.64], !P3 ;  /* 0x03f8000094067fae */ /* 0x000fe8000d9a1008 */
[----:B------:R-:W4:Y:S04]  /*77f0*/  LDL.64 R232, [R1+0x240] ;  /* 0x0002400001e87983 */ /* 0x000f280000100a00 */
[----:B---3--:R-:W3:Y:S04]  /*7800*/  LDL.64 R214, [R1+0x230] ;  /* 0x0002300001d67983 */ /* 0x008ee80000100a00 */
[----:B-1----:R-:W5:Y:S04]  /*7810*/  LDL.64 R148, [R1+0x220] ;  /* 0x0002200001947983 */ /* 0x002f680000100a00 */
[----:B------:R-:W3:Y:S04]  /*7820*/  LDL.64 R236, [R1+0x200] ;  /* 0x0002000001ec7983 */ /* 0x000ee80000100a00 */
[----:B------:R-:W3:Y:S04]  /*7830*/  LDL.64 R192, [R1+0x188] ;  /* 0x0001880001c07983 */ /* 0x000ee80000100a00 */
[----:B------:R-:W3:Y:S04]  /*7840*/  LDL.64 R138, [R1+0x398] ;  /* 0x00039800018a7983 */ /* 0x000ee80000100a00 */
[----:B------:R-:W3:Y:S04]  /*7850*/  LDL.64 R170, [R1+0x390] ;  /* 0x0003900001aa7983 */ /* 0x000ee80000100a00 */
[----:B------:R-:W3:Y:S04]  /*7860*/  LDL.64 R160, [R1+0x360] ;  /* 0x0003600001a07983 */ /* 0x000ee80000100a00 */
[----:B------:R-:W0:Y:S04]  /*7870*/  LDGDEPBAR ;  /* 0x00000000000079af */ /* 0x000e280000000000 */
[----:B------:R-:W3:Y:S04]  /*7880*/  LDL.LU.64 R220, [R1+0x470] ;  /* 0x0004700001dc7983 */ /* 0x000ee80000300a00 */
[----:B------:R-:W-:Y:S04]  /*7890*/  LDGSTS.E [R0+0x8000], desc[UR8][R164.64], P2 ;  /* 0x08000000a4007fae */ /* 0x000fe800091a1008 */
[----:B------:R-:W-:Y:S04]  /*78a0*/  LDGSTS.E [R0+0x8080], desc[UR8][R234.64], P1 ;  /* 0x08080000ea007fae */ /* 0x000fe800089a1008 */
[----:B------:R-:W3:Y:S04]  /*78b0*/  LDL.64 R164, [R1+0x350] ;  /* 0x0003500001a47983 */ /* 0x000ee80000100a00 */
[----:B------:R-:W3:Y:S04]  /*78c0*/  LDL.LU.64 R234, [R1+0xc38] ;  /* 0x000c380001ea7983 */ /* 0x000ee80000300a00 */
[----:B--2---:R-:W-:Y:S04]  /*78d0*/  LDGSTS.E [R0+0x8800], desc[UR8][R218.64], P2 ;  /* 0x08800000da007fae */ /* 0x004fe800091a1008 */
[----:B------:R-:W2:Y:S04]  /*78e0*/  LDL.LU.64 R218, [R1+0xc30] ;  /* 0x000c300001da7983 */ /* 0x000ea80000300a00 */
[----:B---3--:R-:W-:Y:S04]  /*78f0*/  LDGSTS.E [R0+0x8880], desc[UR8][R234.64], P1 ;  /* 0x08880000ea007fae */ /* 0x008fe800089a1008 */
[----:B----4-:R-:W-:Y:S04]  /*7900*/  LDGSTS.E [R0+0x9000], desc[UR8][R232.64], P2 ;  /* 0x09000000e8007fae */ /* 0x010fe800091a1008 */
[----:B------:R-:W-:Y:S04]  /*7910*/  LDGSTS.E [R0+0x9080], desc[UR8][R144.64], P1 ;  /* 0x0908000090007fae */ /* 0x000fe800089a1008 */
[----:B------:R-:W-:Y:S04]  /*7920*/  LDGSTS.E [R0+0x9800], desc[UR8][R214.64], P2 ;  /* 0x09800000d6007fae */ /* 0x000fe800091a1008 */
[----:B------:R-:W-:Y:S04]  /*7930*/  LDGSTS.E [R0+0x9880], desc[UR8][R210.64], P1 ;  /* 0x09880000d2007fae */ /* 0x000fe800089a1008 */
[----:B-----5:R-:W-:Y:S04]  /*7940*/  LDGSTS.E [R0+0xa000], desc[UR8][R148.64], P2 ;  /* 0x0a00000094007fae */ /* 0x020fe800091a1008 */
[----:B------:R-:W-:Y:S04]  /*7950*/  LDGSTS.E [R0+0xa080], desc[UR8][R156.64], P1 ;  /* 0x0a0800009c007fae */ /* 0x000fe800089a1008 */
[----:B------:R-:W-:Y:S04]  /*7960*/  LDGSTS.E [R0+0xa800], desc[UR8][R236.64], P2 ;  /* 0x0a800000ec007fae */ /* 0x000fe800091a1008 */
[----:B------:R-:W-:Y:S04]  /*7970*/  LDGSTS.E [R0+0xa880], desc[UR8][R152.64], P1 ;  /* 0x0a88000098007fae */ /* 0x000fe800089a1008 */
[----:B------:R-:W3:Y:S04]  /*7980*/  LDL.64 R234, [R1+0x340] ;  /* 0x0003400001ea7983 */ /* 0x000ee80000100a00 */
[----:B------:R-:W4:Y:S04]  /*7990*/  LDL.64 R232, [R1+0x330] ;  /* 0x0003300001e87983 */ /* 0x000f280000100a00 */
[----:B------:R-:W5:Y:S04]  /*79a0*/  LDL.64 R144, [R1+0x320] ;  /* 0x0003200001907983 */ /* 0x000f680000100a00 */
[----:B------:R-:W3:Y:S04]  /*79b0*/  LDL.64 R214, [R1+0x310] ;  /* 0x0003100001d67983 */ /* 0x000ee80000100a00 */
[----:B------:R-:W3:Y:S04]  /*79c0*/  LDL.64 R210, [R1+0x2e0] ;  /* 0x0002e00001d27983 */ /* 0x000ee80000100a00 */
[----:B------:R-:W3:Y:S04]  /*79d0*/  LDL.64 R148, [R1+0x368] ;  /* 0x0003680001947983 */ /* 0x000ee80000100a00 */
[----:B------:R-:W3:Y:S04]  /*79e0*/  LDL.64 R156, [R1+0x3e8] ;  /* 0x0003e800019c7983 */ /* 0x000ee80000100a00 */
[----:B------:R-:W3:Y:S04]  /*79f0*/  LDL.64 R236, [R1+0x3d8] ;  /* 0x0003d80001ec7983 */ /* 0x000ee80000100a00 */
[----:B------:R-:W3:Y:S04]  /*7a00*/  LDL.64 R152, [R1+0x530] ;  /* 0x0005300001987983 */ /* 0x000ee80000100a00 */
[----:B--2---:R-:W-:Y:S04]  /*7a10*/  LDGSTS.E [R0+0xb000], desc[UR8][R218.64], P2 ;  /* 0x0b000000da007fae */ /* 0x004fe800091a1008 */
[----:B------:R-:W-:Y:S01]  /*7a20*/  LDGSTS.E [R0+0xb080], desc[UR8][R128.64], P1 ;  /* 0x0b08000080007fae */ /* 0x000fe200089a1008 */
[----:B------:R-:W-:-:S03]  /*7a30*/  VIADD R24, R24, UR4 ;  /* 0x0000000418187c36 */ /* 0x000fc60008000000 */
[----:B------:R-:W-:Y:S04]  /*7a40*/  LDGSTS.E [R0+0xb800], desc[UR8][R192.64], P2 ;  /* 0x0b800000c0007fae */ /* 0x000fe800091a1008 */
[----:B------:R-:W2:Y:S04]  /*7a50*/  LDL.64 R218, [R1+0x580] ;  /* 0x0005800001da7983 */ /* 0x000ea80000100a00 */
[----:B------:R-:W2:Y:S04]  /*7a60*/  LDL.LU.64 R128, [R1+0xc28] ;  /* 0x000c280001807983 */ /* 0x000ea80000300a00 */
[----:B------:R-:W-:Y:S04]  /*7a70*/  LDGSTS.E [R0+0xb880], desc[UR8][R228.64], P1 ;  /* 0x0b880000e4007fae */ /* 0x000fe800089a1008 */
[----:B------:R-:W-:Y:S04]  /*7a80*/  LDGSTS.E [R24+0x8100], desc[UR8][R138.64], P2 ;  /* 0x081000008a187fae */ /* 0x000fe800091a1008 */
[----:B------:R-:W3:Y:S04]  /*7a90*/  LDL.LU.64 R192, [R1+0xc20] ;  /* 0x000c200001c07983 */ /* 0x000ee80000300a00 */
[----:B------:R-:W-:Y:S04]  /*7aa0*/  LDGSTS.E [R24+0x8180], desc[UR8][R170.64], P1 ;  /* 0x08180000aa187fae */ /* 0x000fe800089a1008 */
[----:B------:R-:W3:Y:S04]  /*7ab0*/  LDL.LU.64 R228, [R1+0xc18] ;  /* 0x000c180001e47983 */ /* 0x000ee80000300a00 */
[----:B------:R-:W-:Y:S04]  /*7ac0*/  LDGSTS.E [R24+0x8900], desc[UR8][R160.64], P2 ;  /* 0x08900000a0187fae */ /* 0x000fe800091a1008 */
[----:B------:R-:W4:Y:S04]  /*7ad0*/  LDL.LU.64 R138, [R1+0xc10] ;  /* 0x000c1000018a7983 */ /* 0x000f280000300a00 */
[----:B------:R-:W4:Y:S04]  /*7ae0*/  LDL.LU.64 R170, [R1+0xc08] ;  /* 0x000c080001aa7983 */ /* 0x000f280000300a00 */
[----:B------:R-:W5:Y:S04]  /*7af0*/  LDL.LU.64 R160, [R1+0xc00] ;  /* 0x000c000001a07983 */ /* 0x000f680000300a00 */
[----:B--2---:R-:W-:Y:S04]  /*7b00*/  LDGSTS.E [R24+0x8980], desc[UR8][R128.64], P1 ;  /* 0x0898000080187fae */ /* 0x004fe800089a1008 */
[----:B------:R-:W-:Y:S04]  /*7b10*/  LDGSTS.E [R24+0x9100], desc[UR8][R164.64], P2 ;  /* 0x09100000a4187fae */ /* 0x000fe800091a1008 */
[----:B------:R-:W-:Y:S04]  /*7b20*/  LDGSTS.E [R24+0x9180], desc[UR8][R230.64], P1 ;  /* 0x09180000e6187fae */ /* 0x000fe800089a1008 */
[----:B------:R-:W2:Y:S04]  /*7b30*/  LDL.64 R128, [R1+0x590] ;  /* 0x0005900001807983 */ /* 0x000ea80000100a00 */
[----:B------:R-:W2:Y:S04]  /*7b40*/  LDL.64 R164, [R1+0x598] ;  /* 0x0005980001a47983 */ /* 0x000ea80000100a00 */
[----:B------:R-:W2:Y:S04]  /*7b50*/  LDL.64 R230, [R1+0x5a0] ;  /* 0x0005a00001e67983 */ /* 0x000ea80000100a00 */
[----:B---3--:R-:W-:Y:S04]  /*7b60*/  LDGSTS.E [R24+0x9900], desc[UR8][R234.64], P2 ;  /* 0x09900000ea187fae */ /* 0x008fe800091a1008 */
[----:B------:R-:W-:Y:S04]  /*7b70*/  LDGSTS.E [R24+0x9980], desc[UR8][R174.64], P1 ;  /* 0x09980000ae187fae */ /* 0x000fe800089a1008 */
[----:B----4-:R-:W-:Y:S04]  /*7b80*/  LDGSTS.E [R24+0xa100], desc[UR8][R232.64], P2 ;  /* 0x0a100000e8187fae */ /* 0x010fe800091a1008 */
[----:B------:R-:W3:Y:S04]  /*7b90*/  LDL.LU.64 R234, [R1+0xbf8] ;  /* 0x000bf80001ea7983 */ /* 0x000ee80000300a00 */
[----:B------:R-:W4:Y:S04]  /*7ba0*/  LDL.LU.64 R174, [R1+0xbf0] ;  /* 0x000bf00001ae7983 */ /* 0x000f280000300a00 */
[----:B------:R-:W2:Y:S04]  /*7bb0*/  LDL.LU.64 R232, [R1+0xbe8] ;  /* 0x000be80001e87983 */ /* 0x000ea80000300a00 */
[----:B------:R-:W-:Y:S04]  /*7bc0*/  LDGSTS.E [R24+0xa180], desc[UR8][R18.64], P1 ;  /* 0x0a18000012187fae */ /* 0x000fe800089a1008 */
[----:B-----5:R-:W-:Y:S04]  /*7bd0*/  LDGSTS.E [R24+0xa900], desc[UR8][R144.64], P2 ;  /* 0x0a90000090187fae */ /* 0x020fe800091a1008 */
[----:B------:R-:W-:Y:S04]  /*7be0*/  LDGSTS.E [R24+0xa980], desc[UR8][R172.64], P1 ;  /* 0x0a980000ac187fae */ /* 0x000fe800089a1008 */
[----:B------:R-:W5:Y:S04]  /*7bf0*/  LDL.LU.64 R18, [R1+0xbe0] ;  /* 0x000be00001127983 */ /* 0x000f680000300a00 */
[----:B------:R-:W2:Y:S04]  /*7c00*/  LDL.LU.64 R144, [R1+0xbd8] ;  /* 0x000bd80001907983 */ /* 0x000ea80000300a00 */
[----:B------:R-:W2:Y:S04]  /*7c10*/  LDL.LU.64 R172, [R1+0xbd0] ;  /* 0x000bd00001ac7983 */ /* 0x000ea80000300a00 */
[----:B------:R-:W-:Y:S04]  /*7c20*/  LDGSTS.E [R24+0xb100], desc[UR8][R214.64], P2 ;  /* 0x0b100000d6187fae */ /* 0x000fe800091a1008 */
[----:B------:R-:W-:Y:S04]  /*7c30*/  LDGSTS.E [R24+0xb180], desc[UR8][R182.64], P1 ;  /* 0x0b180000b6187fae */ /* 0x000fe800089a1008 */
[----:B------:R-:W-:Y:S04]  /*7c40*/  LDGSTS.E [R24+0xb900], desc[UR8][R210.64], P2 ;  /* 0x0b900000d2187fae */ /* 0x000fe800091a1008 */
[----:B------:R-:W2:Y:S04]  /*7c50*/  LDL.LU.64 R214, [R1+0xbc8] ;  /* 0x000bc80001d67983 */ /* 0x000ea80000300a00 */
[----:B------:R-:W2:Y:S04]  /*7c60*/  LDL.LU.64 R182, [R1+0xbc0] ;  /* 0x000bc00001b67983 */ /* 0x000ea80000300a00 */
[----:B------:R-:W2:Y:S04]  /*7c70*/  LDL.LU.64 R210, [R1+0xbb8] ;  /* 0x000bb80001d27983 */ /* 0x000ea80000300a00 */
[----:B------:R-:W-:Y:S04]  /*7c80*/  LDGSTS.E [R24+0xb980], desc[UR8][R116.64], P1 ;  /* 0x0b98000074187fae */ /* 0x000fe800089a1008 */
[----:B------:R-:W-:Y:S04]  /*7c90*/  LDGSTS.E [R3+0x8200], desc[UR8][R148.64], P2 ;  /* 0x0820000094037fae */ /* 0x000fe800091a1008 */
[----:B------:R-:W2:Y:S04]  /*7ca0*/  LDL.LU.64 R116, [R1+0xbb0] ;  /* 0x000bb00001747983 */ /* 0x000ea80000300a00 */
[----:B------:R-:W2:Y:S04]  /*7cb0*/  LDL.LU.64 R148, [R1+0xba8] ;  /* 0x000ba80001947983 */ /* 0x000ea80000300a00 */
[----:B---3--:R-:W-:Y:S04]  /*7cc0*/  LDGSTS.E [R3+0x8280], desc[UR8][R234.64], P1 ;  /* 0x08280000ea037fae */ /* 0x008fe800089a1008 */
[----:B------:R-:W-:Y:S04]  /*7cd0*/  LDGSTS.E [R3+0x8a00], desc[UR8][R156.64], P2 ;  /* 0x08a000009c037fae */ /* 0x000fe800091a1008 */
[----:B------:R-:W-:Y:S04]  /*7ce0*/  LDGSTS.E [R3+0x8a80], desc[UR8][R206.64], P1 ;  /* 0x08a80000ce037fae */ /* 0x000fe800089a1008 */
[----:B------:R-:W3:Y:S04]  /*7cf0*/  LDL.LU.64 R234, [R1+0xba0] ;  /* 0x000ba00001ea7983 */ /* 0x000ee80000300a00 */
        /* <DEDUP_REMOVED lines=9> */
[----:B------:R-:W-:Y:S01]  /*7d90*/  LDGSTS.E [R3+0xa200], desc[UR8][R218.64], P2 ;  /* 0x0a200000da037fae */ /* 0x000fe200091a1008 */
[----:B------:R-:W-:-:S03]  /*7da0*/  VIADD R25, R25, UR4 ;  /* 0x0000000419197c36 */ /* 0x000fc60008000000 */
[----:B------:R-:W-:Y:S04]  /*7db0*/  LDGSTS.E [R3+0xa280], desc[UR8][R188.64], P1 ;  /* 0x0a280000bc037fae */ /* 0x000fe800089a1008 */
[----:B------:R-:W2:Y:S04]  /*7dc0*/  LDL.LU.64 R168, [R1+0xb70] ;  /* 0x000b700001a87983 */ /* 0x000ea80000300a00 */
[----:B------:R-:W2:Y:S04]  /*7dd0*/  LDL.LU.64 R218, [R1+0xb68] ;  /* 0x000b680001da7983 */ /* 0x000ea80000300a00 */
[----:B------:R-:W3:Y:S04]  /*7de0*/  LDL.LU.64 R188, [R1+0xb60] ;  /* 0x000b600001bc7983 */ /* 0x000ee80000300a00 */
[----:B--2---:R-:W-:Y:S04]  /*7df0*/  LDGSTS.E [R3+0xaa00], desc[UR8][R218.64], P2 ;  /* 0x0aa00000da037fae */ /* 0x004fe800091a1008 */
[----:B------:R-:W-:Y:S04]  /*7e00*/  LDGSTS.E [R3+0xaa80], desc[UR8][R124.64], P1 ;  /* 0x0aa800007c037fae */ /* 0x000fe800089a1008 */
[----:B------:R-:W-:Y:S04]  /*7e10*/  LDGSTS.E [R3+0xb200], desc[UR8][R156.64], P2 ;  /* 0x0b2000009c037fae */ /* 0x000fe800091a1008 */
[----:B------:R-:W2:Y:S04]  /*7e20*/  LDL.LU.64 R218, [R1+0xb58] ;  /* 0x000b580001da7983 */ /* 0x000ea80000300a00 */
        /* <DEDUP_REMOVED lines=17> */
[----:B------:R-:W3:Y:S04]  /*7f40*/  LDL.LU.64 R194, [R1+0xb10] ;  /* 0x000b100001c27983 */ /* 0x000ee80000300a00 */
[----:B------:R-:W3:Y:S04]  /*7f50*/  LDL.LU.64 R230, [R1+0xb08] ;  /* 0x000b080001e67983 */ /* 0x000ee80000300a00 */
        /* <DEDUP_REMOVED lines=19> */
[----:B------:R-:W-:Y:S01]  /*8090*/  LDGSTS.E [R25+0xbb80], desc[UR8][R16.64], P1 ;  /* 0x0bb8000010197fae */ /* 0x000fe200089a1008 */
[----:B------:R-:W-:-:S03]  /*80a0*/  IADD3 R26, PT, PT, R26, UR4, RZ ;  /* 0x000000041a1a7c10 */ /* 0x000fc6000fffe0ff */
[----:B------:R-:W3:Y:S01]  /*80b0*/  LDL.LU.64 R16, [R1+0xab0] ;  /* 0x000ab00001107983 */ /* 0x000ee20000300a00 */
[----:B------:R-:W-:-:S03]  /*80c0*/  VIADD R27, R27, UR4 ;  /* 0x000000041b1b7c36 */ /* 0x000fc60008000000 */
        /* <DEDUP_REMOVED lines=60> */
[----:B-----5:R-:W-:Y:S04]  /*8490*/  LDGSTS.E [R26+0xbd00], desc[UR8][R18.64], P2 ;  /* 0x0bd00000121a7fae */ /* 0x020fe800091a1008 */
[----:B------:R-:W-:Y:S04]  /*84a0*/  LDGSTS.E [R26+0xbd80], desc[UR8][R20.64], P1 ;  /* 0x0bd80000141a7fae */ /* 0x000fe800089a1008 */
[----:B---3--:R-:W-:Y:S04]  /*84b0*/  LDGSTS.E [R6+0x8600], desc[UR8][R234.64], P2 ;  /* 0x08600000ea067fae */ /* 0x008fe800091a1008 */
[----:B------:R-:W3:Y:S04]  /*84c0*/  LDL.LU.64 R18, [R1+0x9b8] ;  /* 0x0009b80001127983 */ /* 0x000ee80000300a00 */
[----:B------:R-:W5:Y:S04]  /*84d0*/  LDL.LU.64 R20, [R1+0x9b0] ;  /* 0x0009b00001147983 */ /* 0x000f680000300a00 */
        /* <DEDUP_REMOVED lines=57> */
[----:B----4-:R-:W-:Y:S04]  /*8870*/  LDGSTS.E [R27+0xbf00], desc[UR8][R174.64], P2 ;  /* 0x0bf00000ae1b7fae */ /* 0x010fe800091a1008 */
[----:B------:R-:W4:Y:S04]  /*8880*/  LDL.LU.64 R182, [R1+0x8c8] ;  /* 0x0008c80001b67983 */ /* 0x000f280000300a00 */
[----:B------:R-:W4:Y:S04]  /*8890*/  LDL.LU.64 R176, [R1+0x8c0] ;  /* 0x0008c00001b07983 */ /* 0x000f280000300a00 */
[----:B------:R-:W4:Y:S01]  /*88a0*/  LDL.LU.64 R174, [R1+0x8b8] ;  /* 0x0008b80001ae7983 */ /* 0x000f220000300a00 */
[----:B------:R-:W-:-:S02]  /*88b0*/  ISETP.GE.U32.AND P3, PT, R2, 0x7fffff78, PT ;  /* 0x7fffff780200780c */ /* 0x000fc40003f66070 */
[----:B------:R-:W-:Y:S01]  /*88c0*/  IADD3 R2, PT, PT, R252, -0x51, RZ ;  /* 0xffffffaffc027810 */ /* 0x000fe20007ffe0ff */
[----:B------:R-:W-:Y:S01]  /*88d0*/  LDGSTS.E [R27+0xbf80], desc[UR8][R220.64], P1 ;  /* 0x0bf80000dc1b7fae */ /* 0x000fe200089a1008 */
[----:B------:R-:W-:Y:S01]  /*88e0*/  ISETP.GE.U32.AND P2, PT, R4, 0x7fffff74, PT ;  /* 0x7fffff740400780c */ /* 0x000fe20003f46070 */
[----:B------:R-:W1:Y:S01]  /*88f0*/  LDC R252, c[0x0][0x3a0] ;  /* 0x0000e800fffc7b82 */ /* 0x000e620000000800 */
[----:B------:R-:W-:Y:S01]  /*8900*/  ISETP.GE.U32.AND P1, PT, R2, 0x7fffff70, PT ;  /* 0x7fffff700200780c */ /* 0x000fe20003f26070 */
[----:B------:R-:W0:Y:S01]  /*8910*/  LDGDEPBAR ;  /* 0x00000000000079af */ /* 0x000e220000000000 */
[----:B------:R-:W-:Y:S01]  /*8920*/  IMAD.SHL.U32 R2, R28, 0x40, RZ ;  /* 0x000000401c027824 */ /* 0x000fe200078e00ff */
[----:B------:R-:W-:-:S04]  /*8930*/  IADD3 R28, PT, PT, R223, -0x55, RZ ;  /* 0xffffffabdf1c7810 */ /* 0x000fc80007ffe0ff */
[----:B------:R-:W1:Y:S01]  /*8940*/  LDC R223, c[0x0][0x3a0] ;  /* 0x0000e800ffdf7b82 */ /* 0x000e620000000800 */
[----:B------:R-:W-:-:S07]  /*8950*/  IMAD.WIDE R198, R2, 0x4, R198 ;  /* 0x0000000402c67825 */ /* 0x000fce00078e02c6 */
[----:B------:R-:W-:Y:S08]  /*8960*/  BAR.SYNC.DEFER_BLOCKING 0x0 ;  /* 0x0000000000007b1d */ /* 0x000ff00000010000 */
[----:B------:R-:W5:Y:S01]  /*8970*/  LDC R4, c[0x0][0x3a0] ;  /* 0x0000e800ff047b82 */ /* 0x000f620000000800 */
[----:B------:R-:W-:Y:S01]  /*8980*/  IMAD.WIDE R22, R2, 0x4, R22 ;  /* 0x0000000402167825 */ /* 0x000fe200078e0216 */
[----:B------:R-:W-:Y:S04]  /*8990*/  STL.64 [R1+0x148], R198 ;  /* 0x000148c601007387 */ /* 0x000fe80000100a00 */
[----:B------:R1:W-:Y:S04]  /*89a0*/  STL.64 [R1+0x190], R22 ;  /* 0x0001901601007387 */ /* 0x0003e80000100a00 */
[----:B------:R-:W-:Y:S01]  /*89b0*/  @!PT LDS RZ, [RZ] ;  /* 0x00000000fffff984 */ /* 0x000fe20000000800 */
[----:B------:R-:W-:Y:S01]  /*89c0*/  @!PT LDS RZ, [RZ] ;  /* 0x00000000fffff984 */ /* 0x000fe20000000800 */
[----:B------:R-:W-:Y:S01]  /*89d0*/  @!PT LDS RZ, [RZ] ;  /* 0x00000000fffff984 */ /* 0x000fe20000000800 */
[----:B------:R-:W-:Y:S04]  /*89e0*/  LDGSTS.E [R0+0x4000], desc[UR8][R198.64], !P5 ;  /* 0x04000000c6007fae */ /* 0x000fe8000e9a1008 */
[----:B------:R1:W-:Y:S02]  /*89f0*/  LDGSTS.E [R0+0x4080], desc[UR8][R22.64], !P5 ;  /* 0x0408000016007fae */ /* 0x0003e4000e9a1008 */
[----:B-1----:R-:W-:Y:S01]  /*8a00*/  VIADD R22, R223, 0xffffffa3 ;  /* 0xffffffa3df167836 */ /* 0x002fe20000000000 */
[----:B------:R-:W1:Y:S08]  /*8a10*/  LDC R23, c[0x0][0x3a0] ;  /* 0x0000e800ff177b82 */ /* 0x000e700000000800 */
[----:B------:R-:W1:Y:S01]  /*8a20*/  LDC R223, c[0x0][0x3a0] ;  /* 0x0000e800ffdf7b82 */ /* 0x000e620000000800 */
[----:B-----5:R-:W-:Y:S01]  /*8a30*/  VIADD R4, R4, 0xffffffa7 ;  /* 0xffffffa704047836 */ /* 0x020fe20000000000 */
[----:B------:R-:W-:-:S06]  /*8a40*/  ISETP.GE.U32.AND P5, PT, R28, 0x7fffff6c, PT ;  /* 0x7fffff6c1c00780c */ /* 0x000fcc0003fa6070 */
[----:B------:R-:W5:Y:S01]  /*8a50*/  LDC R28, c[0x0][0x3a0] ;  /* 0x0000e800ff1c7b82 */ /* 0x000f620000000800 */
[----:B------:R-:W-:-:S04]  /*8a60*/  IMAD.WIDE R20, R2, 0x4, R20 ;  /* 0x0000000402147825 */ /* 0x000fc800078e0214 */
[----:B--2---:R-:W-:-:S04]  /*8a70*/  IMAD.WIDE R126, R2, 0x4, R126 ;  /* 0x00000004027e7825 */ /* 0x004fc800078e027e */
[----:B------:R-:W-:-:S04]  /*8a80*/  IMAD.WIDE R128, R2, 0x4, R128 ;  /* 0x0000000402807825 */ /* 0x000fc800078e0280 */
[----:B------:R-:W-:-:S04]  /*8a90*/  IMAD.WIDE R130, R2, 0x4, R130 ;  /* 0x0000000402827825 */ /* 0x000fc800078e0282 */
[----:B------:R-:W-:-:S04]  /*8aa0*/  IMAD.WIDE R16, R2, 0x4, R16 ;  /* 0x0000000402107825 */ /* 0x000fc800078e0210 */
[----:B------:R-:W-:-:S04]  /*8ab0*/  IMAD.WIDE R14, R2, 0x4, R14 ;  /* 0x00000004020e7825 */ /* 0x000fc800078e020e */
[----:B------:R-:W-:-:S04]  /*8ac0*/  IMAD.WIDE R12, R2, 0x4, R12 ;  /* 0x00000004020c7825 */ /* 0x000fc800078e020c */
[----:B------:R-:W-:-:S04]  /*8ad0*/  IMAD.WIDE R10, R2, 0x4, R10 ;  /* 0x00000004020a7825 */ /* 0x000fc800078e020a */
[----:B------:R-:W-:-:S04]  /*8ae0*/  IMAD.WIDE R8, R2, 0x4, R8 ;  /* 0x0000000402087825 */ /* 0x000fc800078e0208 */
[----:B------:R-:W-:-:S04]  /*8af0*/  IMAD.WIDE R44, R2, 0x4, R44 ;  /* 0x00000004022c7825 */ /* 0x000fc800078e022c */
[----:B---3--:R-:W-:-:S04]  /*8b00*/  IMAD.WIDE R188, R2, 0x4, R188 ;  /* 0x0000000402bc7825 */ /* 0x008fc800078e02bc */
[----:B------:R-:W-:-:S04]  /*8b10*/  IMAD.WIDE R198, R2, 0x4, R206 ;  /* 0x0000000402c67825 */ /* 0x000fc800078e02ce */
[----:B------:R-:W-:-:S04]  /*8b20*/  IMAD.WIDE R178, R2, 0x4, R178 ;  /* 0x0000000402b27825 */ /* 0x000fc800078e02b2 */
[----:B----4-:R-:W-:-:S04]  /*8b30*/  IMAD.WIDE R182, R2, 0x4, R182 ;  /* 0x0000000402b67825 */ /* 0x010fc800078e02b6 */
[----:B------:R-:W-:-:S04]  /*8b40*/  IMAD.WIDE R176, R2, 0x4, R176 ;  /* 0x0000000402b07825 */ /* 0x000fc800078e02b0 */
[----:B------:R-:W-:-:S05]  /*8b50*/  IMAD.WIDE R174, R2, 0x4, R174 ;  /* 0x0000000402ae7825 */ /* 0x000fca00078e02ae */
[----:B------:R2:W-:Y:S04]  /*8b60*/  STL.64 [R1+0x58], R174 ;  /* 0x000058ae01007387 */ /* 0x0005e80000100a00 */
[----:B------:R2:W-:Y:S04]  /*8b70*/  LDGSTS.E [R0+0x4400], desc[UR8][R174.64], !P4 ;  /* 0x04400000ae007fae */ /* 0x0005e8000e1a1008 */
[----:B------:R3:W-:Y:S04]  /*8b80*/  STL.64 [R1+0x60], R176 ;  /* 0x000060b001007387 */ /* 0x0007e80000100a00 */
[----:B------:R3:W-:Y:S04]  /*8b90*/  LDGSTS.E [R0+0x4480], desc[UR8][R176.64], !P4 ;  /* 0x04480000b0007fae */ /* 0x0007e8000e1a1008 */
[----:B------:R-:W-:Y:S01]  /*8ba0*/  STL.64 [R1+0x68], R182 ;  /* 0x000068b601007387 */ /* 0x000fe20000100a00 */
[----:B--2---:R-:W2:Y:S03]  /*8bb0*/  LDC R175, c[0x0][0x3a0] ;  /* 0x0000e800ffaf7b82 */ /* 0x004ea60000000800 */
[----:B------:R-:W-:Y:S04]  /*8bc0*/  LDGSTS.E [R0+0x4800], desc[UR8][R182.64], !P3 ;  /* 0x04800000b6007fae */ /* 0x000fe8000d9a1008 */
[----:B------:R-:W-:Y:S01]  /*8bd0*/  STL.64 [R1+0x80], R178 ;  /* 0x000080b201007387 */ /* 0x000fe20000100a00 */
[----:B------:R-:W4:Y:S03]  /*8be0*/  LDC R174, c[0x0][0x3a0] ;  /* 0x0000e800ffae7b82 */ /* 0x000f260000000800 */
[----:B------:R-:W-:Y:S04]  /*8bf0*/  LDGSTS.E [R0+0x4880], desc[UR8][R178.64], !P3 ;  /* 0x04880000b2007fae */ /* 0x000fe8000d9a1008 */
[----:B------:R1:W-:Y:S04]  /*8c00*/  STL.64 [R1+0x98], R198 ;  /* 0x000098c601007387 */ /* 0x0003e80000100a00 */
[----:B------:R1:W-:Y:S01]  /*8c10*/  LDGSTS.E [R0+0x4c00], desc[UR8][R198.64], !P2 ;  /* 0x04c00000c6007fae */ /* 0x0003e2000d1a1008 */
[----:B---3--:R-:W-:Y:S01]  /*8c20*/  IMAD.WIDE R176, R2, 0x4, R180 ;  /* 0x0000000402b07825 */ /* 0x008fe200078e02b4 */
[----:B-1----:R-:W1:Y:S04]  /*8c30*/  LDC R199, c[0x0][0x3a0] ;  /* 0x0000e800ffc77b82 */ /* 0x002e680000000800 */
[----:B------:R3:W-:Y:S01]  /*8c40*/  STL.64 [R1+0xb0], R176 ;  /* 0x0000b0b001007387 */ /* 0x0007e20000100a00 */
[----:B------:R-:W-:-:S03]  /*8c50*/  ISETP.GE.U32.AND P4, PT, R4, 0x7fffff68, PT ;  /* 0x7fffff680400780c */ /* 0x000fc60003f86070 */
[----:B------:R3:W-:Y:S01]  /*8c60*/  LDGSTS.E [R0+0x4c80], desc[UR8][R176.64], !P2 ;  /* 0x04c80000b0007fae */ /* 0x0007e2000d1a1008 */
[----:B------:R-:W-:Y:S01]  /*8c70*/  IADD3 R4, PT, PT, R252, -0x61, RZ ;  /* 0xffffff9ffc047810 */ /* 0x000fe20007ffe0ff */
[----:B------:R-:W-:-:S04]  /*8c80*/  IMAD.WIDE R182, R2, 0x4, R184 ;  /* 0x0000000402b67825 */ /* 0x000fc800078e02b8 */
[----:B------:R-:W-:Y:S01]  /*8c90*/  IMAD.WIDE R180, R2, 0x4, R214 ;  /* 0x0000000402b47825 */ /* 0x000fe200078e02d6 */
[----:B------:R-:W-:Y:S01]  /*8ca0*/  ISETP.GE.U32.AND P2, PT, R4, 0x7fffff60, PT ;  /* 0x7fffff600400780c */ /* 0x000fe20003f46070 */
[----:B------:R-:W-:Y:S01]  /*8cb0*/  STL.64 [R1+0xc8], R188 ;  /* 0x0000c8bc01007387 */ /* 0x000fe20000100a00 */
[----:B---3--:R-:W3:Y:S01]  /*8cc0*/  LDC R176, c[0x0][0x3a0] ;  /* 0x0000e800ffb07b82 */ /* 0x008ee20000000800 */
[----:B------:R-:W-:Y:S02]  /*8cd0*/  IMAD.WIDE R178, R2, 0x4, R186 ;  /* 0x0000000402b27825 */ /* 0x000fe400078e02ba */
[----:B------:R-:W-:Y:S01]  /*8ce0*/  LDGSTS.E [R0+0x5000], desc[UR8][R188.64], !P1 ;  /* 0x05000000bc007fae */ /* 0x000fe2000c9a1008 */
[----:B------:R-:W-:Y:S01]  /*8cf0*/  ISETP.GE.U32.AND P3, PT, R22, 0x7fffff64, PT ;  /* 0x7fffff641600780c */ /* 0x000fe20003f66070 */
[----:B------:R-:W-:Y:S02]  /*8d00*/  VIADD R4, R223, 0xffffff97 ;  /* 0xffffff97df047836 */ /* 0x000fe40000000000 */
[----:B------:R-:W-:Y:S01]  /*8d10*/  STL.64 [R1+0xe0], R182 ;  /* 0x0000e0b601007387 */ /* 0x000fe20000100a00 */
[----:B------:R-:W3:Y:S03]  /*8d20*/  LDC R177, c[0x0][0x3a0] ;  /* 0x0000e800ffb17b82 */ /* 0x000ee60000000800 */
[----:B------:R-:W-:Y:S01]  /*8d30*/  LDGSTS.E [R0+0x5080], desc[UR8][R182.64], !P1 ;  /* 0x05080000b6007fae */ /* 0x000fe2000c9a1008 */
[----:B-1----:R-:W-:-:S03]  /*8d40*/  VIADD R22, R199, 0xffffff9b ;  /* 0xffffff9bc7167836 */ /* 0x002fc60000000000 */
[----:B------:R-:W-:Y:S04]  /*8d50*/  STL.64 [R1+0xf8], R180 ;  /* 0x0000f8b401007387 */ /* 0x000fe80000100a00 */
[----:B------:R-:W-:Y:S04]  /*8d60*/  LDGSTS.E [R0+0x5400], desc[UR8][R180.64], !P5 ;  /* 0x05400000b4007fae */ /* 0x000fe8000e9a1008 */
[----:B------:R1:W-:Y:S04]  /*8d70*/  STL.64 [R1+0x110], R178 ;  /* 0x000110b201007387 */ /* 0x0003e80000100a00 */
[----:B------:R1:W-:Y:S01]  /*8d80*/  LDGSTS.E [R0+0x5480], desc[UR8][R178.64], !P5 ;  /* 0x05480000b2007fae */ /* 0x0003e2000e9a1008 */
[----:B------:R-:W-:Y:S01]  /*8d90*/  ISETP.GE.U32.AND P5, PT, R4, 0x7fffff58, PT ;  /* 0x7fffff580400780c */ /* 0x000fe20003fa6070 */
[----:B--2---:R-:W-:-:S02]  /*8da0*/  VIADD R4, R175, 0xffffff8f ;  /* 0xffffff8faf047836 */ /* 0x004fc40000000000 */
[----:B------:R-:W2:Y:S01]  /*8db0*/  LDC R175, c[0x0][0x3a0] ;  /* 0x0000e800ffaf7b82 */ /* 0x000ea20000000800 */
[----:B------:R-:W-:Y:S01]  /*8dc0*/  IMAD.WIDE R186, R2, 0x4, R194 ;  /* 0x0000000402ba7825 */ /* 0x000fe200078e02c2 */
[----:B------:R-:W-:-:S06]  /*8dd0*/  ISETP.GE.U32.AND P1, PT, R22, 0x7fffff5c, PT ;  /* 0x7fffff5c1600780c */ /* 0x000fcc0003f26070 */
[----:B-1----:R-:W1:Y:S01]  /*8de0*/  LDC R178, c[0x0][0x3a0] ;  /* 0x0000e800ffb27b82 */ /* 0x002e620000000800 */
[----:B------:R-:W-:Y:S01]  /*8df0*/  IMAD.WIDE R184, R2, 0x4, R190 ;  /* 0x0000000402b87825 */ /* 0x000fe200078e02be */
[----:B----4-:R-:W-:Y:S01]  /*8e00*/  IADD3 R22, PT, PT, R174, -0x6d, RZ ;  /* 0xffffff93ae167810 */ /* 0x010fe20007ffe0ff */
[----:B------:R4:W-:Y:S02]  /*8e10*/  LDGSTS.E [R0+0x5800], desc[UR8][R186.64], !P4 ;  /* 0x05800000ba007fae */ /* 0x0009e4000e1a1008 */
[C---:B------:R-:W-:Y:S02]  /*8e20*/  IMAD.WIDE R182, R2.reuse, 0x4, R226 ;  /* 0x0000000402b67825 */ /* 0x040fe400078e02e2 */
[----:B------:R3:W-:Y:S01]  /*8e30*/  LDGSTS.E [R0+0x5880], desc[UR8][R184.64], !P4 ;  /* 0x05880000b8007fae */ /* 0x0007e2000e1a1008 */
[----:B------:R-:W1:Y:S01]  /*8e40*/  LDC R174, c[0x0][0x3a0] ;  /* 0x0000e800ffae7b82 */ /* 0x000e620000000800 */
[----:B------:R-:W-:Y:S02]  /*8e50*/  IMAD.WIDE R180, R2, 0x4, R192 ;  /* 0x0000000402b47825 */ /* 0x000fe400078e02c0 */
[----:B------:R4:W-:Y:S01]  /*8e60*/  STL.64 [R1+0x120], R186 ;  /* 0x000120ba01007387 */ /* 0x0009e20000100a00 */
[----:B------:R-:W-:-:S03]  /*8e70*/  ISETP.GE.U32.AND P4, PT, R22, 0x7fffff54, PT ;  /* 0x7fffff541600780c */ /* 0x000fc60003f86070 */
[----:B------:R3:W-:Y:S01]  /*8e80*/  LDGSTS.E [R0+0x5c00], desc[UR8][R182.64], !P3 ;  /* 0x05c00000b6007fae */ /* 0x0007e2000d9a1008 */
[----:B-----5:R-:W-:Y:S02]  /*8e90*/  VIADD R22, R28, 0xffffff8b ;  /* 0xffffff8b1c167836 */ /* 0x020fe40000000000 */
[----:B------:R-:W5:Y:S01]  /*8ea0*/  LDC R28, c[0x0][0x3a0] ;  /* 0x0000e800ff1c7b82 */ /* 0x000f620000000800 */
[----:B------:R3:W-:Y:S04]  /*8eb0*/  STL.64 [R1+0x140], R184 ;  /* 0x000140b801007387 */ /* 0x0007e80000100a00 */
[----:B------:R2:W-:Y:S01]  /*8ec0*/  LDGSTS.E [R0+0x5c80], desc[UR8][R180.64], !P3 ;  /* 0x05c80000b4007fae */ /* 0x0005e2000d9a1008 */
[----:B----4-:R-:W-:Y:S01]  /*8ed0*/  IMAD.WIDE R186, R2, 0x4, R202 ;  /* 0x0000000402ba7825 */ /* 0x010fe200078e02ca */
[----:B------:R-:W-:-:S02]  /*8ee0*/  ISETP.GE.U32.AND P3, PT, R4, 0x7fffff50, PT ;  /* 0x7fffff500400780c */ /* 0x000fc40003f66070 */
[----:B------:R4:W-:Y:S01]  /*8ef0*/  STL.64 [R1+0x158], R182 ;  /* 0x000158b601007387 */ /* 0x0009e20000100a00 */
[----:B---3--:R-:W-:Y:S02]  /*8f00*/  IADD3 R4, PT, PT, R176, -0x79, RZ ;  /* 0xffffff87b0047810 */ /* 0x008fe40007ffe0ff */
[----:B------:R-:W3:Y:S01]  /*8f10*/  LDC R176, c[0x0][0x3a0] ;  /* 0x0000e800ffb07b82 */ /* 0x000ee20000000800 */
[C---:B------:R-:W-:Y:S01]  /*8f20*/  IMAD.WIDE R184, R2.reuse, 0x4, R196 ;  /* 0x0000000402b87825 */ /* 0x040fe200078e02c4 */
[----:B------:R2:W-:Y:S04]  /*8f30*/  STL.64 [R1+0x168], R180 ;  /* 0x000168b401007387 */ /* 0x0005e80000100a00 */
[----:B------:R1:W-:Y:S01]  /*8f40*/  STL.64 [R1+0x1a0], R186 ;  /* 0x0001a0ba01007387 */ /* 0x0003e20000100a00 */
[----:B----4-:R-:W-:-:S03]  /*8f50*/  IMAD.WIDE R182, R2, 0x4, R232 ;  /* 0x0000000402b67825 */ /* 0x010fc600078e02e8 */
[----:B------:R1:W-:Y:S01]  /*8f60*/  LDGSTS.E [R0+0x6000], desc[UR8][R186.64], !P2 ;  /* 0x06000000ba007fae */ /* 0x0003e2000d1a1008 */
[----:B--2---:R-:W-:-:S03]  /*8f70*/  IMAD.WIDE R180, R2, 0x4, R200 ;  /* 0x0000000402b47825 */ /* 0x004fc600078e02c8 */
[----:B------:R2:W-:Y:S04]  /*8f80*/  STL.64 [R1+0x1d0], R184 ;  /* 0x0001d0b801007387 */ /* 0x0005e80000100a00 */
[----:B------:R2:W-:Y:S01]  /*8f90*/  LDGSTS.E [R0+0x6080], desc[UR8][R184.64], !P2 ;  /* 0x06080000b8007fae */ /* 0x0005e2000d1a1008 */
[----:B------:R-:W-:Y:S01]  /*8fa0*/  ISETP.GE.U32.AND P2, PT, R22, 0x7fffff4c, PT ;  /* 0x7fffff4c1600780c */ /* 0x000fe20003f46070 */
[----:B-1----:R-:W-:Y:S02]  /*8fb0*/  IMAD.WIDE R186, R2, 0x4, R210 ;  /* 0x0000000402ba7825 */ /* 0x002fe400078e02d2 */
[----:B------:R1:W-:Y:S02]  /*8fc0*/  STL.64 [R1+0x1e8], R182 ;  /* 0x0001e8b601007387 */ /* 0x0003e40000100a00 */
[----:B------:R-:W-:-:S02]  /*8fd0*/  VIADD R22, R23, 0xffffff83 ;  /* 0xffffff8317167836 */ /* 0x000fc40000000000 */
        /* <DEDUP_REMOVED lines=14> */
[----:B------:R1:W-:Y:S01]  /*90c0*/  STL.64 [R1+0x2b8], R182 ;  /* 0x0002b8b601007387 */ /* 0x0003e20000100a00 */
[----:B------:R-:W-:-:S03]  /*90d0*/  IADD3 R22, PT, PT, R175, -0x46, RZ ;  /* 0xffffffbaaf167810 */ /* 0x000fc60007ffe0ff */
[----:B------:R1:W-:Y:S01]  /*90e0*/  LDGSTS.E [R0+0x6c00], desc[UR8][R182.64], !P4 ;  /* 0x06c00000b6007fae */ /* 0x0003e2000e1a1008 */
[----:B------:R-:W-:-:S04]  /*90f0*/  IMAD.WIDE R178, R2, 0x4, R216 ;  /* 0x0000000402b27825 */ /* 0x000fc800078e02d8 */
[C---:B--2---:R-:W-:Y:S01]  /*9100*/  IMAD.WIDE R184, R2.reuse, 0x4, R212 ;  /* 0x0000000402b87825 */ /* 0x044fe200078e02d4 */
[----:B------:R2:W-:Y:S04]  /*9110*/  STL.64 [R1+0x2d0], R180 ;  /* 0x0002d0b401007387 */ /* 0x0005e80000100a00 */
[----:B------:R2:W-:Y:S01]  /*9120*/  LDGSTS.E [R0+0x6c80], desc[UR8][R180.64], !P4 ;  /* 0x06c80000b4007fae */ /* 0x0005e2000e1a1008 */
[----:B-1----:R-:W-:Y:S01]  /*9130*/  IMAD.WIDE R182, R2, 0x4, R238 ;  /* 0x0000000402b67825 */ /* 0x002fe200078e02ee */
[----:B------:R-:W-:Y:S02]  /*9140*/  ISETP.GE.U32.AND P4, PT, R4, 0x7fffff7f, PT ;  /* 0x7fffff7f0400780c */ /* 0x000fe40003f86070 */
[----:B------:R1:W-:Y:S01]  /*9150*/  LDGSTS.E [R0+0x7000], desc[UR8][R186.64], !P3 ;  /* 0x07000000ba007fae */ /* 0x0003e2000d9a1008 */
[----:B------:R-:W-:-:S03]  /*9160*/  VIADD R4, R177, 0xffffffb6 ;  /* 0xffffffb6b1047836 */ /* 0x000fc60000000000 */
[----:B------:R1:W-:Y:S01]  /*9170*/  STL.64 [R1+0x2f0], R186 ;  /* 0x0002f0ba01007387 */ /* 0x0003e20000100a00 */
[----:B------:R-:W-:Y:S01]  /*9180*/  IMAD.WIDE R188, R2, 0x4, R230 ;  /* 0x0000000402bc7825 */ /* 0x000fe200078e02e6 */
[----:B------:R-:W4:Y:S02]  /*9190*/  LDC R177, c[0x0][0x3a0] ;  /* 0x0000e800ffb17b82 */ /* 0x000f240000000800 */
[----:B------:R3:W-:Y:S01]  /*91a0*/  LDGSTS.E [R0+0x7080], desc[UR8][R184.64], !P3 ;  /* 0x07080000b8007fae */ /* 0x0007e2000d9a1008 */
[----:B------:R-:W-:Y:S01]  /*91b0*/  ISETP.GE.U32.AND P3, PT, R22, 0x7fffff7b, PT ;  /* 0x7fffff7b1600780c */ /* 0x000fe20003f66070 */
[----:B------:R-:W-:-:S04]  /*91c0*/  VIADD R22, R174, 0xffffffb2 ;  /* 0xffffffb2ae167836 */ /* 0x000fc80000000000 */
[----:B--2---:R-:W2:Y:S01]  /*91d0*/  LDC R180, c[0x0][0x3a0] ;  /* 0x0000e800ffb47b82 */ /* 0x004ea20000000800 */
[----:B------:R3:W-:Y:S01]  /*91e0*/  STL.64 [R1+0x300], R184 ;  /* 0x000300b801007387 */ /* 0x0007e20000100a00 */
[----:B-1----:R-:W-:-:S03]  /*91f0*/  IMAD.WIDE R186, R2, 0x4, R224 ;  /* 0x0000000402ba7825 */ /* 0x002fc600078e02e0 */
[----:B------:R1:W-:Y:S04]  /*9200*/  STL.64 [R1+0x378], R182 ;  /* 0x000378b601007387 */ /* 0x0003e80000100a00 */
[----:B------:R1:W-:Y:S04]  /*9210*/  LDGSTS.E [R0+0x7400], desc[UR8][R182.64], !P2 ;  /* 0x07400000b6007fae */ /* 0x0003e8000d1a1008 */
[----:B------:R5:W-:Y:S01]  /*9220*/  STL.64 [R1+0x388], R178 ;  /* 0x000388b201007387 */ /* 0x000be20000100a00 */
[----:B---3--:R-:W-:-:S03]  /*9230*/  IMAD.WIDE R184, R2, 0x4, R240 ;  /* 0x0000000402b87825 */ /* 0x008fc600078e02f0 */
[----:B------:R5:W-:Y:S01]  /*9240*/  LDGSTS.E [R0+0x7480], desc[UR8][R178.64], !P2 ;  /* 0x07480000b2007fae */ /* 0x000be2000d1a1008 */
[----:B------:R-:W-:-:S03]  /*9250*/  ISETP.GE.U32.AND P2, PT, R4, 0x7fffff77, PT ;  /* 0x7fffff770400780c */ /* 0x000fc60003f46070 */
[----:B------:R-:W-:Y:S01]  /*9260*/  LDGSTS.E [R0+0x7800], desc[UR8][R188.64], !P1 ;  /* 0x07800000bc007fae */ /* 0x000fe2000c9a1008 */
[----:B-1----:R-:W-:-:S03]  /*9270*/  IMAD.WIDE R182, R2, 0x4, R228 ;  /* 0x0000000402b67825 */ /* 0x002fc600078e02e4 */
[----:B------:R-:W-:Y:S01]  /*9280*/  LDGSTS.E [R0+0x7880], desc[UR8][R186.64], !P1 ;  /* 0x07880000ba007fae */ /* 0x000fe2000c9a1008 */
[----:B------:R-:W-:Y:S01]  /*9290*/  ISETP.GE.U32.AND P1, PT, R22, 0x7fffff73, PT ;  /* 0x7fffff731600780c */ /* 0x000fe20003f26070 */
[----:B-----5:R-:W1:Y:S01]  /*92a0*/  LDC R179, c[0x0][0x3a0] ;  /* 0x0000e800ffb37b82 */ /* 0x020e620000000800 */
[----:B------:R-:W-:Y:S01]  /*92b0*/  IMAD.WIDE R22, R2, 0x4, R234 ;  /* 0x0000000402167825 */ /* 0x000fe200078e02ea */
[----:B------:R-:W-:Y:S01]  /*92c0*/  IADD3 R4, PT, PT, R176, -0x52, RZ ;  /* 0xffffffaeb0047810 */ /* 0x000fe20007ffe0ff */
[----:B------:R-:W-:Y:S02]  /*92d0*/  LDGSTS.E [R0+0x7c00], desc[UR8][R184.64], !P5 ;  /* 0x07c00000b8007fae */ /* 0x000fe4000e9a1008 */
[----:B------:R-:W-:Y:S02]  /*92e0*/  VIADD R28, R28, 0xffffffaa ;  /* 0xffffffaa1c1c7836 */ /* 0x000fe40000000000 */
[----:B------:R-:W-:Y:S01]  /*92f0*/  LDGSTS.E [R0+0x7c80], desc[UR8][R182.64], !P5 ;  /* 0x07c80000b6007fae */ /* 0x000fe2000e9a1008 */
[----:B------:R-:W3:Y:S01]  /*9300*/  LDC R176, c[0x0][0x3a0] ;  /* 0x0000e800ffb07b82 */ /* 0x000ee20000000800 */
[----:B------:R-:W-:-:S02]  /*9310*/  IMAD.WIDE R200, R2, 0x4, R114 ;  /* 0x0000000402c87825 */ /* 0x000fc400078e0272 */
[----:B------:R-:W-:Y:S04]  /*9320*/  LDGSTS.E [R3+0x4100], desc[UR8][R22.64], !P4 ;  /* 0x0410000016037fae */ /* 0x000fe8000e1a1008 */
[----:B------:R-:W-:Y:S01]  /*9330*/  LDGSTS.E [R3+0x4180], desc[UR8][R20.64], !P4 ;  /* 0x0418000014037fae */ /* 0x000fe2000e1a1008 */
[----:B------:R-:W5:Y:S01]  /*9340*/  LDC R178, c[0x0][0x3a0] ;  /* 0x0000e800ffb27b82 */ /* 0x000f620000000800 */
[----:B------:R-:W-:Y:S01]  /*9350*/  ISETP.GE.U32.AND P4, PT, R28, 0x7fffff6b, PT ;  /* 0x7fffff6b1c00780c */ /* 0x000fe20003f86070 */
[----:B------:R-:W-:Y:S01]  /*9360*/  IMAD.WIDE R174, R2, 0x4, R18 ;  /* 0x0000000402ae7825 */ /* 0x000fe200078e0212 */
[----:B------:R-:W-:-:S05]  /*9370*/  ISETP.GE.U32.AND P5, PT, R4, 0x7fffff6f, PT ;  /* 0x7fffff6f0400780c */ /* 0x000fca0003fa6070 */
[----:B------:R-:W5:Y:S01]  /*9380*/  LDC R115, c[0x0][0x3a0] ;  /* 0x0000e800ff737b82 */ /* 0x000f620000000800 */
[----:B------:R-:W-:Y:S01]  /*9390*/  IMAD.WIDE R202, R2, 0x4, R116 ;  /* 0x0000000402ca7825 */ /* 0x000fe200078e0274 */
[----:B------:R-:W-:Y:S06]  /*93a0*/  LDGSTS.E [R3+0x4500], desc[UR8][R174.64], !P3 ;  /* 0x04500000ae037fae */ /* 0x000fec000d9a1008 */
[----:B------:R-:W5:Y:S01]  /*93b0*/  LDC R28, c[0x0][0x3a0] ;  /* 0x0000e800ff1c7b82 */ /* 0x000f620000000800 */
[----:B--2---:R-:W-:Y:S02]  /*93c0*/  VIADD R4, R180, 0xffffffa6 ;  /* 0xffffffa6b4047836 */ /* 0x004fe40000000000 */
[C---:B------:R-:W-:Y:S01]  /*93d0*/  IMAD.WIDE R206, R2.reuse, 0x4, R118 ;  /* 0x0000000402ce7825 */ /* 0x040fe200078e0276 */
[----:B----4-:R-:W-:Y:S01]  /*93e0*/  IADD3 R18, PT, PT, R177, -0x5e, RZ ;  /* 0xffffffa2b1127810 */ /* 0x010fe20007ffe0ff */
[----:B------:R-:W-:Y:S03]  /*93f0*/  LDGSTS.E [R3+0x4580], desc[UR8][R200.64], !P3 ;  /* 0x04580000c8037fae */ /* 0x000fe6000d9a1008 */
[----:B------:R-:W2:Y:S01]  /*9400*/  LDC R117, c[0x0][0x3a0] ;  /* 0x0000e800ff757b82 */ /* 0x000ea20000000800 */
[----:B------:R-:W-:Y:S01]  /*9410*/  IMAD.WIDE R210, R2, 0x4, R120 ;  /* 0x0000000402d27825 */ /* 0x000fe200078e0278 */
[----:B------:R-:W-:Y:S01]  /*9420*/  ISETP.GE.U32.AND P3, PT, R4, 0x7fffff67, PT ;  /* 0x7fffff670400780c */ /* 0x000fe20003f66070 */
[----:B------:R-:W-:Y:S05]  /*9430*/  LDGSTS.E [R3+0x4900], desc[UR8][R202.64], !P2 ;  /* 0x04900000ca037fae */ /* 0x000fea000d1a1008 */
[----:B------:R-:W4:Y:S01]  /*9440*/  LDC R19, c[0x0][0x3a0] ;  /* 0x0000e800ff137b82 */ /* 0x000f220000000800 */
[----:B------:R-:W-:Y:S01]  /*9450*/  IMAD.WIDE R214, R2, 0x4, R122 ;  /* 0x0000000402d67825 */ /* 0x000fe200078e027a */
[----:B------:R-:W-:Y:S01]  /*9460*/  LDGSTS.E [R3+0x4980], desc[UR8][R206.64], !P2 ;  /* 0x04980000ce037fae */ /* 0x000fe2000d1a1008 */
[----:B------:R-:W-:-:S02]  /*9470*/  ISETP.GE.U32.AND P2, PT, R18, 0x7fffff63, PT ;  /* 0x7fffff631200780c */ /* 0x000fc40003f46070 */
[----:B-1----:R-:W-:Y:S02]  /*9480*/  VIADD R4, R179, 0xffffff9e ;  /* 0xffffff9eb3047836 */ /* 0x002fe40000000000 */
[----:B------:R-:W-:Y:S01]  /*9490*/  IMAD.WIDE R218, R2, 0x4, R124 ;  /* 0x0000000402da7825 */ /* 0x000fe200078e027c */
[----:B------:R-:W1:Y:S01]  /*94a0*/  LDC R114, c[0x0][0x3a0] ;  /* 0x0000e800ff727b82 */ /* 0x000e620000000800 */
[----:B------:R-:W-:Y:S04]  /*94b0*/  STL.64 [R1+0x420], R188 ;  /* 0x000420bc01007387 */ /* 0x000fe80000100a00 */
[----:B------:R-:W-:Y:S01]  /*94c0*/  STL.64 [R1+0x428], R186 ;  /* 0x000428ba01007387 */ /* 0x000fe20000100a00 */
[----:B---3--:R-:W-:Y:S02]  /*94d0*/  VIADD R18, R176, 0xffffff9a ;  /* 0xffffff9ab0127836 */ /* 0x008fe40000000000 */
[----:B------:R-:W3:Y:S01]  /*94e0*/  LDC R118, c[0x0][0x3a0] ;  /* 0x0000e800ff767b82 */ /* 0x000ee20000000800 */
[----:B------:R-:W-:Y:S04]  /*94f0*/  LDGSTS.E [R3+0x4d00], desc[UR8][R210.64], !P1 ;  /* 0x04d00000d2037fae */ /* 0x000fe8000c9a1008 */
[----:B------:R-:W-:Y:S03]  /*9500*/  STL.64 [R1+0x448], R184 ;  /* 0x000448b801007387 */ /* 0x000fe60000100a00 */
[----:B------:R-:W1:Y:S01]  /*9510*/  LDC R116, c[0x0][0x3a0] ;  /* 0x0000e800ff747b82 */ /* 0x000e620000000800 */
[----:B------:R-:W-:Y:S01]  /*9520*/  LDGSTS.E [R3+0x4d80], desc[UR8][R214.64], !P1 ;  /* 0x04d80000d6037fae */ /* 0x000fe2000c9a1008 */
[----:B------:R-:W-:-:S02]  /*9530*/  ISETP.GE.U32.AND P1, PT, R4, 0x7fffff5f, PT ;  /* 0x7fffff5f0400780c */ /* 0x000fc40003f26070 */
[----:B-----5:R-:W-:Y:S01]  /*9540*/  IADD3 R4, PT, PT, R178, -0x6a, RZ ;  /* 0xffffff96b2047810 */ /* 0x020fe20007ffe0ff */
[----:B------:R-:W-:Y:S01]  /*9550*/  STL.64 [R1+0x450], R182 ;  /* 0x000450b601007387 */ /* 0x000fe20000100a00 */
[----:B------:R-:W-:-:S03]  /*9560*/  IMAD.WIDE R124, R2, 0x4, R134 ;  /* 0x00000004027c7825 */ /* 0x000fc600078e0286 */
[----:B------:R-:W-:Y:S01]  /*9570*/  LDGSTS.E [R3+0x5100], desc[UR8][R218.64], !P5 ;  /* 0x05100000da037fae */ /* 0x000fe2000e9a1008 */
[----:B------:R-:W-:-:S03]  /*9580*/  IMAD.WIDE R122, R2, 0x4, R136 ;  /* 0x00000004027a7825 */ /* 0x000fc600078e0288 */
[----:B------:R5:W-:Y:S04]  /*9590*/  STL.64 [R1+0x78], R126 ;  /* 0x0000787e01007387 */ /* 0x000be80000100a00 */
[----:B------:R5:W-:Y:S01]  /*95a0*/  LDGSTS.E [R3+0x5180], desc[UR8][R126.64], !P5 ;  /* 0x051800007e037fae */ /* 0x000be2000e9a1008 */
[----:B------:R-:W-:-:S03]  /*95b0*/  IMAD.WIDE R120, R2, 0x4, R138 ;  /* 0x0000000402787825 */ /* 0x000fc600078e028a */
[----:B------:R-:W-:Y:S01]  /*95c0*/  LDGSTS.E [R3+0x5500], desc[UR8][R128.64], !P4 ;  /* 0x0550000080037fae */ /* 0x000fe2000e1a1008 */
[----:B------:R-:W-:-:S03]  /*95d0*/  ISETP.GE.U32.AND P5, PT, R18, 0x7fffff5b, PT ;  /* 0x7fffff5b1200780c */ /* 0x000fc60003fa6070 */
[----:B------:R-:W-:Y:S01]  /*95e0*/  LDGSTS.E [R3+0x5580], desc[UR8][R130.64], !P4 ;  /* 0x0558000082037fae */ /* 0x000fe2000e1a1008 */
[----:B------:R-:W-:Y:S01]  /*95f0*/  ISETP.GE.U32.AND P4, PT, R4, 0x7fffff57, PT ;  /* 0x7fffff570400780c */ /* 0x000fe20003f86070 */
[----:B-----5:R-:W-:Y:S02]  /*9600*/  IMAD.WIDE R126, R2, 0x4, R132 ;  /* 0x00000004027e7825 */ /* 0x020fe400078e0284 */
[----:B------:R-:W-:Y:S02]  /*9610*/  STL.64 [R1+0x90], R128 ;  /* 0x0000908001007387 */ /* 0x000fe40000100a00 */
[----:B------:R-:W-:Y:S02]  /*9620*/  VIADD R4, R115, 0xffffff8e ;  /* 0xffffff8e73047836 */ /* 0x000fe40000000000 */
[----:B------:R5:W-:Y:S01]  /*9630*/  LDGSTS.E [R3+0x5900], desc[UR8][R126.64], !P3 ;  /* 0x059000007e037fae */ /* 0x000be2000d9a1008 */
[----:B------:R-:W-:Y:S01]  /*9640*/  VIADD R18, R28, 0xffffff92 ;  /* 0xffffff921c127836 */ /* 0x000fe20000000000 */
[----:B------:R-:W1:Y:S02]  /*9650*/  LDC R115, c[0x0][0x3a0] ;  /* 0x0000e800ff737b82 */ /* 0x000e640000000800 */
[----:B------:R-:W-:Y:S04]  /*9660*/  STL.64 [R1+0xa8], R130 ;  /* 0x0000a88201007387 */ /* 0x000fe80000100a00 */
[----:B------:R2:W-:Y:S01]  /*9670*/  LDGSTS.E [R3+0x5980], desc[UR8][R124.64], !P3 ;  /* 0x059800007c037fae */ /* 0x0005e2000d9a1008 */
[----:B------:R-:W-:Y:S01]  /*9680*/  ISETP.GE.U32.AND P3, PT, R18, 0x7fffff53, PT ;  /* 0x7fffff531200780c */ /* 0x000fe20003f66070 */
[----:B------:R-:W3:Y:S02]  /*9690*/  LDC R28, c[0x0][0x3a0] ;  /* 0x0000e800ff1c7b82 */ /* 0x000ee40000000800 */
[----:B------:R5:W-:Y:S04]  /*96a0*/  STL.64 [R1+0xc0], R126 ;  /* 0x0000c07e01007387 */ /* 0x000be80000100a00 */
[----:B------:R2:W-:Y:S01]  /*96b0*/  LDGSTS.E [R3+0x5d00], desc[UR8][R122.64], !P2 ;  /* 0x05d000007a037fae */ /* 0x0005e2000d1a1008 */
[----:B----4-:R-:W-:-:S02]  /*96c0*/  IADD3 R18, PT, PT, R19, -0x76, RZ ;  /* 0xffffff8a13127810 */ /* 0x010fc40007ffe0ff */
[----:B------:R-:W4:Y:S01]  /*96d0*/  LDC R19, c[0x0][0x3a0] ;  /* 0x0000e800ff137b82 */ /* 0x000f220000000800 */
[----:B------:R2:W-:Y:S04]  /*96e0*/  STL.64 [R1+0xd8], R124 ;  /* 0x0000d87c01007387 */ /* 0x0005e80000100a00 */
[----:B------:R1:W-:Y:S01]  /*96f0*/  LDGSTS.E [R3+0x5d80], desc[UR8][R120.64], !P2 ;  /* 0x05d8000078037fae */ /* 0x0003e2000d1a1008 */
[----:B-----5:R-:W-:Y:S01]  /*9700*/  IMAD.WIDE R126, R2, 0x4, R140 ;  /* 0x00000004027e7825 */ /* 0x020fe200078e028c */
[----:B------:R-:W-:-:S03]  /*9710*/  ISETP.GE.U32.AND P2, PT, R4, 0x7fffff4f, PT ;  /* 0x7fffff4f0400780c */ /* 0x000fc60003f46070 */
[----:B--2---:R-:W-:Y:S02]  /*9720*/  VIADD R4, R117, 0xffffff86 ;  /* 0xffffff8675047836 */ /* 0x004fe40000000000 */
[C---:B------:R-:W-:Y:S01]  /*9730*/  IMAD.WIDE R124, R2.reuse, 0x4, R142 ;  /* 0x00000004027c7825 */ /* 0x040fe200078e028e */
[----:B------:R-:W2:Y:S01]  /*9740*/  LDC R117, c[0x0][0x3a0] ;  /* 0x0000e800ff757b82 */ /* 0x000ea20000000800 */
[----:B------:R5:W-:Y:S04]  /*9750*/  STL.64 [R1+0xe8], R122 ;  /* 0x0000e87a01007387 */ /* 0x000be80000100a00 */
[----:B------:R1:W-:Y:S04]  /*9760*/  STL.64 [R1+0x108], R120 ;  /* 0x0001087801007387 */ /* 0x0003e80000100a00 */
[----:B------:R3:W-:Y:S01]  /*9770*/  LDGSTS.E [R3+0x6100], desc[UR8][R126.64], !P1 ;  /* 0x061000007e037fae */ /* 0x0007e2000c9a1008 */
[----:B-----5:R-:W-:-:S03]  /*9780*/  IMAD.WIDE R122, R2, 0x4, R144 ;  /* 0x00000004027a7825 */ /* 0x020fc600078e0290 */
[----:B------:R5:W-:Y:S01]  /*9790*/  LDGSTS.E [R3+0x6180], desc[UR8][R124.64], !P1 ;  /* 0x061800007c037fae */ /* 0x000be2000c9a1008 */
[----:B------:R-:W-:Y:S01]  /*97a0*/  ISETP.GE.U32.AND P1, PT, R18, 0x7fffff4b, PT ;  /* 0x7fffff4b1200780c */ /* 0x000fe20003f26070 */
[----:B-1----:R-:W-:Y:S02]  /*97b0*/  IMAD.WIDE R120, R2, 0x4, R146 ;  /* 0x0000000402787825 */ /* 0x002fe400078e0292 */
[----:B------:R3:W-:Y:S02]  /*97c0*/  STL.64 [R1+0x118], R126 ;  /* 0x0001187e01007387 */ /* 0x0007e40000100a00 */
[----:B------:R-:W-:Y:S02]  /*97d0*/  VIADD R18, R114, 0xffffff82 ;  /* 0xffffff8272127836 */ /* 0x000fe40000000000 */
[----:B------:R5:W-:Y:S01]  /*97e0*/  STL.64 [R1+0x128], R124 ;  /* 0x0001287c01007387 */ /* 0x000be20000100a00 */
[----:B------:R-:W1:Y:S03]  /*97f0*/  LDC R114, c[0x0][0x3a0] ;  /* 0x0000e800ff727b82 */ /* 0x000e660000000800 */
[----:B------:R4:W-:Y:S01]  /*9800*/  STL.64 [R1+0x150], R122 ;  /* 0x0001507a01007387 */ /* 0x0009e20000100a00 */
[----:B---3--:R-:W-:-:S03]  /*9810*/  IMAD.WIDE R126, R2, 0x4, R148 ;  /* 0x00000004027e7825 */ /* 0x008fc600078e0294 */
[----:B------:R4:W-:Y:S01]  /*9820*/  LDGSTS.E [R3+0x6500], desc[UR8][R122.64], !P5 ;  /* 0x065000007a037fae */ /* 0x0009e2000e9a1008 */
[----:B-----5:R-:W-:-:S03]  /*9830*/  IMAD.WIDE R124, R2, 0x4, R150 ;  /* 0x00000004027c7825 */ /* 0x020fc600078e0296 */
[----:B------:R3:W-:Y:S04]  /*9840*/  STL.64 [R1+0x160], R120 ;  /* 0x0001607801007387 */ /* 0x0007e80000100a00 */
[----:B------:R3:W-:Y:S01]  /*9850*/  LDGSTS.E [R3+0x6580], desc[UR8][R120.64], !P5 ;  /* 0x0658000078037fae */ /* 0x0007e2000e9a1008 */
[----:B----4-:R-:W-:-:S03]  /*9860*/  IMAD.WIDE R122, R2, 0x4, R152 ;  /* 0x00000004027a7825 */ /* 0x010fc600078e0298 */
[----:B------:R-:W-:Y:S01]  /*9870*/  STL.64 [R1+0x198], R126 ;  /* 0x0001987e01007387 */ /* 0x000fe20000100a00 */
[----:B------:R-:W-:-:S03]  /*9880*/  ISETP.GE.U32.AND P5, PT, R4, 0x7fffff47, PT ;  /* 0x7fffff470400780c */ /* 0x000fc60003fa6070 */
[----:B------:R-:W-:Y:S01]  /*9890*/  LDGSTS.E [R3+0x6900], desc[UR8][R126.64], !P4 ;  /* 0x069000007e037fae */ /* 0x000fe2000e1a1008 */
[----:B---3--:R-:W-:-:S03]  /*98a0*/  IMAD.WIDE R120, R2, 0x4, R154 ;  /* 0x0000000402787825 */ /* 0x008fc600078e029a */
[----:B------:R3:W-:Y:S01]  /*98b0*/  STL.64 [R1+0x1a8], R124 ;  /* 0x0001a87c01007387 */ /* 0x0007e20000100a00 */
[----:B------:R-:W-:-:S03]  /*98c0*/  IADD3 R4, PT, PT, R118, -0x43, RZ ;  /* 0xffffffbd76047810 */ /* 0x000fc60007ffe0ff */
[----:B------:R3:W-:Y:S01]  /*98d0*/  LDGSTS.E [R3+0x6980], desc[UR8][R124.64], !P4 ;  /* 0x069800007c037fae */ /* 0x0007e2000e1a1008 */
[----:B------:R-:W-:-:S03]  /*98e0*/  ISETP.GE.U32.AND P4, PT, R18, 0x7fffff43, PT ;  /* 0x7fffff431200780c */ /* 0x000fc60003f86070 */
[----:B------:R4:W-:Y:S01]  /*98f0*/  STL.64 [R1+0x1e0], R122 ;  /* 0x0001e07a01007387 */ /* 0x0009e20000100a00 */
[----:B------:R-:W-:-:S03]  /*9900*/  IMAD.WIDE R118, R2, 0x4, R162 ;  /* 0x0000000402767825 */ /* 0x000fc600078e02a2 */
[----:B------:R4:W-:Y:S01]  /*9910*/  LDGSTS.E [R3+0x6d00], desc[UR8][R122.64], !P3 ;  /* 0x06d000007a037fae */ /* 0x0009e2000d9a1008 */
[----:B---3--:R-:W-:-:S03]  /*9920*/  IMAD.WIDE R124, R2, 0x4, R156 ;  /* 0x00000004027c7825 */ /* 0x008fc600078e029c */
[----:B------:R3:W-:Y:S04]  /*9930*/  STL.64 [R1+0x210], R120 ;  /* 0x0002107801007387 */ /* 0x0007e80000100a00 */
[----:B------:R3:W-:Y:S01]  /*9940*/  LDGSTS.E [R3+0x6d80], desc[UR8][R120.64], !P3 ;  /* 0x06d8000078037fae */ /* 0x0007e2000d9a1008 */
[----:B----4-:R-:W-:Y:S01]  /*9950*/  IMAD.WIDE R122, R2, 0x4, R158 ;  /* 0x00000004027a7825 */ /* 0x010fe200078e029e */
[----:B------:R-:W-:Y:S02]  /*9960*/  ISETP.GE.U32.AND P3, PT, R4, 0x7fffff7e, PT ;  /* 0x7fffff7e0400780c */ /* 0x000fe40003f66070 */
[----:B------:R4:W-:Y:S01]  /*9970*/  STL.64 [R1+0x270], R124 ;  /* 0x0002707c01007387 */ /* 0x0009e20000100a00 */
[----:B------:R-:W-:-:S03]  /*9980*/  VIADD R4, R116, 0xffffffb5 ;  /* 0xffffffb574047836 */ /* 0x000fc60000000000 */
[----:B------:R4:W-:Y:S01]  /*9990*/  LDGSTS.E [R3+0x7100], desc[UR8][R124.64], !P2 ;  /* 0x071000007c037fae */ /* 0x0009e2000d1a1008 */
[----:B------:R-:W5:Y:S01]  /*99a0*/  LDC R116, c[0x0][0x3a0] ;  /* 0x0000e800ff747b82 */ /* 0x000f620000000800 */
[C---:B---3--:R-:W-:Y:S02]  /*99b0*/  IMAD.WIDE R120, R2.reuse, 0x4, R160 ;  /* 0x0000000402787825 */ /* 0x048fe400078e02a0 */
[----:B------:R3:W-:Y:S02]  /*99c0*/  STL.64 [R1+0x298], R122 ;  /* 0x0002987a01007387 */ /* 0x0007e40000100a00 */
[C---:B------:R-:W-:Y:S02]  /*99d0*/  IMAD.WIDE R126, R2.reuse, 0x4, R164 ;  /* 0x00000004027e7825 */ /* 0x040fe400078e02a4 */
[----:B------:R3:W-:Y:S04]  /*99e0*/  LDGSTS.E [R3+0x7180], desc[UR8][R122.64], !P2 ;  /* 0x071800007a037fae */ /* 0x0007e8000d1a1008 */
[----:B------:R1:W-:Y:S01]  /*99f0*/  STL.64 [R1+0x2b0], R120 ;  /* 0x0002b07801007387 */ /* 0x0003e20000100a00 */
[----:B----4-:R-:W-:-:S03]  /*9a00*/  IMAD.WIDE R124, R2, 0x4, R166 ;  /* 0x00000004027c7825 */ /* 0x010fc600078e02a6 */
[----:B------:R1:W-:Y:S01]  /*9a10*/  LDGSTS.E [R3+0x7500], desc[UR8][R120.64], !P1 ;  /* 0x0750000078037fae */ /* 0x0003e2000c9a1008 */
[----:B------:R-:W-:Y:S02]  /*9a20*/  VIADD R18, R115, 0xffffffb9 ;  /* 0xffffffb973127836 */ /* 0x000fe40000000000 */
[----:B------:R-:W4:Y:S01]  /*9a30*/  LDC R115, c[0x0][0x3a0] ;  /* 0x0000e800ff737b82 */ /* 0x000f220000000800 */
[----:B------:R1:W-:Y:S01]  /*9a40*/  STL.64 [R1+0x2c8], R118 ;  /* 0x0002c87601007387 */ /* 0x0003e20000100a00 */
[----:B---3--:R-:W-:-:S03]  /*9a50*/  IMAD.WIDE R122, R2, 0x4, R168 ;  /* 0x00000004027a7825 */ /* 0x008fc600078e02a8 */
[----:B------:R3:W-:Y:S01]  /*9a60*/  LDGSTS.E [R3+0x7580], desc[UR8][R118.64], !P1 ;  /* 0x0758000076037fae */ /* 0x0007e2000c9a1008 */
[----:B------:R-:W-:Y:S01]  /*9a70*/  ISETP.GE.U32.AND P1, PT, R4, 0x7fffff76, PT ;  /* 0x7fffff760400780c */ /* 0x000fe20003f26070 */
[----:B--2---:R-:W-:Y:S02]  /*9a80*/  VIADD R4, R117, 0xffffffad ;  /* 0xffffffad75047836 */ /* 0x004fe40000000000 */
[----:B-1----:R-:W-:Y:S01]  /*9a90*/  IMAD.WIDE R120, R2, 0x4, R170 ;  /* 0x0000000402787825 */ /* 0x002fe200078e02aa */
[----:B------:R-:W-:Y:S01]  /*9aa0*/  LDGSTS.E [R3+0x7900], desc[UR8][R126.64], !P5 ;  /* 0x079000007e037fae */ /* 0x000fe2000e9a1008 */
[----:B------:R-:W-:Y:S01]  /*9ab0*/  ISETP.GE.U32.AND P2, PT, R18, 0x7fffff7a, PT ;  /* 0x7fffff7a1200780c */ /* 0x000fe20003f46070 */
[----:B------:R-:W1:Y:S02]  /*9ac0*/  LDC R117, c[0x0][0x3a0] ;  /* 0x0000e800ff757b82 */ /* 0x000e640000000800 */
[----:B------:R-:W-:Y:S06]  /*9ad0*/  LDGSTS.E [R3+0x7980], desc[UR8][R124.64], !P5 ;  /* 0x079800007c037fae */ /* 0x000fec000e9a1008 */
[----:B---3--:R-:W2:Y:S01]  /*9ae0*/  LDC R119, c[0x0][0x3a0] ;  /* 0x0000e800ff777b82 */ /* 0x008ea20000000800 */
[----:B------:R-:W-:Y:S01]  /*9af0*/  LDGSTS.E [R3+0x7d00], desc[UR8][R122.64], !P4 ;  /* 0x07d000007a037fae */ /* 0x000fe2000e1a1008 */
[----:B------:R-:W-:-:S03]  /*9b00*/  IADD3 R18, PT, PT, R19, -0x4f, RZ ;  /* 0xffffffb113127810 */ /* 0x000fc60007ffe0ff */
[----:B------:R-:W-:Y:S01]  /*9b10*/  LDGSTS.E [R3+0x7d80], desc[UR8][R120.64], !P4 ;  /* 0x07d8000078037fae */ /* 0x000fe2000e1a1008 */
[----:B------:R-:W-:Y:S02]  /*9b20*/  ISETP.GE.U32.AND P4, PT, R4, 0x7fffff6e, PT ;  /* 0x7fffff6e0400780c */ /* 0x000fe40003f86070 */
[----:B------:R-:W3:Y:S01]  /*9b30*/  LDC R118, c[0x0][0x3a0] ;  /* 0x0000e800ff767b82 */ /* 0x000ee20000000800 */
[----:B------:R-:W-:Y:S02]  /*9b40*/  IADD3 R4, PT, PT, R114, -0x5b, RZ ;  /* 0xffffffa572047810 */ /* 0x000fe40007ffe0ff */
[----:B------:R-:W-:Y:S01]  /*9b50*/  ISETP.GE.U32.AND P5, PT, R18, 0x7fffff72, PT ;  /* 0x7fffff721200780c */ /* 0x000fe20003fa6070 */
[----:B------:R-:W-:-:S04]  /*9b60*/  IMAD.WIDE R18, R2, 0x4, R172 ;  /* 0x0000000402127825 */ /* 0x000fc800078e02ac */
[----:B------:R-:W1:Y:S01]  /*9b70*/  LDC R114, c[0x0][0x3a0] ;  /* 0x0000e800ff727b82 */ /* 0x000e620000000800 */
[----:B------:R-:W-:Y:S01]  /*9b80*/  IMAD.WIDE R168, R2, 0x4, R30 ;  /* 0x0000000402a87825 */ /* 0x000fe200078e021e */
[----:B------:R-:W-:Y:S03]  /*9b90*/  LDGSTS.E [R5+0x4200], desc[UR8][R18.64], !P3 ;  /* 0x0420000012057fae */ /* 0x000fe6000d9a1008 */
[----:B------:R-:W-:Y:S01]  /*9ba0*/  VIADD R28, R28, 0xffffffa9 ;  /* 0xffffffa91c1c7836 */ /* 0x000fe20000000000 */
[----:B------:R-:W-:Y:S02]  /*9bb0*/  LDGSTS.E [R5+0x4280], desc[UR8][R16.64], !P3 ;  /* 0x0428000010057fae */ /* 0x000fe4000d9a1008 */
[----:B------:R-:W1:Y:S02]  /*9bc0*/  LDC R30, c[0x0][0x3a0] ;  /* 0x0000e800ff1e7b82 */ /* 0x000e640000000800 */
[----:B------:R-:W-:Y:S01]  /*9bd0*/  ISETP.GE.U32.AND P3, PT, R28, 0x7fffff6a, PT ;  /* 0x7fffff6a1c00780c */ /* 0x000fe20003f66070 */
[----:B------:R-:W-:Y:S01]  /*9be0*/  LDGSTS.E [R5+0x4600], desc[UR8][R14.64], !P2 ;  /* 0x046000000e057fae */ /* 0x000fe2000d1a1008 */
[----:B-----5:R-:W-:-:S03]  /*9bf0*/  VIADD R28, R116, 0xffffffa1 ;  /* 0xffffffa1741c7836 */ /* 0x020fc60000000000 */
[----:B------:R-:W-:Y:S01]  /*9c00*/  LDGSTS.E [R5+0x4680], desc[UR8][R12.64], !P2 ;  /* 0x046800000c057fae */ /* 0x000fe2000d1a1008 */
[----:B------:R-:W-:Y:S01]  /*9c10*/  ISETP.GE.U32.AND P2, PT, R4, 0x7fffff66, PT ;  /* 0x7fffff660400780c */ /* 0x000fe20003f46070 */
[C---:B------:R-:W-:Y:S01]  /*9c20*/  IMAD.WIDE R170, R2.reuse, 0x4, R32 ;  /* 0x0000000402aa7825 */ /* 0x040fe200078e0220 */
[----:B------:R-:W5:Y:S01]  /*9c30*/  LDC R31, c[0x0][0x3a0] ;  /* 0x0000e800ff1f7b82 */ /* 0x000f620000000800 */
[----:B------:R-:W-:Y:S02]  /*9c40*/  LDGSTS.E [R5+0x4a00], desc[UR8][R10.64], !P1 ;  /* 0x04a000000a057fae */ /* 0x000fe4000c9a1008 */
[----:B--2---:R-:W-:Y:S02]  /*9c50*/  VIADD R4, R119, 0xffffff9d ;  /* 0xffffff9d77047836 */ /* 0x004fe40000000000 */
[----:B------:R-:W-:Y:S01]  /*9c60*/  IMAD.WIDE R172, R2, 0x4, R34 ;  /* 0x0000000402ac7825 */ /* 0x000fe200078e0222 */
[----:B------:R-:W-:Y:S01]  /*9c70*/  LDGSTS.E [R5+0x4a80], desc[UR8][R8.64], !P1 ;  /* 0x04a8000008057fae */ /* 0x000fe2000c9a1008 */
[----:B------:R-:W-:Y:S01]  /*9c80*/  ISETP.GE.U32.AND P1, PT, R28, 0x7fffff62, PT ;  /* 0x7fffff621c00780c */ /* 0x000fe20003f26070 */
[----:B------:R-:W2:Y:S01]  /*9c90*/  LDC R32, c[0x0][0x3a0] ;  /* 0x0000e800ff207b82 */ /* 0x000ea20000000800 */
[----:B------:R-:W-:Y:S01]  /*9ca0*/  IMAD.WIDE R204, R2, 0x4, R36 ;  /* 0x0000000402cc7825 */ /* 0x000fe200078e0224 */
[----:B------:R-:W-:Y:S01]  /*9cb0*/  LDGSTS.E [R5+0x4e00], desc[UR8][R168.64], !P5 ;  /* 0x04e00000a8057fae */ /* 0x000fe2000e9a1008 */
[----:B----4-:R-:W-:-:S02]  /*9cc0*/  IADD3 R28, PT, PT, R115, -0x67, RZ ;  /* 0xffffff99731c7810 */ /* 0x010fc40007ffe0ff */
[----:B------:R-:W-:Y:S01]  /*9cd0*/  IMAD.WIDE R208, R2, 0x4, R38 ;  /* 0x0000000402d07825 */ /* 0x000fe200078e0226 */
[----:B------:R-:W-:Y:S01]  /*9ce0*/  LDGSTS.E [R5+0x4e80], desc[UR8][R170.64], !P5 ;  /* 0x04e80000aa057fae */ /* 0x000fe2000e9a1008 */
[----:B------:R-:W-:Y:S01]  /*9cf0*/  ISETP.GE.U32.AND P5, PT, R4, 0x7fffff5e, PT ;  /* 0x7fffff5e0400780c */ /* 0x000fe20003fa6070 */
[----:B------:R-:W4:Y:S01]  /*9d00*/  LDC R36, c[0x0][0x3a0] ;  /* 0x0000e800ff247b82 */ /* 0x000f220000000800 */
[C---:B------:R-:W-:Y:S01]  /*9d10*/  IMAD.WIDE R212, R2.reuse, 0x4, R40 ;  /* 0x0000000402d47825 */ /* 0x040fe200078e0228 */
[----:B------:R-:W-:Y:S03]  /*9d20*/  LDGSTS.E [R5+0x5200], desc[UR8][R172.64], !P4 ;  /* 0x05200000ac057fae */ /* 0x000fe6000e1a1008 */
[----:B------:R-:W-:Y:S01]  /*9d30*/  IMAD.WIDE R216, R2, 0x4, R42 ;  /* 0x0000000402d87825 */ /* 0x000fe200078e022a */
[----:B------:R-:W-:Y:S01]  /*9d40*/  LDGSTS.E [R5+0x5280], desc[UR8][R204.64], !P4 ;  /* 0x05280000cc057fae */ /* 0x000fe2000e1a1008 */
[----:B------:R-:W-:Y:S01]  /*9d50*/  ISETP.GE.U32.AND P4, PT, R28, 0x7fffff5a, PT ;  /* 0x7fffff5a1c00780c */ /* 0x000fe20003f86070 */
[----:B------:R-:W2:Y:S01]  /*9d60*/  LDC R33, c[0x0][0x3a0] ;  /* 0x0000e800ff217b82 */ /* 0x000ea20000000800 */
[----:B---3--:R-:W-:Y:S01]  /*9d70*/  VIADD R4, R118, 0xffffff95 ;  /* 0xffffff9576047836 */ /* 0x008fe20000000000 */
[----:B------:R-:W-:Y:S01]  /*9d80*/  STL.64 [R1+0x2e8], R126 ;  /* 0x0002e87e01007387 */ /* 0x000fe20000100a00 */
[----:B-1----:R-:W-:-:S03]  /*9d90*/  VIADD R28, R114, 0xffffff91 ;  /* 0xffffff91721c7836 */ /* 0x002fc60000000000 */
[----:B------:R-:W-:Y:S01]  /*9da0*/  STL.64 [R1+0x2f8], R124 ;  /* 0x0002f87c01007387 */ /* 0x000fe20000100a00 */
[C---:B------:R-:W-:Y:S01]  /*9db0*/  IMAD.WIDE R46, R2.reuse, 0x4, R46 ;  /* 0x00000004022e7825 */ /* 0x040fe200078e022e */
[----:B------:R-:W1:Y:S02]  /*9dc0*/  LDC R35, c[0x0][0x3a0] ;  /* 0x0000e800ff237b82 */ /* 0x000e640000000800 */
[----:B------:R-:W-:Y:S01]  /*9dd0*/  LDGSTS.E [R5+0x5600], desc[UR8][R208.64], !P3 ;  /* 0x05600000d0057fae */ /* 0x000fe2000d9a1008 */
[----:B------:R-:W-:-:S03]  /*9de0*/  IMAD.WIDE R48, R2, 0x4, R48 ;  /* 0x0000000402307825 */ /* 0x000fc600078e0230 */
[----:B------:R-:W-:Y:S02]  /*9df0*/  STL.64 [R1+0x370], R122 ;  /* 0x0003707a01007387 */ /* 0x000fe40000100a00 */
[----:B------:R-:W3:Y:S02]  /*9e00*/  LDC R34, c[0x0][0x3a0] ;  /* 0x0000e800ff227b82 */ /* 0x000ee40000000800 */
[----:B------:R-:W-:Y:S01]  /*9e10*/  LDGSTS.E [R5+0x5680], desc[UR8][R212.64], !P3 ;  /* 0x05680000d4057fae */ /* 0x000fe2000d9a1008 */
[----:B------:R-:W-:-:S03]  /*9e20*/  ISETP.GE.U32.AND P3, PT, R4, 0x7fffff56, PT ;  /* 0x7fffff560400780c */ /* 0x000fc60003f66070 */
[----:B------:R-:W-:Y:S01]  /*9e30*/  STL.64 [R1+0x380], R120 ;  /* 0x0003807801007387 */ /* 0x000fe20000100a00 */
[----:B------:R-:W-:-:S03]  /*9e40*/  IADD3 R4, PT, PT, R117, -0x73, RZ ;  /* 0xffffff8d75047810 */ /* 0x000fc60007ffe0ff */
[----:B------:R-:W-:Y:S01]  /*9e50*/  LDGSTS.E [R5+0x5a00], desc[UR8][R216.64], !P2 ;  /* 0x05a00000d8057fae */ /* 0x000fe2000d1a1008 */
[----:B------:R-:W-:-:S03]  /*9e60*/  IMAD.WIDE R42, R2, 0x4, R52 ;  /* 0x00000004022a7825 */ /* 0x000fc600078e0234 */
[----:B------:R4:W-:Y:S04]  /*9e70*/  STL.64 [R1+0x70], R44 ;  /* 0x0000702c01007387 */ /* 0x0009e80000100a00 */
[----:B------:R4:W-:Y:S01]  /*9e80*/  LDGSTS.E [R5+0x5a80], desc[UR8][R44.64], !P2 ;  /* 0x05a800002c057fae */ /* 0x0009e2000d1a1008 */
[----:B------:R-:W-:Y:S01]  /*9e90*/  ISETP.GE.U32.AND P2, PT, R28, 0x7fffff52, PT ;  /* 0x7fffff521c00780c */ /* 0x000fe20003f46070 */
[----:B------:R-:W-:Y:S02]  /*9ea0*/  VIADD R28, R30, 0xffffff89 ;  /* 0xffffff891e1c7836 */ /* 0x000fe40000000000 */
[----:B------:R1:W-:Y:S01]  /*9eb0*/  LDGSTS.E [R5+0x5e00], desc[UR8][R46.64], !P1 ;  /* 0x05e000002e057fae */ /* 0x0003e2000c9a1008 */
[C---:B------:R-:W-:Y:S01]  /*9ec0*/  IMAD.WIDE R40, R2.reuse, 0x4, R54 ;  /* 0x0000000402287825 */ /* 0x040fe200078e0236 */
[----:B------:R-:W3:Y:S02]  /*9ed0*/  LDC R30, c[0x0][0x3a0] ;  /* 0x0000e800ff1e7b82 */ /* 0x000ee40000000800 */
[----:B------:R1:W-:Y:S01]  /*9ee0*/  STL.64 [R1+0x88], R46 ;  /* 0x0000882e01007387 */ /* 0x0003e20000100a00 */
[----:B----4-:R-:W-:-:S03]  /*9ef0*/  IMAD.WIDE R44, R2, 0x4, R50 ;  /* 0x00000004022c7825 */ /* 0x010fc600078e0232 */
[----:B------:R-:W-:Y:S01]  /*9f00*/  LDGSTS.E [R5+0x5e80], desc[UR8][R48.64], !P1 ;  /* 0x05e8000030057fae */ /* 0x000fe2000c9a1008 */
[----:B------:R-:W-:Y:S01]  /*9f10*/  ISETP.GE.U32.AND P1, PT, R4, 0x7fffff4e, PT ;  /* 0x7fffff4e0400780c */ /* 0x000fe20003f26070 */
[----:B------:R-:W4:Y:S01]  /*9f20*/  LDC R50, c[0x0][0x3a0] ;  /* 0x0000e800ff327b82 */ /* 0x000f220000000800 */
[----:B------:R-:W-:Y:S01]  /*9f30*/  IMAD.WIDE R38, R2, 0x4, R56 ;  /* 0x0000000402267825 */ /* 0x000fe200078e0238 */
[----:B------:R-:W-:Y:S04]  /*9f40*/  STL.64 [R1+0xa0], R48 ;  /* 0x0000a03001007387 */ /* 0x000fe80000100a00 */
[----:B------:R2:W-:Y:S02]  /*9f50*/  LDGSTS.E [R5+0x6200], desc[UR8][R44.64], !P5 ;  /* 0x062000002c057fae */ /* 0x0005e4000e9a1008 */
[----:B-1----:R-:W1:Y:S02]  /*9f60*/  LDC R46, c[0x0][0x3a0] ;  /* 0x0000e800ff2e7b82 */ /* 0x002e640000000800 */
[----:B------:R2:W-:Y:S04]  /*9f70*/  STL.64 [R1+0xb8], R44 ;  /* 0x0000b82c01007387 */ /* 0x0005e80000100a00 */
[----:B------:R5:W-:Y:S01]  /*9f80*/  LDGSTS.E [R5+0x6280], desc[UR8][R42.64], !P5 ;  /* 0x062800002a057fae */ /* 0x000be2000e9a1008 */
[----:B------:R-:W-:Y:S01]  /*9f90*/  ISETP.GE.U32.AND P5, PT, R28, 0x7fffff4a, PT ;  /* 0x7fffff4a1c00780c */ /* 0x000fe20003fa6070 */
[C---:B------:R-:W-:Y:S01]  /*9fa0*/  IMAD.WIDE R248, R2.reuse, 0x4, R248 ;  /* 0x0000000402f87825 */ /* 0x040fe200078e02f8 */
[----:B------:R-:W1:Y:S01]  /*9fb0*/  LDC R54, c[0x0][0x3a0] ;  /* 0x0000e800ff367b82 */ /* 0x000e620000000800 */
[----:B------:R5:W-:Y:S02]  /*9fc0*/  STL.64 [R1+0xd0], R42 ;  /* 0x0000d02a01007387 */ /* 0x000be40000100a00 */
[----:B--2---:R-:W-:-:S02]  /*9fd0*/  IMAD.WIDE R44, R2, 0x4, R58 ;  /* 0x00000004022c7825 */ /* 0x004fc400078e023a */
[----:B------:R2:W-:Y:S04]  /*9fe0*/  STL.64 [R1+0xf0], R40 ;  /* 0x0000f02801007387 */ /* 0x0005e80000100a00 */
[----:B------:R2:W-:Y:S01]  /*9ff0*/  LDGSTS.E [R5+0x6600], desc[UR8][R40.64], !P4 ;  /* 0x0660000028057fae */ /* 0x0005e2000e1a1008 */
[----:B-----5:R-:W-:Y:S01]  /*a000*/  VIADD R4, R31, 0xffffff85 ;  /* 0xffffff851f047836 */ /* 0x020fe20000000000 */
[----:B------:R-:W-:Y:S01]  /*a010*/  IADD3 R28, PT, PT, R32, -0x7f, RZ ;  /* 0xffffff81201c7810 */ /* 0x000fe20007ffe0ff */
[C---:B------:R-:W-:Y:S01]  /*a020*/  IMAD.WIDE R42, R2.reuse, 0x4, R60 ;  /* 0x00000004022a7825 */ /* 0x040fe200078e023c */
[----:B------:R5:W-:Y:S01]  /*a030*/  STL.64 [R1+0x100], R38 ;  /* 0x0001002601007387 */ /* 0x000be20000100a00 */
[----:B------:R-:W1:Y:S03]  /*a040*/  LDC R31, c[0x0][0x3a0] ;  /* 0x0000e800ff1f7b82 */ /* 0x000e660000000800 */
[----:B------:R5:W-:Y:S01]  /*a050*/  LDGSTS.E [R5+0x6680], desc[UR8][R38.64], !P4 ;  /* 0x0668000026057fae */ /* 0x000be2000e1a1008 */
[----:B--2---:R-:W-:-:S03]  /*a060*/  IMAD.WIDE R40, R2, 0x4, R62 ;  /* 0x0000000402287825 */ /* 0x004fc600078e023e */
[----:B------:R2:W-:Y:S01]  /*a070*/  STL.64 [R1+0x130], R44 ;  /* 0x0001302c01007387 */ /* 0x0005e20000100a00 */
[----:B------:R-:W1:Y:S03]  /*a080*/  LDC R32, c[0x0][0x3a0] ;  /* 0x0000e800ff207b82 */ /* 0x000e660000000800 */
[----:B------:R2:W-:Y:S01]  /*a090*/  LDGSTS.E [R5+0x6a00], desc[UR8][R44.64], !P3 ;  /* 0x06a000002c057fae */ /* 0x0005e2000d9a1008 */
[----:B-----5:R-:W-:-:S03]  /*a0a0*/  IMAD.WIDE R38, R2, 0x4, R64 ;  /* 0x0000000402267825 */ /* 0x020fc600078e0240 */
[----:B------:R5:W-:Y:S01]  /*a0b0*/  STL.64 [R1+0x138], R42 ;  /* 0x0001382a01007387 */ /* 0x000be20000100a00 */
[----:B------:R-:W-:Y:S01]  /*a0c0*/  ISETP.GE.U32.AND P4, PT, R4, 0x7fffff46, PT ;  /* 0x7fffff460400780c */ /* 0x000fe20003f86070 */
[----:B------:R-:W1:Y:S02]  /*a0d0*/  LDC R58, c[0x0][0x3a0] ;  /* 0x0000e800ff3a7b82 */ /* 0x000e640000000800 */
[----:B------:R5:W-:Y:S01]  /*a0e0*/  LDGSTS.E [R5+0x6a80], desc[UR8][R42.64], !P3 ;  /* 0x06a800002a057fae */ /* 0x000be2000d9a1008 */
[----:B--2---:R-:W-:-:S03]  /*a0f0*/  IMAD.WIDE R44, R2, 0x4, R66 ;  /* 0x00000004022c7825 */ /* 0x004fc600078e0242 */
[----:B------:R2:W-:Y:S02]  /*a100*/  STL.64 [R1+0x170], R40 ;  /* 0x0001702801007387 */ /* 0x0005e40000100a00 */
[----:B------:R-:W1:Y:S02]  /*a110*/  LDC R64, c[0x0][0x3a0] ;  /* 0x0000e800ff407b82 */ /* 0x000e640000000800 */
[----:B------:R2:W-:Y:S01]  /*a120*/  LDGSTS.E [R5+0x6e00], desc[UR8][R40.64], !P2 ;  /* 0x06e0000028057fae */ /* 0x0005e2000d1a1008 */
[----:B-----5:R-:W-:-:S03]  /*a130*/  IMAD.WIDE R42, R2, 0x4, R68 ;  /* 0x00000004022a7825 */ /* 0x020fc600078e0244 */
[----:B------:R5:W-:Y:S04]  /*a140*/  STL.64 [R1+0x178], R38 ;  /* 0x0001782601007387 */ /* 0x000be80000100a00 */
[----:B------:R5:W-:Y:S01]  /*a150*/  LDGSTS.E [R5+0x6e80], desc[UR8][R38.64], !P2 ;  /* 0x06e8000026057fae */ /* 0x000be2000d1a1008 */
[----:B--2---:R-:W-:-:S03]  /*a160*/  IMAD.WIDE R40, R2, 0x4, R70 ;  /* 0x0000000402287825 */ /* 0x004fc600078e0246 */
[----:B------:R2:W-:Y:S04]  /*a170*/  STL.64 [R1+0x1b0], R44 ;  /* 0x0001b02c01007387 */ /* 0x0005e80000100a00 */
        /* <DEDUP_REMOVED lines=12> */
[----:B------:R1:W-:Y:S01]  /*a240*/  STL.64 [R1+0x290], R42 ;  /* 0x0002902a01007387 */ /* 0x0003e20000100a00 */
[----:B-----5:R-:W-:-:S03]  /*a250*/  IMAD.WIDE R38, R2, 0x4, R80 ;  /* 0x0000000402267825 */ /* 0x020fc600078e0250 */
[----:B------:R5:W-:Y:S04]  /*a260*/  STL.64 [R1+0x2a8], R40 ;  /* 0x0002a82801007387 */ /* 0x000be80000100a00 */
[----:B------:R1:W-:Y:S04]  /*a270*/  STL.64 [R1+0x2c0], R38 ;  /* 0x0002c02601007387 */ /* 0x0003e80000100a00 */
[----:B------:R-:W4:Y:S01]  /*a280*/  LDL.LU.64 R198, [R1] ;  /* 0x0000000001c67983 */ /* 0x000f220000300a00 */
[----:B------:R-:W-:Y:S02]  /*a290*/  VIADD R4, R36, 0xffffffbc ;  /* 0xffffffbc24047836 */ /* 0x000fe40000000000 */
[----:B------:R-:W5:Y:S01]  /*a2a0*/  LDC R36, c[0x0][0x3a0] ;  /* 0x0000e800ff247b82 */ /* 0x000f620000000800 */
[----:B------:R-:W-:Y:S01]  /*a2b0*/  ISETP.GE.U32.AND P3, PT, R28, 0x7fffff42, PT ;  /* 0x7fffff421c00780c */ /* 0x000fe20003f66070 */
[----:B------:R-:W-:Y:S01]  /*a2c0*/  VIADD R28, R33, 0xffffffb8 ;  /* 0xffffffb8211c7836 */ /* 0x000fe20000000000 */
[----:B------:R2:W-:Y:S01]  /*a2d0*/  LDGSTS.E [R5+0x7a00], desc[UR8][R44.64], !P4 ;  /* 0x07a000002c057fae */ /* 0x0005e2000e1a1008 */
[----:B------:R-:W-:-:S03]  /*a2e0*/  IMAD.WIDE R246, R2, 0x4, R246 ;  /* 0x0000000402f67825 */ /* 0x000fc600078e02f6 */
[----:B------:R-:W4:Y:S01]  /*a2f0*/  LDL.LU.64 R232, [R1+0x260] ;  /* 0x0002600001e87983 */ /* 0x000f220000300a00 */
[----:B------:R-:W5:Y:S01]  /*a300*/  LDC R33, c[0x0][0x3a0] ;  /* 0x0000e800ff217b82 */ /* 0x000f620000000800 */
[----:B------:R-:W-:Y:S01]  /*a310*/  ISETP.GE.U32.AND P1, PT, R28, 0x7fffff79, PT ;  /* 0x7fffff791c00780c */ /* 0x000fe20003f26070 */
[----:B-1----:R-:W-:Y:S01]  /*a320*/  VIADD R28, R31, 0xffffffb0 ;  /* 0xffffffb01f1c7836 */ /* 0x002fe20000000000 */
[----:B------:R-:W-:Y:S01]  /*a330*/  ISETP.GE.U32.AND P2, PT, R4, 0x7fffff7d, PT ;  /* 0x7fffff7d0400780c */ /* 0x000fe20003f46070 */
[----:B------:R1:W-:Y:S01]  /*a340*/  LDGSTS.E [R5+0x7a80], desc[UR8][R42.64], !P4 ;  /* 0x07a800002a057fae */ /* 0x0003e2000e1a1008 */
[----:B------:R-:W-:-:S03]  /*a350*/  IADD3 R4, PT, PT, R35, -0x4c, RZ ;  /* 0xffffffb423047810 */ /* 0x000fc60007ffe0ff */
[----:B------:R-:W5:Y:S01]  /*a360*/  LDC R31, c[0x0][0x3a0] ;  /* 0x0000e800ff1f7b82 */ /* 0x000f620000000800 */
[----:B------:R-:W-:-:S07]  /*a370*/  ISETP.GE.U32.AND P5, PT, R4, 0x7fffff75, PT ;  /* 0x7fffff750400780c */ /* 0x000fce0003fa6070 */
[----:B--2---:R-:W2:Y:S01]  /*a380*/  LDC R44, c[0x0][0x3a0] ;  /* 0x0000e800ff2c7b82 */ /* 0x004ea20000000800 */
[----:B---3--:R-:W-:Y:S01]  /*a390*/  VIADD R4, R34, 0xffffffac ;  /* 0xffffffac22047836 */ /* 0x008fe20000000000 */
[----:B------:R-:W-:Y:S01]  /*a3a0*/  ISETP.GE.U32.AND P4, PT, R28, 0x7fffff71, PT ;  /* 0x7fffff711c00780c */ /* 0x000fe20003f86070 */
[----:B------:R3:W-:Y:S01]  /*a3b0*/  LDGSTS.E [R5+0x7e00], desc[UR8][R40.64], !P3 ;  /* 0x07e0000028057fae */ /* 0x0007e2000d9a1008 */
[----:B------:R-:W-:Y:S01]  /*a3c0*/  IMAD.WIDE R244, R2, 0x4, R244 ;  /* 0x0000000402f47825 */ /* 0x000fe200078e02f4 */
[----:B------:R-:W-:Y:S02]  /*a3d0*/  IADD3 R28, PT, PT, R30, -0x58, RZ ;  /* 0xffffffa81e1c7810 */ /* 0x000fe40007ffe0ff */
[----:B------:R1:W-:Y:S01]  /*a3e0*/  LDGSTS.E [R5+0x7e80], desc[UR8][R38.64], !P3 ;  /* 0x07e8000026057fae */ /* 0x0003e2000d9a1008 */
[----:B------:R-:W-:Y:S01]  /*a3f0*/  ISETP.GE.U32.AND P3, PT, R4, 0x7fffff6d, PT ;  /* 0x7fffff6d0400780c */ /* 0x000fe20003f66070 */
[----:B------:R-:W-:Y:S02]  /*a400*/  IMAD.WIDE R242, R2, 0x4, R242 ;  /* 0x0000000402f27825 */ /* 0x000fe400078e02f2 */
[----:B------:R-:W-:Y:S02]  /*a410*/  LDGSTS.E [R6+0x4300], desc[UR8][R248.64], !P2 ;  /* 0x04300000f8067fae */ /* 0x000fe4000d1a1008 */
[----:B-----5:R-:W-:-:S02]  /*a420*/  VIADD R4, R36, 0xffffffa4 ;  /* 0xffffffa424047836 */ /* 0x020fc40000000000 */
[----:B-1----:R-:W-:Y:S01]  /*a430*/  IMAD.WIDE R42, R2, 0x4, R82 ;  /* 0x00000004022a7825 */ /* 0x002fe200078e0252 */
[----:B------:R-:W-:Y:S01]  /*a440*/  LDGSTS.E [R6+0x4380], desc[UR8][R246.64], !P2 ;  /* 0x04380000f6067fae */ /* 0x000fe2000d1a1008 */
[----:B------:R-:W-:Y:S02]  /*a450*/  ISETP.GE.U32.AND P2, PT, R28, 0x7fffff69, PT ;  /* 0x7fffff691c00780c */ /* 0x000fe40003f46070 */
[C---:B---3--:R-:W-:Y:S01]  /*a460*/  IMAD.WIDE R40, R2.reuse, 0x4, R84 ;  /* 0x0000000402287825 */ /* 0x048fe200078e0254 */
[----:B------:R-:W-:Y:S03]  /*a470*/  LDGSTS.E [R6+0x4700], desc[UR8][R244.64], !P1 ;  /* 0x04700000f4067fae */ /* 0x000fe6000c9a1008 */
[----:B------:R-:W-:Y:S01]  /*a480*/  IMAD.WIDE R38, R2, 0x4, R86 ;  /* 0x0000000402267825 */ /* 0x000fe200078e0256 */
[----:B------:R-:W-:Y:S01]  /*a490*/  LDGSTS.E [R6+0x4780], desc[UR8][R242.64], !P1 ;  /* 0x04780000f2067fae */ /* 0x000fe2000c9a1008 */
[----:B------:R-:W-:-:S02]  /*a4a0*/  ISETP.GE.U32.AND P1, PT, R4, 0x7fffff65, PT ;  /* 0x7fffff650400780c */ /* 0x000fc40003f26070 */
[----:B------:R-:W-:Y:S01]  /*a4b0*/  VIADD R28, R32, 0xffffffa0 ;  /* 0xffffffa0201c7836 */ /* 0x000fe20000000000 */
[----:B------:R-:W3:Y:S01]  /*a4c0*/  LDL.LU.64 R192, [R1+0x258] ;  /* 0x0002580001c07983 */ /* 0x000ee20000300a00 */
[C---:B------:R-:W-:Y:S01]  /*a4d0*/  IMAD.WIDE R36, R2.reuse, 0x4, R88 ;  /* 0x0000000402247825 */ /* 0x040fe200078e0258 */
[----:B------:R-:W-:Y:S02]  /*a4e0*/  IADD3 R4, PT, PT, R33, -0x64, RZ ;  /* 0xffffff9c21047810 */ /* 0x000fe40007ffe0ff */
[----:B------:R-:W-:Y:S01]  /*a4f0*/  LDGSTS.E [R6+0x4b00], desc[UR8][R42.64], !P5 ;  /* 0x04b000002a067fae */ /* 0x000fe2000e9a1008 */
[----:B------:R-:W-:-:S03]  /*a500*/  IMAD.WIDE R34, R2, 0x4, R90 ;  /* 0x0000000402227825 */ /* 0x000fc600078e025a */
[----:B------:R-:W-:Y:S01]  /*a510*/  LDGSTS.E [R6+0x4b80], desc[UR8][R40.64], !P5 ;  /* 0x04b8000028067fae */ /* 0x000fe2000e9a1008 */
[----:B------:R-:W-:Y:S01]  /*a520*/  ISETP.GE.U32.AND P5, PT, R28, 0x7fffff61, PT ;  /* 0x7fffff611c00780c */ /* 0x000fe20003fa6070 */
[----:B------:R-:W-:Y:S02]  /*a530*/  VIADD R28, R31, 0xffffff98 ;  /* 0xffffff981f1c7836 */ /* 0x000fe40000000000 */
[----:B------:R-:W-:Y:S01]  /*a540*/  LDGSTS.E [R6+0x4f00], desc[UR8][R38.64], !P4 ;  /* 0x04f0000026067fae */ /* 0x000fe2000e1a1008 */
[----:B------:R-:W-:-:S03]  /*a550*/  IMAD.WIDE R32, R2, 0x4, R92 ;  /* 0x0000000402207825 */ /* 0x000fc600078e025c */
[----:B------:R-:W-:Y:S01]  /*a560*/  LDGSTS.E [R6+0x4f80], desc[UR8][R36.64], !P4 ;  /* 0x04f8000024067fae */ /* 0x000fe2000e1a1008 */
[----:B------:R-:W-:Y:S01]  /*a570*/  ISETP.GE.U32.AND P4, PT, R4, 0x7fffff5d, PT ;  /* 0x7fffff5d0400780c */ /* 0x000fe20003f86070 */
[----:B--2---:R-:W-:Y:S02]  /*a580*/  VIADD R4, R44, 0xffffff94 ;  /* 0xffffff942c047836 */ /* 0x004fe40000000000 */
[C---:B------:R-:W-:Y:S01]  /*a590*/  IMAD.WIDE R30, R2.reuse, 0x4, R94 ;  /* 0x00000004021e7825 */ /* 0x040fe200078e025e */
[----:B------:R-:W-:Y:S03]  /*a5a0*/  LDGSTS.E [R6+0x5300], desc[UR8][R34.64], !P3 ;  /* 0x0530000022067fae */ /* 0x000fe6000d9a1008 */
[----:B------:R-:W-:Y:S01]  /*a5b0*/  IMAD.WIDE R44, R2, 0x4, R96 ;  /* 0x00000004022c7825 */ /* 0x000fe200078e0260 */
[----:B------:R-:W-:Y:S01]  /*a5c0*/  LDGSTS.E [R6+0x5380], desc[UR8][R32.64], !P3 ;  /* 0x0538000020067fae */ /* 0x000fe2000d9a1008 */
[----:B------:R-:W-:-:S02]  /*a5d0*/  ISETP.GE.U32.AND P3, PT, R28, 0x7fffff59, PT ;  /* 0x7fffff591c00780c */ /* 0x000fc40003f66070 */
[----:B------:R-:W-:Y:S01]  /*a5e0*/  IADD3 R28, PT, PT, R46, -0x70, RZ ;  /* 0xffffff902e1c7810 */ /* 0x000fe20007ffe0ff */
[----:B------:R-:W-:Y:S01]  /*a5f0*/  LDGSTS.E [R6+0x5700], desc[UR8][R30.64], !P2 ;  /* 0x057000001e067fae */ /* 0x000fe2000d1a1008 */
[----:B------:R-:W-:-:S03]  /*a600*/  IMAD.WIDE R46, R2, 0x4, R98 ;  /* 0x00000004022e7825 */ /* 0x000fc600078e0262 */
[----:B------:R-:W-:Y:S01]  /*a610*/  LDGSTS.E [R6+0x5780], desc[UR8][R44.64], !P2 ;  /* 0x057800002c067fae */ /* 0x000fe2000d1a1008 */
[----:B------:R-:W-:Y:S01]  /*a620*/  ISETP.GE.U32.AND P2, PT, R4, 0x7fffff55, PT ;  /* 0x7fffff550400780c */ /* 0x000fe20003f46070 */
[----:B------:R-:W-:Y:S02]  /*a630*/  IMAD.WIDE R48, R2, 0x4, R100 ;  /* 0x0000000402307825 */ /* 0x000fe400078e0264 */
[----:B------:R-:W-:Y:S02]  /*a640*/  LDGSTS.E [R6+0x5b00], desc[UR8][R46.64], !P1 ;  /* 0x05b000002e067fae */ /* 0x000fe4000c9a1008 */
[----:B----4-:R-:W-:Y:S02]  /*a650*/  VIADD R4, R50, 0xffffff8c ;  /* 0xffffff8c32047836 */ /* 0x010fe40000000000 */
[C---:B------:R-:W-:Y:S01]  /*a660*/  IMAD.WIDE R50, R2.reuse, 0x4, R102 ;  /* 0x0000000402327825 */ /* 0x040fe200078e0266 */
[----:B------:R-:W2:Y:S03]  /*a670*/  LDL.LU.64 R226, [R1+0x250] ;  /* 0x0002500001e27983 */ /* 0x000ea60000300a00 */
[----:B------:R-:W-:Y:S01]  /*a680*/  IMAD.WIDE R52, R2, 0x4, R104 ;  /* 0x0000000402347825 */ /* 0x000fe200078e0268 */
[----:B------:R-:W-:Y:S01]  /*a690*/  LDGSTS.E [R6+0x5b80], desc[UR8][R48.64], !P1 ;  /* 0x05b8000030067fae */ /* 0x000fe2000c9a1008 */
[----:B------:R-:W-:-:S02]  /*a6a0*/  ISETP.GE.U32.AND P1, PT, R28, 0x7fffff51, PT ;  /* 0x7fffff511c00780c */ /* 0x000fc40003f26070 */
[----:B------:R-:W-:Y:S01]  /*a6b0*/  VIADD R28, R54, 0xffffff88 ;  /* 0xffffff88361c7836 */ /* 0x000fe20000000000 */
[----:B------:R-:W-:Y:S01]  /*a6c0*/  LDGSTS.E [R6+0x5f00], desc[UR8][R50.64], !P5 ;  /* 0x05f0000032067fae */ /* 0x000fe2000e9a1008 */
[----:B------:R-:W-:-:S03]  /*a6d0*/  IMAD.WIDE R54, R2, 0x4, R106 ;  /* 0x0000000402367825 */ /* 0x000fc600078e026a */
[----:B------:R-:W4:Y:S01]  /*a6e0*/  LDL.LU.64 R190, [R1+0x248] ;  /* 0x0002480001be7983 */ /* 0x000f220000300a00 */
[----:B------:R-:W-:-:S03]  /*a6f0*/  IMAD.WIDE R56, R2, 0x4, R108 ;  /* 0x0000000402387825 */ /* 0x000fc600078e026c */
[----:B------:R-:W-:Y:S01]  /*a700*/  LDGSTS.E [R6+0x5f80], desc[UR8][R52.64], !P5 ;  /* 0x05f8000034067fae */ /* 0x000fe2000e9a1008 */
[----:B------:R-:W-:Y:S02]  /*a710*/  ISETP.GE.U32.AND P5, PT, R4, 0x7fffff4d, PT ;  /* 0x7fffff4d0400780c */ /* 0x000fe40003fa6070 */
[----:B------:R-:W-:Y:S01]  /*a720*/  IADD3 R4, PT, PT, R58, -0x7c, RZ ;  /* 0xffffff843a047810 */ /* 0x000fe20007ffe0ff */
[----:B------:R-:W5:Y:S01]  /*a730*/  LDL.LU.64 R194, [R1+0x240] ;  /* 0x0002400001c27983 */ /* 0x000f620000300a00 */
[----:B------:R-:W-:-:S03]  /*a740*/  IMAD.WIDE R58, R2, 0x4, R110 ;  /* 0x00000004023a7825 */ /* 0x000fc600078e026e */
[----:B------:R-:W-:Y:S01]  /*a750*/  LDGSTS.E [R6+0x6300], desc[UR8][R54.64], !P4 ;  /* 0x0630000036067fae */ /* 0x000fe2000e1a1008 */
[----:B------:R-:W-:-:S03]  /*a760*/  IMAD.WIDE R60, R2, 0x4, R112 ;  /* 0x00000004023c7825 */ /* 0x000fc600078e0270 */
[----:B------:R-:W5:Y:S04]  /*a770*/  LDL.LU.64 R186, [R1+0x238] ;  /* 0x0002380001ba7983 */ /* 0x000f680000300a00 */
[----:B------:R-:W-:Y:S01]  /*a780*/  LDGSTS.E [R6+0x6380], desc[UR8][R56.64], !P4 ;  /* 0x0638000038067fae */ /* 0x000fe2000e1a1008 */
[----:B------:R-:W-:-:S03]  /*a790*/  ISETP.GE.U32.AND P4, PT, R28, 0x7fffff49, PT ;  /* 0x7fffff491c00780c */ /* 0x000fc60003f86070 */
[----:B------:R-:W-:Y:S04]  /*a7a0*/  LDGSTS.E [R6+0x6700], desc[UR8][R58.64], !P3 ;  /* 0x067000003a067fae */ /* 0x000fe8000d9a1008 */
[----:B------:R-:W5:Y:S04]  /*a7b0*/  LDL.LU.64 R184, [R1+0x230] ;  /* 0x0002300001b87983 */ /* 0x000f680000300a00 */
[----:B------:R-:W-:Y:S01]  /*a7c0*/  LDGSTS.E [R6+0x6780], desc[UR8][R60.64], !P3 ;  /* 0x067800003c067fae */ /* 0x000fe2000d9a1008 */
[----:B------:R-:W-:Y:S01]  /*a7d0*/  ISETP.GE.U32.AND P3, PT, R4, 0x7fffff45, PT ;  /* 0x7fffff450400780c */ /* 0x000fe20003f66070 */
[----:B------:R-:W-:-:S02]  /*a7e0*/  IMAD.SHL.U32 R4, R29, 0x40, RZ ;  /* 0x000000401d047824 */ /* 0x000fc400078e00ff */
[----:B------:R-:W5:Y:S04]  /*a7f0*/  LDL.LU.64 R188, [R1+0x228] ;  /* 0x0002280001bc7983 */ /* 0x000f680000300a00 */
[----:B------:R-:W5:Y:S01]  /*a800*/  LDL.LU.64 R182, [R1+0x220] ;  /* 0x0002200001b67983 */ /* 0x000f620000300a00 */
[----:B------:R-:W-:-:S03]  /*a810*/  IMAD.WIDE R28, R2, 0x4, R198 ;  /* 0x00000004021c7825 */ /* 0x000fc600078e02c6 */
[----:B------:R-:W5:Y:S04]  /*a820*/  LDL.LU.64 R198, [R1+0x208] ;  /* 0x0002080001c67983 */ /* 0x000f680000300a00 */
[----:B------:R-:W5:Y:S01]  /*a830*/  LDL.LU.64 R228, [R1+0x200] ;  /* 0x0002000001e47983 */ /* 0x000f620000300a00 */
[----:B------:R-:W-:-:S03]  /*a840*/  IMAD.WIDE R94, R4, 0x4, R232 ;  /* 0x00000004045e7825 */ /* 0x000fc600078e02e8 */
[----:B------:R-:W5:Y:S04]  /*a850*/  LDL.LU.64 R240, [R1+0x1d8] ;  /* 0x0001d80001f07983 */ /* 0x000f680000300a00 */
[----:B------:R-:W5:Y:S04]  /*a860*/  LDL.LU.64 R224, [R1+0x1c8] ;  /* 0x0001c80001e07983 */ /* 0x000f680000300a00 */
[----:B------:R-:W5:Y:S04]  /*a870*/  LDL.LU.64 R230, [R1+0x1c0] ;  /* 0x0001c00001e67983 */ /* 0x000f680000300a00 */
[----:B------:R1:W-:Y:S04]  /*a880*/  STL.64 [R1+0x488], R94 ;  /* 0x0004885e01007387 */ /* 0x0003e80000100a00 */
[----:B------:R-:W5:Y:S04]  /*a890*/  LDL.LU.64 R238, [R1+0x188] ;  /* 0x0001880001ee7983 */ /* 0x000f680000300a00 */
[----:B------:R-:W5:Y:S01]  /*a8a0*/  LDL.LU.64 R236, [R1+0x180] ;  /* 0x0001800001ec7983 */ /* 0x000f620000300a00 */
[----:B------:R-:W-:-:S03]  /*a8b0*/  IMAD.WIDE R62, R2, 0x4, R250 ;  /* 0x00000004023e7825 */ /* 0x000fc600078e02fa */
[----:B------:R-:W-:Y:S01]  /*a8c0*/  LDGSTS.E [R6+0x6b00], desc[UR8][R28.64], !P2 ;  /* 0x06b000001c067fae */ /* 0x000fe2000d1a1008 */
[----:B------:R-:W-:-:S03]  /*a8d0*/  VIADD R64, R64, 0xffffff80 ;  /* 0xffffff8040407836 */ /* 0x000fc60000000000 */
[----:B------:R-:W-:Y:S01]  /*a8e0*/  LDGSTS.E [R6+0x6b80], desc[UR8][R62.64], !P2 ;  /* 0x06b800003e067fae */ /* 0x000fe2000d1a1008 */
[----:B---3--:R-:W-:-:S05]  /*a8f0*/  IMAD.WIDE R92, R4, 0x4, R192 ;  /* 0x00000004045c7825 */ /* 0x008fca00078e02c0 */
[----:B------:R3:W-:Y:S04]  /*a900*/  STL.64 [R1+0x490], R92 ;  /* 0x0004905c01007387 */ /* 0x0007e80000100a00 */
[----:B------:R-:W3:Y:S04]  /*a910*/  LDL.LU.64 R232, [R1+0x50] ;  /* 0x0000500001e87983 */ /* 0x000ee80000300a00 */
[----:B------:R-:W3:Y:S01]  /*a920*/  LDL.LU.64 R192, [R1+0x48] ;  /* 0x0000480001c07983 */ /* 0x000ee20000300a00 */
[----:B--2---:R-:W-:-:S05]  /*a930*/  IMAD.WIDE R90, R4, 0x4, R226 ;  /* 0x00000004045a7825 */ /* 0x004fca00078e02e2 */
[----:B------:R2:W-:Y:S04]  /*a940*/  STL.64 [R1+0x4e8], R90 ;  /* 0x0004e85a01007387 */ /* 0x0005e80000100a00 */
[----:B------:R-:W2:Y:S01]  /*a950*/  LDL.LU.64 R226, [R1+0x40] ;  /* 0x0000400001e27983 */ /* 0x000ea20000300a00 */
[----:B----4-:R-:W-:-:S05]  /*a960*/  IMAD.WIDE R88, R4, 0x4, R190 ;  /* 0x0000000404587825 */ /* 0x010fca00078e02be */
[----:B------:R4:W-:Y:S01]  /*a970*/  STL.64 [R1+0x4f0], R88 ;  /* 0x0004f05801007387 */ /* 0x0009e20000100a00 */
[----:B-----5:R-:W-:-:S03]  /*a980*/  IMAD.WIDE R86, R4, 0x4, R194 ;  /* 0x0000000404567825 */ /* 0x020fc600078e02c2 */
[----:B------:R-:W5:Y:S04]  /*a990*/  LDL.LU.64 R190, [R1+0x38] ;  /* 0x0000380001be7983 */ /* 0x000f680000300a00 */
[----:B------:R-:W4:Y:S01]  /*a9a0*/  LDL.LU.64 R194, [R1+0x30] ;  /* 0x0000300001c27983 */ /* 0x000f220000300a00 */
[----:B------:R-:W-:-:S03]  /*a9b0*/  IMAD.WIDE R84, R4, 0x4, R186 ;  /* 0x0000000404547825 */ /* 0x000fc600078e02ba */
[----:B------:R1:W-:Y:S04]  /*a9c0*/  STL.64 [R1+0x568], R86 ;  /* 0x0005685601007387 */ /* 0x0003e80000100a00 */
[----:B------:R-:W4:Y:S01]  /*a9d0*/  LDL.LU.64 R186, [R1+0x28] ;  /* 0x0000280001ba7983 */ /* 0x000f220000300a00 */
[----:B------:R-:W-:-:S03]  /*a9e0*/  IMAD.WIDE R82, R4, 0x4, R184 ;  /* 0x0000000404527825 */ /* 0x000fc600078e02b8 */
[----:B------:R-:W4:Y:S01]  /*a9f0*/  LDL.LU.64 R184, [R1+0x20] ;  /* 0x0000200001b87983 */ /* 0x000f220000300a00 */
[----:B------:R-:W-:-:S03]  /*aa00*/  IMAD.WIDE R80, R4, 0x4, R188 ;  /* 0x0000000404507825 */ /* 0x000fc600078e02bc */
[----:B------:R-:W4:Y:S01]  /*aa10*/  LDL.LU.64 R188, [R1+0x18] ;  /* 0x0000180001bc7983 */ /* 0x000f220000300a00 */
[----:B------:R-:W-:-:S03]  /*aa20*/  IMAD.WIDE R78, R4, 0x4, R182 ;  /* 0x00000004044e7825 */ /* 0x000fc600078e02b6 */
[----:B------:R1:W-:Y:S04]  /*aa30*/  STL.64 [R1+0x570], R84 ;  /* 0x0005705401007387 */ /* 0x0003e80000100a00 */
[----:B------:R-:W4:Y:S01]  /*aa40*/  LDL.LU.64 R182, [R1+0x10] ;  /* 0x0000100001b67983 */ /* 0x000f220000300a00 */
[----:B------:R-:W-:-:S03]  /*aa50*/  IMAD.WIDE R76, R4, 0x4, R198 ;  /* 0x00000004044c7825 */ /* 0x000fc600078e02c6 */
[----:B------:R-:W4:Y:S01]  /*aa60*/  LDL.LU.64 R198, [R1+0x8] ;  /* 0x0000080001c67983 */ /* 0x000f220000300a00 */
[----:B------:R-:W-:-:S03]  /*aa70*/  IMAD.WIDE R74, R4, 0x4, R228 ;  /* 0x00000004044a7825 */ /* 0x000fc600078e02e4 */
[----:B------:R1:W-:Y:S01]  /*aa80*/  STL.64 [R1+0x648], R82 ;  /* 0x0006485201007387 */ /* 0x0003e20000100a00 */
[----:B------:R-:W-:-:S03]  /*aa90*/  IMAD.WIDE R72, R4, 0x4, R240 ;  /* 0x0000000404487825 */ /* 0x000fc600078e02f0 */
[----:B------:R1:W-:Y:S01]  /*aaa0*/  STL.64 [R1+0x658], R80 ;  /* 0x0006585001007387 */ /* 0x0003e20000100a00 */
[----:B------:R-:W-:-:S03]  /*aab0*/  IMAD.WIDE R70, R4, 0x4, R224 ;  /* 0x0000000404467825 */ /* 0x000fc600078e02e0 */
[----:B------:R1:W-:Y:S01]  /*aac0*/  STL.64 [R1+0x7d0], R78 ;  /* 0x0007d04e01007387 */ /* 0x0003e20000100a00 */
[----:B------:R-:W-:Y:S01]  /*aad0*/  ISETP.GE.U32.AND P2, PT, R64, 0x7fffff41, PT ;  /* 0x7fffff414000780c */ /* 0x000fe20003f46070 */
[C---:B------:R-:W-:Y:S02]  /*aae0*/  IMAD.WIDE R68, R4.reuse, 0x4, R230 ;  /* 0x0000000404447825 */ /* 0x040fe400078e02e6 */
[----:B------:R1:W-:Y:S04]  /*aaf0*/  STL.64 [R1+0x7d8], R76 ;  /* 0x0007d84c01007387 */ /* 0x0003e80000100a00 */
[----:B------:R1:W-:Y:S01]  /*ab00*/  STL.64 [R1+0x838], R74 ;  /* 0x0008384a01007387 */ /* 0x0003e20000100a00 */
[----:B------:R-:W-:-:S03]  /*ab10*/  IMAD.WIDE R66, R4, 0x4, R238 ;  /* 0x0000000404427825 */ /* 0x000fc600078e02ee */
[----:B------:R1:W-:Y:S01]  /*ab20*/  STL.64 [R1+0x840], R72 ;  /* 0x0008404801007387 */ /* 0x0003e20000100a00 */
[----:B------:R-:W-:-:S03]  /*ab30*/  IMAD.WIDE R64, R4, 0x4, R236 ;  /* 0x0000000404407825 */ /* 0x000fc600078e02ec */
[----:B------:R1:W-:Y:S04]  /*ab40*/  STL.64 [R1+0x878], R70 ;  /* 0x0008784601007387 */ /* 0x0003e80000100a00 */
[----:B------:R1:W-:Y:S04]  /*ab50*/  STL.64 [R1+0x880], R68 ;  /* 0x0008804401007387 */ /* 0x0003e80000100a00 */
[----:B------:R1:W-:Y:S01]  /*ab60*/  STL.64 [R1+0x898], R66 ;  /* 0x0008984201007387 */ /* 0x0003e20000100a00 */
[----:B---3--:R-:W-:-:S04]  /*ab70*/  IMAD.WIDE R114, R2, 0x4, R232 ;  /* 0x0000000402727825 */ /* 0x008fc800078e02e8 */
[C---:B------:R-:W-:Y:S01]  /*ab80*/  IMAD.WIDE R112, R2.reuse, 0x4, R192 ;  /* 0x0000000402707825 */ /* 0x040fe200078e02c0 */
[----:B------:R-:W-:Y:S04]  /*ab90*/  STL.64 [R1+0x180], R114 ;  /* 0x0001807201007387 */ /* 0x000fe80000100a00 */
[----:B------:R3:W-:Y:S04]  /*aba0*/  STL.64 [R1+0x8a0], R64 ;  /* 0x0008a04001007387 */ /* 0x0007e80000100a00 */
[----:B------:R-:W-:Y:S04]  /*abb0*/  STL.64 [R1+0x188], R112 ;  /* 0x0001887001007387 */ /* 0x000fe80000100a00 */
[----:B------:R-:W-:Y:S04]  /*abc0*/  LDGSTS.E [R6+0x6f00], desc[UR8][R114.64], !P1 ;  /* 0x06f0000072067fae */ /* 0x000fe8000c9a1008 */
[----:B------:R-:W-:Y:S01]  /*abd0*/  LDGSTS.E [R6+0x6f80], desc[UR8][R112.64], !P1 ;  /* 0x06f8000070067fae */ /* 0x000fe2000c9a1008 */
[----:B--2---:R-:W-:-:S05]  /*abe0*/  IMAD.WIDE R110, R2, 0x4, R226 ;  /* 0x00000004026e7825 */ /* 0x004fca00078e02e2 */
[----:B------:R-:W-:Y:S04]  /*abf0*/  STL.64 [R1+0x1c0], R110 ;  /* 0x0001c06e01007387 */ /* 0x000fe80000100a00 */
[----:B------:R-:W-:Y:S01]  /*ac00*/  LDGSTS.E [R6+0x7300], desc[UR8][R110.64], !P5 ;  /* 0x073000006e067fae */ /* 0x000fe2000e9a1008 */
[----:B-----5:R-:W-:-:S04]  /*ac10*/  IMAD.WIDE R108, R2, 0x4, R190 ;  /* 0x00000004026c7825 */ /* 0x020fc800078e02be */
[C---:B----4-:R-:W-:Y:S01]  /*ac20*/  IMAD.WIDE R106, R2.reuse, 0x4, R194 ;  /* 0x00000004026a7825 */ /* 0x050fe200078e02c2 */
[----:B------:R-:W-:Y:S03]  /*ac30*/  STL.64 [R1+0x1c8], R108 ;  /* 0x0001c86c01007387 */ /* 0x000fe60000100a00 */
[C---:B------:R-:W-:Y:S01]  /*ac40*/  IMAD.WIDE R104, R2.reuse, 0x4, R186 ;  /* 0x0000000402687825 */ /* 0x040fe200078e02ba */
[----:B------:R-:W-:Y:S04]  /*ac50*/  STL.64 [R1+0x200], R106 ;  /* 0x0002006a01007387 */ /* 0x000fe80000100a00 */
[----:B------:R-:W-:Y:S01]  /*ac60*/  STL.64 [R1+0x208], R104 ;  /* 0x0002086801007387 */ /* 0x000fe20000100a00 */
[----:B------:R-:W-:-:S03]  /*ac70*/  IMAD.WIDE R102, R2, 0x4, R184 ;  /* 0x0000000402667825 */ /* 0x000fc600078e02b8 */
[----:B------:R-:W-:Y:S01]  /*ac80*/  LDGSTS.E [R6+0x7380], desc[UR8][R108.64], !P5 ;  /* 0x073800006c067fae */ /* 0x000fe2000e9a1008 */
[----:B------:R-:W-:-:S03]  /*ac90*/  IMAD.WIDE R100, R2, 0x4, R188 ;  /* 0x0000000402647825 */ /* 0x000fc600078e02bc */
[----:B------:R-:W-:Y:S01]  /*aca0*/  STL.64 [R1+0x240], R102 ;  /* 0x0002406601007387 */ /* 0x000fe20000100a00 */
[----:B------:R-:W-:-:S03]  /*acb0*/  IMAD.WIDE R98, R2, 0x4, R182 ;  /* 0x0000000402627825 */ /* 0x000fc600078e02b6 */
[----:B------:R-:W-:Y:S04]  /*acc0*/  STL.64 [R1+0x248], R100 ;  /* 0x0002486401007387 */ /* 0x000fe80000100a00 */
[----:B------:R-:W-:Y:S04]  /*acd0*/  STL.64 [R1+0x280], R98 ;  /* 0x0002806201007387 */ /* 0x000fe80000100a00 */
[----:B------:R-:W-:Y:S04]  /*ace0*/  LDGSTS.E [R6+0x7700], desc[UR8][R106.64], !P4 ;  /* 0x077000006a067fae */ /* 0x000fe8000e1a1008 */
[----:B------:R-:W-:Y:S04]  /*acf0*/  LDGSTS.E [R6+0x7780], desc[UR8][R104.64], !P4 ;  /* 0x0778000068067fae */ /* 0x000fe8000e1a1008 */
[----:B------:R-:W-:Y:S04]  /*ad00*/  LDGSTS.E [R6+0x7b00], desc[UR8][R102.64], !P3 ;  /* 0x07b0000066067fae */ /* 0x000fe8000d9a1008 */
[----:B------:R-:W-:Y:S04]  /*ad10*/  LDGSTS.E [R6+0x7b80], desc[UR8][R100.64], !P3 ;  /* 0x07b8000064067fae */ /* 0x000fe8000d9a1008 */
[----:B------:R-:W-:Y:S01]  /*ad20*/  LDGSTS.E [R6+0x7f00], desc[UR8][R98.64], !P2 ;  /* 0x07f0000062067fae */ /* 0x000fe2000d1a1008 */
[----:B------:R-:W-:-:S05]  /*ad30*/  IMAD.WIDE R96, R2, 0x4, R198 ;  /* 0x0000000402607825 */ /* 0x000fca00078e02c6 */
[----:B------:R-:W-:Y:S04]  /*ad40*/  STL.64 [R1+0x288], R96 ;  /* 0x0002886001007387 */ /* 0x000fe80000100a00 */
[----:B------:R-:W1:Y:S04]  /*ad50*/  LDL.LU.64 R228, [R1+0x398] ;  /* 0x0003980001e47983 */ /* 0x000e680000300a00 */
[----:B------:R-:W2:Y:S04]  /*ad60*/  LDL.LU.64 R240, [R1+0x390] ;  /* 0x0003900001f07983 */ /* 0x000ea80000300a00 */
[----:B------:R-:W4:Y:S04]  /*ad70*/  LDL.LU.64 R224, [R1+0x360] ;  /* 0x0003600001e07983 */ /* 0x000f280000300a00 */
[----:B------:R-:W5:Y:S04]  /*ad80*/  LDL.LU.64 R230, [R1+0x358] ;  /* 0x0003580001e67983 */ /* 0x000f680000300a00 */
[----:B------:R-:W3:Y:S04]  /*ad90*/  LDL.LU.64 R238, [R1+0x350] ;  /* 0x0003500001ee7983 */ /* 0x000ee80000300a00 */
[----:B------:R-:W3:Y:S04]  /*ada0*/  LDL.LU.64 R236, [R1+0x348] ;  /* 0x0003480001ec7983 */ /* 0x000ee80000300a00 */
[----:B------:R-:W3:Y:S04]  /*adb0*/  LDL.LU.64 R232, [R1+0x340] ;  /* 0x0003400001e87983 */ /* 0x000ee80000300a00 */
[----:B------:R-:W3:Y:S04]  /*adc0*/  LDL.LU.64 R192, [R1+0x338] ;  /* 0x0003380001c07983 */ /* 0x000ee80000300a00 */
[----:B------:R-:W3:Y:S04]  /*add0*/  LDL.64 R226, [R1+0x330] ;  /* 0x0003300001e27983 */ /* 0x000ee80000100a00 */
[----:B------:R-:W3:Y:S04]  /*ade0*/  LDL.LU.64 R190, [R1+0x328] ;  /* 0x0003280001be7983 */ /* 0x000ee80000300a00 */
[----:B------:R-:W3:Y:S04]  /*adf0*/  LDL.64 R194, [R1+0x320] ;  /* 0x0003200001c27983 */ /* 0x000ee80000100a00 */
[----:B------:R-:W3:Y:S04]  /*ae00*/  LDL.LU.64 R186, [R1+0x318] ;  /* 0x0003180001ba7983 */ /* 0x000ee80000300a00 */
[----:B------:R-:W3:Y:S04]  /*ae10*/  LDL.LU.64 R184, [R1+0x310] ;  /* 0x0003100001b87983 */ /* 0x000ee80000300a00 */
[----:B------:R-:W3:Y:S04]  /*ae20*/  LDL.LU.64 R188, [R1+0x308] ;  /* 0x0003080001bc7983 */ /* 0x000ee80000300a00 */
[----:B------:R-:W3:Y:S04]  /*ae30*/  LDL.LU.64 R182, [R1+0x2e0] ;  /* 0x0002e00001b67983 */ /* 0x000ee80000300a00 */
[----:B------:R-:W3:Y:S04]  /*ae40*/  LDL.LU.64 R198, [R1+0x2d8] ;  /* 0x0002d80001c67983 */ /* 0x000ee80000300a00 */
[----:B------:R-:W-:Y:S04]  /*ae50*/  LDGSTS.E [R6+0x7f80], desc[UR8][R96.64], !P2 ;  /* 0x07f8000060067fae */ /* 0x000fe8000d1a1008 */
[----:B------:R-:W0:Y:S04]  /*ae60*/  LDGDEPBAR ;  /* 0x00000000000079af */ /* 0x000e280000000000 */
[----:B------:R1:W-:Y:S04]  /*ae70*/  LDGSTS.E [R0+0xc000], desc[UR8][R94.64], P0 ;  /* 0x0c0000005e007fae */ /* 0x0003e800081a1008 */
        /* <DEDUP_REMOVED lines=14> */
[----:B------:R1:W-:Y:S02]  /*af60*/  LDGSTS.E [R0+0xf880], desc[UR8][R64.64], P6 ;  /* 0x0f88000040007fae */ /* 0x0003e4000b1a1008 */
[----:B-1----:R-:W-:-:S04]  /*af70*/  IMAD.WIDE R94, R4, 0x4, R228 ;  /* 0x00000004045e7825 */ /* 0x002fc800078e02e4 */
[C---:B--2---:R-:W-:Y:S01]  /*af80*/  IMAD.WIDE R92, R4.reuse, 0x4, R240 ;  /* 0x00000004045c7825 */ /* 0x044fe200078e02f0 */
[----:B------:R1:W-:Y:S03]  /*af90*/  STL.64 [R1+0x398], R94 ;  /* 0x0003985e01007387 */ /* 0x0003e60000100a00 */
[C---:B----4-:R-:W-:Y:S01]  /*afa0*/  IMAD.WIDE R90, R4.reuse, 0x4, R224 ;  /* 0x00000004045a7825 */ /* 0x050fe200078e02e0 */
[----:B------:R2:W-:Y:S03]  /*afb0*/  STL.64 [R1+0x390], R92 ;  /* 0x0003905c01007387 */ /* 0x0005e60000100a00 */
[C---:B-----5:R-:W-:Y:S01]  /*afc0*/  IMAD.WIDE R88, R4.reuse, 0x4, R230 ;  /* 0x0000000404587825 */ /* 0x060fe200078e02e6 */
[----:B------:R4:W-:Y:S03]  /*afd0*/  STL.64 [R1+0x4a0], R90 ;  /* 0x0004a05a01007387 */ /* 0x0009e60000100a00 */
[C---:B---3--:R-:W-:Y:S01]  /*afe0*/  IMAD.WIDE R86, R4.reuse, 0x4, R238 ;  /* 0x0000000404567825 */ /* 0x048fe200078e02ee */
[----:B------:R3:W-:Y:S03]  /*aff0*/  STL.64 [R1+0x4a8], R88 ;  /* 0x0004a85801007387 */ /* 0x0007e60000100a00 */
[C---:B------:R-:W-:Y:S01]  /*b000*/  IMAD.WIDE R84, R4.reuse, 0x4, R236 ;  /* 0x0000000404547825 */ /* 0x040fe200078e02ec */
        /* <DEDUP_REMOVED lines=20> */
[----:B------:R-:W1:Y:S04]  /*b150*/  LDL.LU.64 R228, [R1+0x368] ;  /* 0x0003680001e47983 */ /* 0x000e680000300a00 */
[----:B------:R1:W-:Y:S04]  /*b160*/  STL.64 [R1+0x888], R66 ;  /* 0x0008884201007387 */ /* 0x0003e80000100a00 */
[----:B------:R-:W2:Y:S04]  /*b170*/  LDL.64 R240, [R1+0x3a0] ;  /* 0x0003a00001f07983 */ /* 0x000ea80000100a00 */
[----:B------:R1:W-:Y:S04]  /*b180*/  STL.64 [R1+0x890], R64 ;  /* 0x0008904001007387 */ /* 0x0003e80000100a00 */
[----:B------:R-:W4:Y:S04]  /*b190*/  LDL.LU.64 R224, [R1+0x3e8] ;  /* 0x0003e80001e07983 */ /* 0x000f280000300a00 */
[----:B------:R-:W3:Y:S04]  /*b1a0*/  LDL.LU.64 R230, [R1+0x3e0] ;  /* 0x0003e00001e67983 */ /* 0x000ee80000300a00 */
[----:B------:R-:W5:Y:S04]  /*b1b0*/  LDL.LU.64 R238, [R1+0x3d8] ;  /* 0x0003d80001ee7983 */ /* 0x000f680000300a00 */
[----:B------:R-:W5:Y:S04]  /*b1c0*/  LDL.LU.64 R236, [R1+0x3d0] ;  /* 0x0003d00001ec7983 */ /* 0x000f680000300a00 */
[----:B------:R-:W5:Y:S04]  /*b1d0*/  LDL.LU.64 R232, [R1+0x530] ;  /* 0x0005300001e87983 */ /* 0x000f680000300a00 */
[----:B------:R-:W5:Y:S04]  /*b1e0*/  LDL.LU.64 R192, [R1+0x3c8] ;  /* 0x0003c80001c07983 */ /* 0x000f680000300a00 */
[----:B------:R-:W5:Y:S04]  /*b1f0*/  LDL.LU.64 R226, [R1+0x580] ;  /* 0x0005800001e27983 */ /* 0x000f680000300a00 */
[----:B------:R-:W5:Y:S04]  /*b200*/  LDL.LU.64 R190, [R1+0x3c0] ;  /* 0x0003c00001be7983 */ /* 0x000f680000300a00 */
[----:B------:R-:W5:Y:S04]  /*b210*/  LDL.64 R194, [R1+0x578] ;  /* 0x0005780001c27983 */ /* 0x000f680000100a00 */
[----:B------:R-:W5:Y:S04]  /*b220*/  LDL.LU.64 R186, [R1+0x3b8] ;  /* 0x0003b80001ba7983 */ /* 0x000f680000300a00 */
[----:B------:R-:W5:Y:S04]  /*b230*/  LDL.LU.64 R184, [R1+0x548] ;  /* 0x0005480001b87983 */ /* 0x000f680000300a00 */
[----:B------:R-:W5:Y:S04]  /*b240*/  LDL.LU.64 R188, [R1+0x3b0] ;  /* 0x0003b00001bc7983 */ /* 0x000f680000300a00 */
[----:B------:R-:W5:Y:S04]  /*b250*/  LDL.LU.64 R182, [R1+0x540] ;  /* 0x0005400001b67983 */ /* 0x000f680000300a00 */
[----:B------:R-:W5:Y:S04]  /*b260*/  LDL.64 R198, [R1+0x3a8] ;  /* 0x0003a80001c67983 */ /* 0x000f680000100a00 */
        /* <DEDUP_REMOVED lines=21> */
[C---:B---3--:R-:W-:Y:S01]  /*b3c0*/  IMAD.WIDE R88, R4.reuse, 0x4, R230 ;  /* 0x0000000404587825 */ /* 0x048fe200078e02e6 */
[----:B------:R3:W-:Y:S03]  /*b3d0*/  STL.64 [R1+0x3e8], R90 ;  /* 0x0003e85a01007387 */ /* 0x0007e60000100a00 */
[C---:B-----5:R-:W-:Y:S01]  /*b3e0*/  IMAD.WIDE R86, R4.reuse, 0x4, R238 ;  /* 0x0000000404567825 */ /* 0x060fe200078e02ee */
        /* <DEDUP_REMOVED lines=24> */
[----:B------:R-:W2:Y:S04]  /*b570*/  LDL.LU.64 R240, [R1+0x4c8] ;  /* 0x0004c80001f07983 */ /* 0x000ea80000300a00 */
[----:B------:R1:W-:Y:S04]  /*b580*/  STL.64 [R1+0x870], R64 ;  /* 0x0008704001007387 */ /* 0x0003e80000100a00 */
[----:B------:R-:W3:Y:S04]  /*b590*/  LDL.LU.64 R224, [R1+0x598] ;  /* 0x0005980001e07983 */ /* 0x000ee80000300a00 */
[----:B------:R-:W4:Y:S04]  /*b5a0*/  LDL.LU.64 R230, [R1+0x430] ;  /* 0x0004300001e67983 */ /* 0x000f280000300a00 */
[----:B------:R-:W5:Y:S04]  /*b5b0*/  LDL.LU.64 R238, [R1+0x5a0] ;  /* 0x0005a00001ee7983 */ /* 0x000f680000300a00 */
[----:B------:R-:W5:Y:S04]  /*b5c0*/  LDL.LU.64 R236, [R1+0x418] ;  /* 0x0004180001ec7983 */ /* 0x000f680000300a00 */
[----:B------:R-:W5:Y:S04]  /*b5d0*/  LDL.LU.64 R232, [R1+0x5b8] ;  /* 0x0005b80001e87983 */ /* 0x000f680000300a00 */
[----:B------:R-:W5:Y:S04]  /*b5e0*/  LDL.64 R192, [R1+0x410] ;  /* 0x0004100001c07983 */ /* 0x000f680000100a00 */
        /* <DEDUP_REMOVED lines=26> */
[----:B------:R-:W-:Y:S03]  /*b790*/  STL.64 [R1+0x308], R94 ;  /* 0x0003085e01007387 */ /* 0x000fe60000100a00 */
[C---:B---3--:R-:W-:Y:S01]  /*b7a0*/  IMAD.WIDE R90, R4.reuse, 0x4, R224 ;  /* 0x00000004045a7825 */ /* 0x048fe200078e02e0 */
[----:B------:R1:W-:Y:S03]  /*b7b0*/  STL.64 [R1+0x310], R92 ;  /* 0x0003105c01007387 */ /* 0x0003e60000100a00 */
[C---:B----4-:R-:W-:Y:S01]  /*b7c0*/  IMAD.WIDE R88, R4.reuse, 0x4, R230 ;  /* 0x0000000404587825 */ /* 0x050fe200078e02e6 */
        /* <DEDUP_REMOVED lines=24> */
[----:B------:R-:W2:Y:S04]  /*b950*/  LDL.LU.64 R228, [R1+0x5f8] ;  /* 0x0005f80001e47983 */ /* 0x000ea80000300a00 */
[----:B------:R1:W-:Y:S04]  /*b960*/  STL.64 [R1+0x858], R66 ;  /* 0x0008584201007387 */ /* 0x0003e80000100a00 */
[----:B------:R-:W1:Y:S04]  /*b970*/  LDL.64 R240, [R1+0x5a8] ;  /* 0x0005a80001f07983 */ /* 0x000e680000100a00 */
[----:B------:R1:W-:Y:S04]  /*b980*/  STL.64 [R1+0x860], R64 ;  /* 0x0008604001007387 */ /* 0x0003e80000100a00 */
[----:B------:R-:W2:Y:S04]  /*b990*/  LDL.LU.64 R224, [R1+0x608] ;  /* 0x0006080001e07983 */ /* 0x000ea80000300a00 */
[----:B------:R-:W3:Y:S04]  /*b9a0*/  LDL.LU.64 R230, [R1+0x538] ;  /* 0x0005380001e67983 */ /* 0x000ee80000300a00 */
[----:B------:R-:W4:Y:S04]  /*b9b0*/  LDL.LU.64 R238, [R1+0x610] ;  /* 0x0006100001ee7983 */ /* 0x000f280000300a00 */
[----:B------:R-:W5:Y:S04]  /*b9c0*/  LDL.LU.64 R236, [R1+0x510] ;  /* 0x0005100001ec7983 */ /* 0x000f680000300a00 */
[----:B------:R-:W5:Y:S04]  /*b9d0*/  LDL.LU.64 R232, [R1+0x628] ;  /* 0x0006280001e87983 */ /* 0x000f680000300a00 */
[----:B------:R-:W5:Y:S04]  /*b9e0*/  LDL.64 R192, [R1+0x4b8] ;  /* 0x0004b80001c07983 */ /* 0x000f680000100a00 */
[----:B------:R-:W5:Y:S04]  /*b9f0*/  LDL.LU.64 R226, [R1+0x638] ;  /* 0x0006380001e27983 */ /* 0x000f680000300a00 */
[----:B------:R-:W5:Y:S04]  /*ba00*/  LDL.LU.64 R190, [R1+0x478] ;  /* 0x0004780001be7983 */ /* 0x000f680000300a00 */
[----:B------:R-:W5:Y:S04]  /*ba10*/  LDL.LU.64 R194, [R1+0x640] ;  /* 0x0006400001c27983 */ /* 0x000f680000300a00 */
[----:B------:R-:W5:Y:S04]  /*ba20*/  LDL.LU.64 R186, [R1+0x458] ;  /* 0x0004580001ba7983 */ /* 0x000f680000300a00 */
[----:B------:R-:W5:Y:S04]  /*ba30*/  LDL.LU.64 R184, [R1+0x668] ;  /* 0x0006680001b87983 */ /* 0x000f680000300a00 */
[----:B------:R-:W5:Y:S04]  /*ba40*/  LDL.LU.64 R188, [R1+0x440] ;  /* 0x0004400001bc7983 */ /* 0x000f680000300a00 */
[----:B------:R-:W5:Y:S04]  /*ba50*/  LDL.LU.64 R182, [R1+0x660] ;  /* 0x0006600001b67983 */ /* 0x000f680000300a00 */
[----:B------:R-:W5:Y:S04]  /*ba60*/  LDL.LU.64 R198, [R1+0x438] ;  /* 0x0004380001c67983 */ /* 0x000f680000300a00 */
[----:B------:R-:W-:Y:S04]  /*ba70*/  LDGSTS.E [R25+0xc300], desc[UR8][R94.64], P0 ;  /* 0x0c3000005e197fae */ /* 0x000fe800081a1008 */
        /* <DEDUP_REMOVED lines=41> */
[----:B------:R-:W2:Y:S03]  /*bd10*/  LDL.LU.64 R230, [R1+0x678] ;  /* 0x0006780001e67983 */ /* 0x000ea60000300a00 */
[C---:B------:R-:W-:Y:S01]  /*bd20*/  IMAD.WIDE R64, R4.reuse, 0x4, R198 ;  /* 0x0000000404407825 */ /* 0x040fe200078e02c6 */
[----:B------:R1:W-:Y:S03]  /*bd30*/  STL.64 [R1+0x7c8], R68 ;  /* 0x0007c84401007387 */ /* 0x0003e60000100a00 */
[----:B------:R-:W-:-:S02]  /*bd40*/  IMAD.WIDE R24, R4, 0x4, R228 ;  /* 0x0000000404187825 */ /* 0x000fc400078e02e4 */
[----:B------:R-:W1:Y:S04]  /*bd50*/  LDL.LU.64 R228, [R1+0x618] ;  /* 0x0006180001e47983 */ /* 0x000e680000300a00 */
[----:B------:R1:W-:Y:S04]  /*bd60*/  STL.64 [R1+0x828], R66 ;  /* 0x0008284201007387 */ /* 0x0003e80000100a00 */
[----:B------:R-:W2:Y:S04]  /*bd70*/  LDL.LU.64 R240, [R1+0x688] ;  /* 0x0006880001f07983 */ /* 0x000ea80000300a00 */
[----:B------:R1:W-:Y:S04]  /*bd80*/  STL.64 [R1+0x830], R64 ;  /* 0x0008304001007387 */ /* 0x0003e80000100a00 */
[----:B------:R-:W3:Y:S04]  /*bd90*/  LDL.LU.64 R224, [R1+0x5d0] ;  /* 0x0005d00001e07983 */ /* 0x000ee80000300a00 */
[----:B------:R-:W4:Y:S04]  /*bda0*/  LDL.LU.64 R238, [R1+0x690] ;  /* 0x0006900001ee7983 */ /* 0x000f280000300a00 */
        /* <DEDUP_REMOVED lines=31> */
[----:B------:R-:W-:Y:S03]  /*bfa0*/  STL.64 [R1+0x360], R88 ;  /* 0x0003605801007387 */ /* 0x000fe60000100a00 */
[C---:B----4-:R-:W-:Y:S01]  /*bfb0*/  IMAD.WIDE R84, R4.reuse, 0x4, R238 ;  /* 0x0000000404547825 */ /* 0x050fe200078e02ee */
[----:B------:R-:W-:Y:S03]  /*bfc0*/  STL.64 [R1+0x368], R86 ;  /* 0x0003685601007387 */ /* 0x000fe60000100a00 */
        /* <DEDUP_REMOVED lines=19> */
[----:B------:R1:W-:Y:S04]  /*c100*/  STL.64 [R1+0x640], R68 ;  /* 0x0006404401007387 */ /* 0x0003e80000100a00 */
[----:B------:R-:W1:Y:S01]  /*c110*/  LDL.LU.64 R180, [R1+0x6a0] ;  /* 0x0006a00001b47983 */ /* 0x000e620000300a00 */
[----:B------:R-:W-:-:S03]  /*c120*/  IMAD.WIDE R228, R4, 0x4, R236 ;  /* 0x0000000404e47825 */ /* 0x000fc600078e02ec */
[----:B------:R1:W-:Y:S04]  /*c130*/  STL.64 [R1+0x660], R66 ;  /* 0x0006604201007387 */ /* 0x0003e80000100a00 */
[----:B------:R-:W2:Y:S04]  /*c140*/  LDL.LU.64 R232, [R1+0x6e0] ;  /* 0x0006e00001e87983 */ /* 0x000ea80000300a00 */
[----:B------:R1:W-:Y:S04]  /*c150*/  STL.64 [R1+0x810], R64 ;  /* 0x0008104001007387 */ /* 0x0003e80000100a00 */
[----:B------:R-:W2:Y:S04]  /*c160*/  LDL.LU.64 R236, [R1+0x670] ;  /* 0x0006700001ec7983 */ /* 0x000ea80000300a00 */
[----:B------:R-:W2:Y:S04]  /*c170*/  LDL.LU.64 R234, [R1+0x6e8] ;  /* 0x0006e80001ea7983 */ /* 0x000ea80000300a00 */
[----:B------:R-:W3:Y:S04]  /*c180*/  LDL.LU.64 R240, [R1+0x600] ;  /* 0x0006000001f07983 */ /* 0x000ee80000300a00 */
[----:B------:R-:W4:Y:S04]  /*c190*/  LDL.LU.64 R224, [R1+0x6f0] ;  /* 0x0006f00001e07983 */ /* 0x000f280000300a00 */
        /* <DEDUP_REMOVED lines=8> */
[----:B------:R-:W5:Y:S01]  /*c220*/  LDL.LU.64 R198, [R1+0x468] ;  /* 0x0004680001c67983 */ /* 0x000f620000300a00 */
[----:B------:R-:W-:-:S05]  /*c230*/  IMAD.WIDE R230, R4, 0x4, R230 ;  /* 0x0000000404e67825 */ /* 0x000fca00078e02e6 */
[----:B------:R-:W-:Y:S04]  /*c240*/  LDGSTS.E [R26+0xc500], desc[UR8][R230.64], P0 ;  /* 0x0c500000e61a7fae */ /* 0x000fe800081a1008 */
[----:B------:R-:W-:Y:S04]  /*c250*/  LDGSTS.E [R26+0xc580], desc[UR8][R90.64], P6 ;  /* 0x0c5800005a1a7fae */ /* 0x000fe8000b1a1008 */
[----:B------:R-:W-:Y:S04]  /*c260*/  LDGSTS.E [R26+0xcd00], desc[UR8][R88.64], P0 ;  /* 0x0cd00000581a7fae */ /* 0x000fe800081a1008 */
[----:B------:R-:W-:Y:S04]  /*c270*/  LDGSTS.E [R26+0xcd80], desc[UR8][R86.64], P6 ;  /* 0x0cd80000561a7fae */ /* 0x000fe8000b1a1008 */
[----:B------:R1:W-:Y:S04]  /*c280*/  LDGSTS.E [R26+0xd500], desc[UR8][R84.64], P0 ;  /* 0x0d500000541a7fae */ /* 0x0003e800081a1008 */
        /* <DEDUP_REMOVED lines=11> */
[----:B-1----:R-:W-:-:S05]  /*c340*/  IMAD.WIDE R84, R4, 0x4, R180 ;  /* 0x0000000404547825 */ /* 0x002fca00078e02b4 */
[----:B------:R-:W-:Y:S01]  /*c350*/  STL.64 [R1+0x338], R84 ;  /* 0x0003385401007387 */ /* 0x000fe20000100a00 */
[----:B--2---:R-:W-:-:S04]  /*c360*/  IMAD.WIDE R82, R4, 0x4, R234 ;  /* 0x0000000404527825 */ /* 0x004fc800078e02ea */
[C---:B---3--:R-:W-:Y:S01]  /*c370*/  IMAD.WIDE R80, R4.reuse, 0x4, R240 ;  /* 0x0000000404507825 */ /* 0x048fe200078e02f0 */
[----:B------:R-:W-:Y:S03]  /*c380*/  STL.64 [R1+0x3f8], R82 ;  /* 0x0003f85201007387 */ /* 0x000fe60000100a00 */
[C---:B----4-:R-:W-:Y:S01]  /*c390*/  IMAD.WIDE R78, R4.reuse, 0x4, R224 ;  /* 0x00000004044e7825 */ /* 0x050fe200078e02e0 */
[----:B------:R-:W-:Y:S03]  /*c3a0*/  STL.64 [R1+0x408], R80 ;  /* 0x0004085001007387 */ /* 0x000fe60000100a00 */
[C---:B-----5:R-:W-:Y:S01]  /*c3b0*/  IMAD.WIDE R76, R4.reuse, 0x4, R192 ;  /* 0x00000004044c7825 */ /* 0x060fe200078e02c0 */
[----:B------:R-:W-:Y:S03]  /*c3c0*/  STL.64 [R1+0x478], R78 ;  /* 0x0004784e01007387 */ /* 0x000fe60000100a00 */
[C---:B------:R-:W-:Y:S01]  /*c3d0*/  IMAD.WIDE R74, R4.reuse, 0x4, R194 ;  /* 0x00000004044a7825 */ /* 0x040fe200078e02c2 */
        /* <DEDUP_REMOVED lines=8> */
[----:B------:R-:W2:Y:S03]  /*c460*/  LDL.LU.64 R124, [R1+0x720] ;  /* 0x00072000017c7983 */ /* 0x000ea60000300a00 */
[C---:B------:R-:W-:Y:S01]  /*c470*/  IMAD.WIDE R64, R4.reuse, 0x4, R198 ;  /* 0x0000000404407825 */ /* 0x040fe200078e02c6 */
[----:B------:R-:W-:Y:S04]  /*c480*/  STL.64 [R1+0x628], R68 ;  /* 0x0006284401007387 */ /* 0x000fe80000100a00 */
[----:B------:R-:W3:Y:S04]  /*c490*/  LDL.LU.64 R176, [R1+0x700] ;  /* 0x0007000001b07983 */ /* 0x000ee80000300a00 */
[----:B------:R-:W-:Y:S04]  /*c4a0*/  STL.64 [R1+0x670], R66 ;  /* 0x0006704201007387 */ /* 0x000fe80000100a00 */
[----:B------:R-:W4:Y:S04]  /*c4b0*/  LDL.LU.64 R122, [R1+0x728] ;  /* 0x00072800017a7983 */ /* 0x000f280000300a00 */
[----:B------:R1:W-:Y:S01]  /*c4c0*/  STL.64 [R1+0x678], R64 ;  /* 0x0006784001007387 */ /* 0x0003e20000100a00 */
[----:B------:R-:W-:-:S03]  /*c4d0*/  IMAD.WIDE R234, R4, 0x4, R238 ;  /* 0x0000000404ea7825 */ /* 0x000fc600078e02ee */
[----:B------:R-:W5:Y:S01]  /*c4e0*/  LDL.LU.64 R120, [R1+0x6d8] ;  /* 0x0006d80001787983 */ /* 0x000f620000300a00 */
[----:B------:R-:W-:-:S03]  /*c4f0*/  IMAD.WIDE R238, R4, 0x4, R190 ;  /* 0x0000000404ee7825 */ /* 0x000fc600078e02be */
        /* <DEDUP_REMOVED lines=9> */
[----:B------:R-:W-:-:S03]  /*c590*/  IMAD.WIDE R226, R4, 0x4, R226 ;  /* 0x0000000404e27825 */ /* 0x000fc600078e02e2 */
[----:B------:R-:W5:Y:S01]  /*c5a0*/  LDL.LU.64 R182, [R1+0x4b0] ;  /* 0x0004b00001b67983 */ /* 0x000f620000300a00 */
[----:B------:R-:W-:-:S03]  /*c5b0*/  IMAD.WIDE R232, R4, 0x4, R232 ;  /* 0x0000000404e87825 */ /* 0x000fc600078e02e8 */
[----:B------:R-:W-:Y:S01]  /*c5c0*/  LDGSTS.E [R6+0xc600], desc[UR8][R226.64], P0 ;  /* 0x0c600000e2067fae */ /* 0x000fe200081a1008 */
[----:B------:R-:W-:-:S03]  /*c5d0*/  IMAD.WIDE R236, R4, 0x4, R236 ;  /* 0x0000000404ec7825 */ /* 0x000fc600078e02ec */
[----:B------:R-:W-:Y:S04]  /*c5e0*/  LDGSTS.E [R6+0xc680], desc[UR8][R84.64], P6 ;  /* 0x0c68000054067fae */ /* 0x000fe8000b1a1008 */
[----:B------:R-:W-:Y:S04]  /*c5f0*/  LDGSTS.E [R6+0xce00], desc[UR8][R232.64], P0 ;  /* 0x0ce00000e8067fae */ /* 0x000fe800081a1008 */
[----:B------:R-:W-:Y:S04]  /*c600*/  LDGSTS.E [R6+0xce80], desc[UR8][R236.64], P6 ;  /* 0x0ce80000ec067fae */ /* 0x000fe8000b1a1008 */
[----:B------:R-:W-:Y:S04]  /*c610*/  LDGSTS.E [R6+0xd600], desc[UR8][R82.64], P0 ;  /* 0x0d60000052067fae */ /* 0x000fe800081a1008 */
[----:B------:R-:W-:Y:S04]  /*c620*/  LDGSTS.E [R6+0xd680], desc[UR8][R80.64], P6 ;  /* 0x0d68000050067fae */ /* 0x000fe8000b1a1008 */
[----:B------:R-:W-:Y:S04]  /*c630*/  LDGSTS.E [R6+0xde00], desc[UR8][R78.64], P0 ;  /* 0x0de000004e067fae */ /* 0x000fe800081a1008 */
[----:B------:R-:W-:Y:S04]  /*c640*/  LDGSTS.E [R6+0xde80], desc[UR8][R234.64], P6 ;  /* 0x0de80000ea067fae */ /* 0x000fe8000b1a1008 */
[----:B------:R-:W-:Y:S04]  /*c650*/  LDGSTS.E [R6+0xe600], desc[UR8][R76.64], P0 ;  /* 0x0e6000004c067fae */ /* 0x000fe800081a1008 */
[----:B------:R-:W5:Y:S04]  /*c660*/  LDL.LU.64 R198, [R1+0x758] ;  /* 0x0007580001c67983 */ /* 0x000f680000300a00 */
[----:B------:R-:W-:Y:S04]  /*c670*/  LDGSTS.E [R6+0xe680], desc[UR8][R238.64], P6 ;  /* 0x0e680000ee067fae */ /* 0x000fe8000b1a1008 */
[----:B------:R-:W-:Y:S04]  /*c680*/  LDGSTS.E [R6+0xee00], desc[UR8][R74.64], P0 ;  /* 0x0ee000004a067fae */ /* 0x000fe800081a1008 */
[----:B------:R-:W-:Y:S04]  /*c690*/  LDGSTS.E [R6+0xee80], desc[UR8][R72.64], P6 ;  /* 0x0ee8000048067fae */ /* 0x000fe8000b1a1008 */
[----:B------:R-:W-:Y:S04]  /*c6a0*/  LDGSTS.E [R6+0xf600], desc[UR8][R70.64], P0 ;  /* 0x0f60000046067fae */ /* 0x000fe800081a1008 */
[----:B------:R-:W-:Y:S04]  /*c6b0*/  LDGSTS.E [R6+0xf680], desc[UR8][R68.64], P6 ;  /* 0x0f68000044067fae */ /* 0x000fe8000b1a1008 */
[----:B------:R-:W-:Y:S04]  /*c6c0*/  LDGSTS.E [R6+0xfe00], desc[UR8][R66.64], P0 ;  /* 0x0fe0000042067fae */ /* 0x000fe800081a1008 */
[----:B------:R1:W-:Y:S02]  /*c6d0*/  LDGSTS.E [R6+0xfe80], desc[UR8][R64.64], P6 ;  /* 0x0fe8000040067fae */ /* 0x0003e4000b1a1008 */
[----:B-1----:R-:W-:-:S04]  /*c6e0*/  IMAD.WIDE R64, R4, 0x4, R220 ;  /* 0x0000000404407825 */ /* 0x002fc800078e02dc */
        /* <DEDUP_REMOVED lines=18> */
[----:B------:R-:W-:Y:S04]  /*c810*/  STL.64 [R1+0x588], R72 ;  /* 0x0005884801007387 */ /* 0x000fe80000100a00 */
[----:B------:R-:W-:Y:S04]  /*c820*/  STL.64 [R1+0x600], R70 ;  /* 0x0006004601007387 */ /* 0x000fe80000100a00 */
[----:B------:R-:W2:Y:S01]  /*c830*/  LDL.LU.64 R220, [R1+0x8b0] ;  /* 0x0008b00001dc7983 */ /* 0x000ea20000300a00 */
[----:B------:R-:W-:-:S03]  /*c840*/  IMAD.WIDE R250, R4, 0x4, R180 ;  /* 0x0000000404fa7825 */ /* 0x000fc600078e02b4 */
[----:B------:R-:W-:Y:S01]  /*c850*/  LDGSTS.E [R27+0xc700], desc[UR8][R88.64], P0 ;  /* 0x0c700000581b7fae */ /* 0x000fe200081a1008 */
[----:B------:R-:W-:-:S03]  /*c860*/  IMAD.WIDE R240, R4, 0x4, R194 ;  /* 0x0000000404f07825 */ /* 0x000fc600078e02c2 */
[----:B------:R-:W-:Y:S04]  /*c870*/  LDGSTS.E [R27+0xc780], desc[UR8][R86.64], P6 ;  /* 0x0c780000561b7fae */ /* 0x000fe8000b1a1008 */
[----:B------:R-:W-:Y:S01]  /*c880*/  LDGSTS.E [R27+0xcf00], desc[UR8][R84.64], P0 ;  /* 0x0cf00000541b7fae */ /* 0x000fe200081a1008 */
[----:B------:R-:W-:-:S03]  /*c890*/  IMAD.WIDE R224, R4, 0x4, R184 ;  /* 0x0000000404e07825 */ /* 0x000fc600078e02b8 */
[----:B------:R-:W-:Y:S04]  /*c8a0*/  LDGSTS.E [R27+0xcf80], desc[UR8][R82.64], P6 ;  /* 0x0cf80000521b7fae */ /* 0x000fe8000b1a1008 */
[----:B------:R-:W-:Y:S01]  /*c8b0*/  LDGSTS.E [R27+0xd700], desc[UR8][R250.64], P0 ;  /* 0x0d700000fa1b7fae */ /* 0x000fe200081a1008 */
[----:B------:R-:W-:-:S03]  /*c8c0*/  IMAD.WIDE R68, R4, 0x4, R182 ;  /* 0x0000000404447825 */ /* 0x000fc600078e02b6 */
[----:B------:R-:W-:Y:S04]  /*c8d0*/  LDGSTS.E [R27+0xd780], desc[UR8][R80.64], P6 ;  /* 0x0d780000501b7fae */ /* 0x000fe8000b1a1008 */
[----:B------:R-:W-:Y:S04]  /*c8e0*/  LDGSTS.E [R27+0xdf00], desc[UR8][R78.64], P0 ;  /* 0x0df000004e1b7fae */ /* 0x000fe800081a1008 */
[----:B------:R-:W-:Y:S01]  /*c8f0*/  LDGSTS.E [R27+0xdf80], desc[UR8][R76.64], P6 ;  /* 0x0df800004c1b7fae */ /* 0x000fe2000b1a1008 */
[----:B------:R-:W-:-:S03]  /*c900*/  IMAD.WIDE R66, R4, 0x4, R198 ;  /* 0x0000000404427825 */ /* 0x000fc600078e02c6 */
[----:B------:R-:W-:Y:S04]  /*c910*/  LDGSTS.E [R27+0xe700], desc[UR8][R74.64], P0 ;  /* 0x0e7000004a1b7fae */ /* 0x000fe800081a1008 */
[----:B------:R-:W-:Y:S04]  /*c920*/  LDGSTS.E [R27+0xe780], desc[UR8][R240.64], P6 ;  /* 0x0e780000f01b7fae */ /* 0x000fe8000b1a1008 */
[----:B------:R-:W-:Y:S04]  /*c930*/  LDGSTS.E [R27+0xef00], desc[UR8][R72.64], P0 ;  /* 0x0ef00000481b7fae */ /* 0x000fe800081a1008 */
[----:B------:R-:W-:Y:S04]  /*c940*/  LDGSTS.E [R27+0xef80], desc[UR8][R224.64], P6 ;  /* 0x0ef80000e01b7fae */ /* 0x000fe8000b1a1008 */
[----:B------:R-:W-:Y:S04]  /*c950*/  LDGSTS.E [R27+0xf700], desc[UR8][R70.64], P0 ;  /* 0x0f700000461b7fae */ /* 0x000fe800081a1008 */
[----:B------:R1:W-:Y:S04]  /*c960*/  LDGSTS.E [R27+0xf780], desc[UR8][R68.64], P6 ;  /* 0x0f780000441b7fae */ /* 0x0003e8000b1a1008 */
[----:B------:R3:W-:Y:S04]  /*c970*/  LDGSTS.E [R27+0xff00], desc[UR8][R66.64], P0 ;  /* 0x0ff00000421b7fae */ /* 0x0007e800081a1008 */
[----:B------:R4:W-:Y:S01]  /*c980*/  LDGSTS.E [R27+0xff80], desc[UR8][R64.64], P6 ;  /* 0x0ff80000401b7fae */ /* 0x0009e2000b1a1008 */
[----:B------:R-:W-:-:S03]  /*c990*/  CS2R R196, SRZ ;  /* 0x0000000000c47805 */ /* 0x000fc6000001ff00 */
[----:B------:R1:W-:Y:S01]  /*c9a0*/  STL.64 [R1+0x610], R68 ;  /* 0x0006104401007387 */ /* 0x0003e20000100a00 */
[----:B------:R-:W-:-:S03]  /*c9b0*/  CS2R R198, SRZ ;  /* 0x0000000000c67805 */ /* 0x000fc6000001ff00 */
[----:B------:R-:W0:Y:S01]  /*c9c0*/  LDGDEPBAR ;  /* 0x00000000000079af */ /* 0x000e220000000000 */
[----:B------:R-:W-:Y:S02]  /*c9d0*/  CS2R R192, SRZ ;  /* 0x0000000000c07805 */ /* 0x000fe4000001ff00 */
[----:B------:R-:W-:Y:S01]  /*c9e0*/  CS2R R194, SRZ ;  /* 0x0000000000c27805 */ /* 0x000fe2000001ff00 */
[----:B------:R3:W-:Y:S01]  /*c9f0*/  STL.64 [R1+0x7e0], R66 ;  /* 0x0007e04201007387 */ /* 0x0007e20000100a00 */
[----:B------:R-:W-:Y:S02]  /*ca00*/  CS2R R188, SRZ ;  /* 0x0000000000bc7805 */ /* 0x000fe4000001ff00 */
[----:B------:R-:W-:Y:S02]  /*ca10*/  CS2R R190, SRZ ;  /* 0x0000000000be7805 */ /* 0x000fe4000001ff00 */
[----:B------:R-:W-:Y:S01]  /*ca20*/  CS2R R184, SRZ ;  /* 0x0000000000b87805 */ /* 0x000fe2000001ff00 */
[----:B------:R4:W-:Y:S01]  /*ca30*/  STL.64 [R1+0x7e8], R64 ;  /* 0x0007e84001007387 */ /* 0x0009e20000100a00 */
[----:B------:R-:W-:-:S02]  /*ca40*/  CS2R R186, SRZ ;  /* 0x0000000000ba7805 */ /* 0x000fc4000001ff00 */
[----:B------:R-:W-:Y:S02]  /*ca50*/  CS2R R180, SRZ ;  /* 0x0000000000b47805 */ /* 0x000fe4000001ff00 */
[----:B------:R-:W-:Y:S02]  /*ca60*/  CS2R R182, SRZ ;  /* 0x0000000000b67805 */ /* 0x000fe4000001ff00 */
[----:B------:R-:W-:Y:S02]  /*ca70*/  CS2R R176, SRZ ;  /* 0x0000000000b07805 */ /* 0x000fe4000001ff00 */
[----:B------:R-:W-:Y:S02]  /*ca80*/  CS2R R178, SRZ ;  /* 0x0000000000b27805 */ /* 0x000fe4000001ff00 */
[----:B-1----:R-:W-:Y:S02]  /*ca90*/  CS2R R68, SRZ ;  /* 0x0000000000447805 */ /* 0x002fe4000001ff00 */
[----:B------:R-:W-:-:S02]  /*caa0*/  CS2R R70, SRZ ;  /* 0x0000000000467805 */ /* 0x000fc4000001ff00 */
[----:B---3--:R-:W-:Y:S02]  /*cab0*/  CS2R R66, SRZ ;  /* 0x0000000000427805 */ /* 0x008fe4000001ff00 */
[----:B------:R-:W-:Y:S02]  /*cac0*/  CS2R R72, SRZ ;  /* 0x0000000000487805 */ /* 0x000fe4000001ff00 */
[----:B------:R-:W-:Y:S02]  /*cad0*/  CS2R R74, SRZ ;  /* 0x00000000004a7805 */ /* 0x000fe4000001ff00 */
[----:B------:R-:W-:Y:S02]  /*cae0*/  CS2R R76, SRZ ;  /* 0x00000000004c7805 */ /* 0x000fe4000001ff00 */
[----:B----4-:R-:W-:Y:S02]  /*caf0*/  CS2R R64, SRZ ;  /* 0x0000000000407805 */ /* 0x010fe4000001ff00 */
[----:B------:R-:W-:-:S02]  /*cb00*/  CS2R R78, SRZ ;  /* 0x00000000004e7805 */ /* 0x000fc4000001ff00 */
[----:B------:R-:W-:Y:S02]  /*cb10*/  CS2R R80, SRZ ;  /* 0x0000000000507805 */ /* 0x000fe4000001ff00 */
[----:B------:R-:W-:Y:S02]  /*cb20*/  CS2R R82, SRZ ;  /* 0x0000000000527805 */ /* 0x000fe4000001ff00 */
[----:B------:R-:W-:Y:S02]  /*cb30*/  CS2R R84, SRZ ;  /* 0x0000000000547805 */ /* 0x000fe4000001ff00 */
[----:B------:R-:W-:Y:S02]  /*cb40*/  CS2R R86, SRZ ;  /* 0x0000000000567805 */ /* 0x000fe4000001ff00 */
[----:B------:R-:W-:Y:S02]  /*cb50*/  CS2R R88, SRZ ;  /* 0x0000000000587805 */ /* 0x000fe4000001ff00 */
        /* <DEDUP_REMOVED lines=39> */
[----:B--2---:R-:W-:-:S13]  /*cdd0*/  ISETP.GE.AND P0, PT, R220, 0x40, PT ;  /* 0x00000040dc00780c */ /* 0x004fda0003f06270 */
[----:B------:R-:W-:Y:S05]  /*cde0*/  @!P0 BRA `(.L_x_0) ;  /* 0x0000010000b48947 */ /* 0x000fea0003800000 */
[----:B------:R-:W2:Y:S04]  /*cdf0*/  LDL.LU.64 R154, [R1+0x480] ;  /* 0x00048000019a7983 */ /* 0x000ea80000300a00 */
[----:B------:R-:W3:Y:S04]  /*ce00*/  LDL.LU.64 R156, [R1+0x348] ;  /* 0x00034800019c7983 */ /* 0x000ee80000300a00 */
[----:B------:R-:W4:Y:S04]  /*ce10*/  LDL.LU.64 R158, [R1+0x340] ;  /* 0x00034000019e7983 */ /* 0x000f280000300a00 */
[----:B------:R-:W5:Y:S04]  /*ce20*/  LDL.LU.64 R160, [R1+0x408] ;  /* 0x0004080001a07983 */ /* 0x000f680000300a00 */
[----:B------:R-:W5:Y:S04]  /*ce30*/  LDL.LU.64 R162, [R1+0x520] ;  /* 0x0005200001a27983 */ /* 0x000f680000300a00 */
[----:B------:R-:W5:Y:S04]  /*ce40*/  LDL.LU.64 R164, [R1+0x478] ;  /* 0x0004780001a47983 */ /* 0x000f680000300a00 */
[----:B------:R-:W5:Y:S01]  /*ce50*/  LDL.LU.64 R166, [R1+0x338] ;  /* 0x0003380001a67983 */ /* 0x000f620000300a00 */
[----:B------:R-:W-:Y:S01]  /*ce60*/  MOV R26, R226 ;  /* 0x000000e2001a7202 */ /* 0x000fe20000000f00 */
[----:B------:R-:W-:-:S02]  /*ce70*/  IMAD.MOV.U32 R27, RZ, RZ, R227 ;  /* 0x000000ffff1b7224 */ /* 0x000fc400078e00e3 */
[----:B------:R-:W5:Y:S04]  /*ce80*/  LDL.LU.64 R152, [R1+0x148] ;  /* 0x0001480001987983 */ /* 0x000f680000300a00 */
[----:B------:R-:W5:Y:S04]  /*ce90*/  LDL.LU.64 R226, [R1+0x190] ;  /* 0x0001900001e27983 */ /* 0x000f680000300a00 */
[----:B------:R-:W5:Y:S01]  /*cea0*/  LDL.LU.64 R148, [R1+0x58] ;  /* 0x0000580001947983 */ /* 0x000f620000300a00 */
[----:B--2---:R-:W-:Y:S01]  /*ceb0*/  IMAD.MOV.U32 R150, RZ, RZ, R154 ;  /* 0x000000ffff967224 */ /* 0x004fe200078e009a */
[----:B------:R-:W-:Y:S01]  /*cec0*/  MOV R151, R155 ;  /* 0x0000009b00977202 */ /* 0x000fe20000000f00 */
[----:B---3--:R-:W-:-:S02]  /*ced0*/  IMAD.MOV.U32 R154, RZ, RZ, R156 ;  /* 0x000000ffff9a7224 */ /* 0x008fc400078e009c */
[----:B------:R-:W-:Y:S01]  /*cee0*/  IMAD.MOV.U32 R155, RZ, RZ, R157 ;  /* 0x000000ffff9b7224 */ /* 0x000fe200078e009d */
[----:B----4-:R-:W-:Y:S01]  /*cef0*/  MOV R156, R158 ;  /* 0x0000009e009c7202 */ /* 0x010fe20000000f00 */
[----:B------:R-:W-:Y:S02]  /*cf00*/  IMAD.MOV.U32 R157, RZ, RZ, R159 ;  /* 0x000000ffff9d7224 */ /* 0x000fe400078e009f */
[----:B-----5:R-:W-:Y:S01]  /*cf10*/  IMAD.MOV.U32 R158, RZ, RZ, R160 ;  /* 0x000000ffff9e7224 */ /* 0x020fe200078e00a0 */
[----:B------:R-:W-:Y:S01]  /*cf20*/  MOV R159, R161 ;  /* 0x000000a1009f7202 */ /* 0x000fe20000000f00 */
[----:B------:R-:W-:Y:S02]  /*cf30*/  IMAD.MOV.U32 R160, RZ, RZ, R162 ;  /* 0x000000ffffa07224 */ /* 0x000fe400078e00a2 */
[----:B------:R-:W-:Y:S01]  /*cf40*/  IMAD.MOV.U32 R161, RZ, RZ, R163 ;  /* 0x000000ffffa17224 */ /* 0x000fe200078e00a3 */
[----:B------:R-:W-:Y:S01]  /*cf50*/  MOV R162, R164 ;  /* 0x000000a400a27202 */ /* 0x000fe20000000f00 */
[----:B------:R-:W-:-:S02]  /*cf60*/  IMAD.MOV.U32 R163, RZ, RZ, R165 ;  /* 0x000000ffffa37224 */ /* 0x000fc400078e00a5 */
[----:B------:R-:W-:Y:S01]  /*cf70*/  IMAD.MOV.U32 R164, RZ, RZ, R166 ;  /* 0x000000ffffa47224 */ /* 0x000fe200078e00a6 */
[----:B------:R-:W-:Y:S01]  /*cf80*/  MOV R165, R167 ;  /* 0x000000a700a57202 */ /* 0x000fe20000000f00 */
[----:B------:R-:W-:Y:S01]  /*cf90*/  IMAD.MOV.U32 R166, RZ, RZ, R26 ;  /* 0x000000ffffa67224 */ /* 0x000fe200078e001a */
[----:B------:R-:W-:Y:S01]  /*cfa0*/  MOV R26, R230 ;  /* 0x000000e6001a7202 */ /* 0x000fe20000000f00 */
[----:B------:R-:W-:Y:S02]  /*cfb0*/  IMAD.MOV.U32 R167, RZ, RZ, R27 ;  /* 0x000000ffffa77224 */ /* 0x000fe400078e001b */
[----:B------:R-:W-:Y:S02]  /*cfc0*/  IMAD.MOV.U32 R0, RZ, RZ, R153 ;  /* 0x000000ffff007224 */ /* 0x000fe400078e0099 */
[----:B------:R-:W-:Y:S02]  /*cfd0*/  IMAD.MOV.U32 R27, RZ, RZ, R231 ;  /* 0x000000ffff1b7224 */ /* 0x000fe400078e00e7 */
[----:B------:R-:W2:Y:S04]  /*cfe0*/  LDL.LU.64 R230, [R1+0x60] ;  /* 0x0000600001e67983 */ /* 0x000ea80000300a00 */
[----:B------:R-:W-:Y:S04]  /*cff0*/  STL [R1+0x778], R152 ;  /* 0x0007789801007387 */ /* 0x000fe80000100800 */
[----:B------:R-:W-:Y:S04]  /*d000*/  STL [R1+0x780], R226 ;  /* 0x000780e201007387 */ /* 0x000fe80000100800 */
[----:B------:R1:W-:Y:S04]  /*d010*/  STL [R1+0x774], R0 ;  /* 0x0007740001007387 */ /* 0x0003e80000100800 */
[----:B------:R-:W-:Y:S01]  /*d020*/  STL [R1+0x784], R22 ;  /* 0x0007841601007387 */ /* 0x000fe20000100800 */
[----:B-1----:R-:W-:-:S05]  /*d030*/  MOV R0, R227 ;  /* 0x000000e300007202 */ /* 0x002fca0000000f00 */
[----:B------:R1:W-:Y:S04]  /*d040*/  STL [R1+0x77c], R0 ;  /* 0x00077c0001007387 */ /* 0x0003e80000100800 */
[----:B------:R-:W-:Y:S04]  /*d050*/  STL [R1+0x76c], R23 ;  /* 0x00076c1701007387 */ /* 0x000fe80000100800 */
[----:B------:R-:W-:Y:S04]  /*d060*/  STL [R1+0x770], R20 ;  /* 0x0007701401007387 */ /* 0x000fe80000100800 */
[----:B------:R-:W-:Y:S04]  /*d070*/  STL [R1+0x764], R21 ;  /* 0x0007641501007387 */ /* 0x000fe80000100800 */
[----:B------:R-:W-:Y:S04]  /*d080*/  STL [R1+0x768], R18 ;  /* 0x0007681201007387 */ /* 0x000fe80000100800 */
[----:B------:R-:W-:Y:S04]  /*d090*/  STL [R1+0x75c], R19 ;  /* 0x00075c1301007387 */ /* 0x000fe80000100800 */
[----:B------:R-:W3:Y:S04]  /*d0a0*/  LDL.LU.64 R226, [R1+0x80] ;  /* 0x0000800001e27983 */ /* 0x000ee80000300a00 */
[----:B------:R-:W-:Y:S04]  /*d0b0*/  STL [R1+0x760], R16 ;  /* 0x0007601001007387 */ /* 0x000fe80000100800 */
[----:B------:R-:W-:Y:S04]  /*d0c0*/  STL [R1+0x724], R17 ;  /* 0x0007241101007387 */ /* 0x000fe80000100800 */
[----:B------:R-:W4:Y:S01]  /*d0d0*/  LDL.LU.64 R152, [R1+0x68] ;  /* 0x0000680001987983 */ /* 0x000f220000300a00 */
[----:B-1----:R-:W-:-:S03]  /*d0e0*/  IMAD.MOV.U32 R0, RZ, RZ, R149 ;  /* 0x000000ffff007224 */ /* 0x002fc600078e0095 */
[----:B------:R-:W-:Y:S04]  /*d0f0*/  STL [R1+0x72c], R248 ;  /* 0x00072cf801007387 */ /* 0x000fe80000100800 */
[----:B------:R-:W-:Y:S04]  /*d100*/  STL [R1+0x728], R249 ;  /* 0x000728f901007387 */ /* 0x000fe80000100800 */
[----:B------:R-:W-:Y:S04]  /*d110*/  STL [R1+0x734], R246 ;  /* 0x000734f601007387 */ /* 0x000fe80000100800 */
[----:B------:R-:W-:Y:S04]  /*d120*/  STL [R1+0x730], R247 ;  /* 0x000730f701007387 */ /* 0x000fe80000100800 */
[----:B------:R-:W-:Y:S04]  /*d130*/  STL [R1+0x73c], R148 ;  /* 0x00073c9401007387 */ /* 0x000fe80000100800 */
[----:B--2---:R-:W-:Y:S04]  /*d140*/  STL [R1+0x744], R230 ;  /* 0x000744e601007387 */ /* 0x004fe80000100800 */
[----:B------:R1:W-:Y:S04]  /*d150*/  STL [R1+0x738], R0 ;  /* 0x0007380001007387 */ /* 0x0003e80000100800 */
[----:B------:R-:W-:Y:S01]  /*d160*/  STL [R1+0x74c], R174 ;  /* 0x00074cae01007387 */ /* 0x000fe20000100800 */
[----:B-1----:R-:W-:-:S05]  /*d170*/  IMAD.MOV.U32 R0, RZ, RZ, R231 ;  /* 0x000000ffff007224 */ /* 0x002fca00078e00e7 */
[----:B------:R4:W-:Y:S04]  /*d180*/  STL [R1+0x740], R0 ;  /* 0x0007400001007387 */ /* 0x0009e80000100800 */
[----:B------:R-:W-:Y:S04]  /*d190*/  STL [R1+0x748], R175 ;  /* 0x000748af01007387 */ /* 0x000fe80000100800 */
        /* <DEDUP_REMOVED lines=8> */
[----:B------:R-:W2:Y:S01]  /*d220*/  LDL.LU.64 R230, [R1+0x98] ;  /* 0x0000980001e67983 */ /* 0x000ea20000300a00 */
[----:B----4-:R-:W-:-:S03]  /*d230*/  MOV R0, R153 ;  /* 0x0000009900007202 */ /* 0x010fc60000000f00 */
[----:B------:R-:W-:Y:S04]  /*d240*/  STL [R1+0x6f4], R242 ;  /* 0x0006f4f201007387 */ /* 0x000fe80000100800 */
[----:B------:R-:W4:Y:S04]  /*d250*/  LDL.LU.64 R146, [R1+0xb0] ;  /* 0x0000b00001927983 */ /* 0x000f280000300a00 */
[----:B------:R-:W-:Y:S04]  /*d260*/  STL [R1+0x6f0], R243 ;  /* 0x0006f0f301007387 */ /* 0x000fe80000100800 */
[----:B------:R-:W-:Y:S04]  /*d270*/  STL [R1+0x6fc], R152 ;  /* 0x0006fc9801007387 */ /* 0x000fe80000100800 */
[----:B------:R1:W-:Y:S04]  /*d280*/  STL [R1+0x6f8], R0 ;  /* 0x0006f80001007387 */ /* 0x0003e80000100800 */
[----:B---3--:R-:W-:Y:S01]  /*d290*/  STL [R1+0x704], R226 ;  /* 0x000704e201007387 */ /* 0x008fe20000100800 */
[----:B-1----:R-:W-:-:S03]  /*d2a0*/  MOV R0, R227 ;  /* 0x000000e300007202 */ /* 0x002fc60000000f00 */
[----:B------:R-:W-:Y:S04]  /*d2b0*/  STL [R1+0x70c], R202 ;  /* 0x00070cca01007387 */ /* 0x000fe80000100800 */
[----:B------:R1:W-:Y:S04]  /*d2c0*/  STL [R1+0x700], R0 ;  /* 0x0007000001007387 */ /* 0x0003e80000100800 */
[----:B------:R-:W-:Y:S04]  /*d2d0*/  STL [R1+0x708], R203 ;  /* 0x000708cb01007387 */ /* 0x000fe80000100800 */
[----:B------:R-:W-:Y:S04]  /*d2e0*/  STL [R1+0x714], R206 ;  /* 0x000714ce01007387 */ /* 0x000fe80000100800 */
[----:B------:R-:W-:Y:S04]  /*d2f0*/  STL [R1+0x710], R207 ;  /* 0x000710cf01007387 */ /* 0x000fe80000100800 */
[----:B------:R-:W-:Y:S04]  /*d300*/  STL [R1+0x718], R10 ;  /* 0x0007180a01007387 */ /* 0x000fe80000100800 */
[----:B------:R-:W-:Y:S04]  /*d310*/  STL [R1+0x6dc], R11 ;  /* 0x0006dc0b01007387 */ /* 0x000fe80000100800 */
[----:B------:R-:W-:Y:S04]  /*d320*/  STL [R1+0x6e0], R8 ;  /* 0x0006e00801007387 */ /* 0x000fe80000100800 */
[----:B------:R-:W3:Y:S04]  /*d330*/  LDL.LU.64 R132, [R1+0xc8] ;  /* 0x0000c80001847983 */ /* 0x000ee80000300a00 */
[----:B------:R-:W5:Y:S04]  /*d340*/  LDL.LU.64 R134, [R1+0xe0] ;  /* 0x0000e00001867983 */ /* 0x000f680000300a00 */
[----:B------:R-:W1:Y:S04]  /*d350*/  LDL.LU.64 R136, [R1+0x78] ;  /* 0x0000780001887983 */ /* 0x000e680000300a00 */
[----:B------:R-:W-:Y:S04]  /*d360*/  STL [R1+0x6bc], R218 ;  /* 0x0006bcda01007387 */ /* 0x000fe80000100800 */
[----:B------:R-:W-:Y:S01]  /*d370*/  STL [R1+0x6b8], R219 ;  /* 0x0006b8db01007387 */ /* 0x000fe20000100800 */
[----:B---3--:R-:W-:Y:S01]  /*d380*/  IMAD.MOV.U32 R245, RZ, RZ, R132 ;  /* 0x000000fffff57224 */ /* 0x008fe200078e0084 */
[----:B------:R-:W-:-:S02]  /*d390*/  MOV R244, R133 ;  /* 0x0000008500f47202 */ /* 0x000fc40000000f00 */
[----:B-1----:R-:W-:Y:S01]  /*d3a0*/  MOV R0, R137 ;  /* 0x0000008900007202 */ /* 0x002fe20000000f00 */
[----:B------:R-:W-:Y:S04]  /*d3b0*/  STL [R1+0x6c4], R136 ;  /* 0x0006c48801007387 */ /* 0x000fe80000100800 */
[----:B------:R-:W3:Y:S04]  /*d3c0*/  LDL.LU.64 R128, [R1+0xf8] ;  /* 0x0000f80001807983 */ /* 0x000ee80000300a00 */
[----:B------:R1:W-:Y:S04]  /*d3d0*/  STL [R1+0x6c0], R0 ;  /* 0x0006c00001007387 */ /* 0x0003e80000100800 */
[----:B------:R-:W1:Y:S04]  /*d3e0*/  LDL.LU.64 R132, [R1+0x110] ;  /* 0x0001100001847983 */ /* 0x000e680000300a00 */
[----:B------:R-:W-:Y:S04]  /*d3f0*/  STL [R1+0x6cc], R172 ;  /* 0x0006ccac01007387 */ /* 0x000fe80000100800 */
[----:B------:R-:W2:Y:S01]  /*d400*/  LDL.LU.64 R130, [R1+0x90] ;  /* 0x0000900001827983 */ /* 0x000ea20000300a00 */
[----:B-----5:R-:W-:-:S02]  /*d410*/  IMAD.MOV.U32 R247, RZ, RZ, R134 ;  /* 0x000000fffff77224 */ /* 0x020fc400078e0086 */
[----:B------:R-:W-:Y:S01]  /*d420*/  IMAD.MOV.U32 R246, RZ, RZ, R135 ;  /* 0x000000fffff67224 */ /* 0x000fe200078e0087 */
[----:B------:R-:W-:Y:S04]  /*d430*/  STL [R1+0x6c8], R173 ;  /* 0x0006c8ad01007387 */ /* 0x000fe80000100800 */
[----:B------:R-:W-:Y:S04]  /*d440*/  STL [R1+0x6d4], R204 ;  /* 0x0006d4cc01007387 */ /* 0x000fe80000100800 */
[----:B------:R-:W5:Y:S04]  /*d450*/  LDL.LU.64 R134, [R1+0xa8] ;  /* 0x0000a80001867983 */ /* 0x000f680000300a00 */
[----:B------:R-:W-:Y:S04]  /*d460*/  STL [R1+0x6d0], R205 ;  /* 0x0006d0cd01007387 */ /* 0x000fe80000100800 */
[----:B------:R-:W4:Y:S04]  /*d470*/  LDL.LU.64 R126, [R1+0x140] ;  /* 0x00014000017e7983 */ /* 0x000f280000300a00 */
[----:B------:R-:W-:Y:S01]  /*d480*/  STL [R1+0x6d8], R34 ;  /* 0x0006d82201007387 */ /* 0x000fe20000100800 */
[----:B------:R-:W-:-:S03]  /*d490*/  IMAD.MOV.U32 R149, RZ, RZ, R155 ;  /* 0x000000ffff957224 */ /* 0x000fc600078e009b */
[----:B---3--:R-:W-:Y:S01]  /*d4a0*/  STL [R1+0x688], R128 ;  /* 0x0006888001007387 */ /* 0x008fe20000100800 */
[----:B-1----:R-:W-:-:S03]  /*d4b0*/  MOV R0, R133 ;  /* 0x0000008500007202 */ /* 0x002fc60000000f00 */
[----:B------:R1:W-:Y:S04]  /*d4c0*/  STL [R1+0x690], R132 ;  /* 0x0006908401007387 */ /* 0x0003e80000100800 */
[----:B--2---:R-:W-:Y:S04]  /*d4d0*/  STL [R1+0x698], R130 ;  /* 0x0006988201007387 */ /* 0x004fe80000100800 */
[----:B------:R2:W-:Y:S04]  /*d4e0*/  STL [R1+0x68c], R0 ;  /* 0x00068c0001007387 */ /* 0x0005e80000100800 */
[----:B-1----:R-:W3:Y:S01]  /*d4f0*/  LDL.LU.64 R132, [R1+0x120] ;  /* 0x0001200001847983 */ /* 0x002ee20000300a00 */
[----:B------:R-:W-:Y:S01]  /*d500*/  IMAD.MOV.U32 R153, RZ, RZ, R157 ;  /* 0x000000ffff997224 */ /* 0x000fe200078e009d */
[----:B------:R-:W-:Y:S01]  /*d510*/  MOV R155, R159 ;  /* 0x0000009f009b7202 */ /* 0x000fe20000000f00 */
[----:B------:R-:W-:Y:S01]  /*d520*/  IMAD.MOV.U32 R157, RZ, RZ, R161 ;  /* 0x000000ffff9d7224 */ /* 0x000fe200078e00a1 */
[----:B------:R-:W-:Y:S01]  /*d530*/  MOV R161, R165 ;  /* 0x000000a500a17202 */ /* 0x000fe20000000f00 */
[----:B------:R-:W-:-:S02]  /*d540*/  IMAD.MOV.U32 R159, RZ, RZ, R163 ;  /* 0x000000ffff9f7224 */ /* 0x000fc400078e00a3 */
[----:B------:R-:W-:Y:S02]  /*d550*/  IMAD.MOV.U32 R163, RZ, RZ, R167 ;  /* 0x000000ffffa37224 */ /* 0x000fe400078e00a7 */
[----:B------:R-:W-:Y:S02]  /*d560*/  IMAD.MOV.U32 R165, RZ, RZ, R27 ;  /* 0x000000ffffa57224 */ /* 0x000fe400078e001b */
[----:B--2---:R-:W-:Y:S01]  /*d570*/  IMAD.MOV.U32 R0, RZ, RZ, R131 ;  /* 0x000000ffff007224 */ /* 0x004fe200078e0083 */
[----:B------:R-:W-:Y:S01]  /*d580*/  MOV R141, R163 ;  /* 0x000000a3008d7202 */ /* 0x000fe20000000f00 */
[----:B------:R-:W-:Y:S01]  /*d590*/  IMAD.MOV.U32 R139, RZ, RZ, R161 ;  /* 0x000000ffff8b7224 */ /* 0x000fe200078e00a1 */
[----:B------:R-:W-:Y:S01]  /*d5a0*/  MOV R167, R229 ;  /* 0x000000e500a77202 */ /* 0x000fe20000000f00 */
[----:B------:R-:W-:Y:S01]  /*d5b0*/  IMAD.MOV.U32 R143, RZ, RZ, R165 ;  /* 0x000000ffff8f7224 */ /* 0x000fe200078e00a5 */
[----:B------:R-:W-:Y:S01]  /*d5c0*/  MOV R229, R230 ;  /* 0x000000e600e57202 */ /* 0x000fe20000000f00 */
[----:B-----5:R-:W-:Y:S01]  /*d5d0*/  STL [R1+0x6a0], R134 ;  /* 0x0006a08601007387 */ /* 0x020fe20000100800 */
[----:B----4-:R-:W-:Y:S01]  /*d5e0*/  MOV R230, R147 ;  /* 0x0000009300e67202 */ /* 0x010fe20000000f00 */
[----:B------:R-:W-:-:S02]  /*d5f0*/  IMAD.MOV.U32 R145, RZ, RZ, R155 ;  /* 0x000000ffff917224 */ /* 0x000fc400078e009b */
[----:B------:R1:W-:Y:S01]  /*d600*/  STL [R1+0x694], R0 ;  /* 0x0006940001007387 */ /* 0x0003e20000100800 */
[----:B------:R-:W-:Y:S02]  /*d610*/  IMAD.MOV.U32 R147, RZ, RZ, R153 ;  /* 0x000000ffff937224 */ /* 0x000fe400078e0099 */
[----:B------:R-:W-:Y:S02]  /*d620*/  IMAD.MOV.U32 R137, RZ, RZ, R139 ;  /* 0x000000ffff897224 */ /* 0x000fe400078e008b */
[----:B------:R-:W-:Y:S01]  /*d630*/  IMAD.MOV.U32 R139, RZ, RZ, R141 ;  /* 0x000000ffff8b7224 */ /* 0x000fe200078e008d */
[----:B------:R-:W-:Y:S01]  /*d640*/  MOV R141, R143 ;  /* 0x0000008f008d7202 */ /* 0x000fe20000000f00 */
[----:B------:R-:W-:Y:S02]  /*d650*/  IMAD.MOV.U32 R143, RZ, RZ, R145 ;  /* 0x000000ffff8f7224 */ /* 0x000fe400078e0091 */
[----:B-1----:R-:W-:Y:S02]  /*d660*/  IMAD.MOV.U32 R0, RZ, RZ, R135 ;  /* 0x000000ffff007224 */ /* 0x002fe400078e0087 */
[----:B------:R-:W-:Y:S01]  /*d670*/  IMAD.MOV.U32 R145, RZ, RZ, R147 ;  /* 0x000000ffff917224 */ /* 0x000fe200078e0093 */
[----:B------:R-:W-:Y:S01]  /*d680*/  MOV R147, R149 ;  /* 0x0000009500937202 */ /* 0x000fe20000000f00 */
[----:B------:R-:W-:Y:S01]  /*d690*/  IMAD.MOV.U32 R149, RZ, RZ, R151 ;  /* 0x000000ffff957224 */ /* 0x000fe200078e0097 */
[----:B------:R1:W-:Y:S01]  /*d6a0*/  STL [R1+0x69c], R0 ;  /* 0x00069c0001007387 */ /* 0x0003e20000100800 */
[----:B------:R-:W-:-:S03]  /*d6b0*/  IMAD.MOV.U32 R151, RZ, RZ, R251 ;  /* 0x000000ffff977224 */ /* 0x000fc600078e00fb */
[----:B------:R-:W-:Y:S01]  /*d6c0*/  STL [R1+0x6a8], R208 ;  /* 0x0006a8d001007387 */ /* 0x000fe20000100800 */
[----:B------:R-:W-:-:S03]  /*d6d0*/  IMAD.MOV.U32 R251, RZ, RZ, R129 ;  /* 0x000000fffffb7224 */ /* 0x000fc600078e0081 */
[----:B------:R-:W-:Y:S04]  /*d6e0*/  STL [R1+0x6a4], R209 ;  /* 0x0006a4d101007387 */ /* 0x000fe80000100800 */
[----:B------:R-:W-:Y:S04]  /*d6f0*/  STL [R1+0x6b0], R212 ;  /* 0x0006b0d401007387 */ /* 0x000fe80000100800 */
[----:B------:R-:W2:Y:S04]  /*d700*/  LDL.LU.64 R128, [R1+0xc0] ;  /* 0x0000c00001807983 */ /* 0x000ea80000300a00 */
[----:B------:R-:W-:Y:S04]  /*d710*/  STL [R1+0x6ac], R213 ;  /* 0x0006acd501007387 */ /* 0x000fe80000100800 */
[----:B------:R-:W4:Y:S04]  /*d720*/  LDL.LU.64 R130, [R1+0xd8] ;  /* 0x0000d80001827983 */ /* 0x000f280000300a00 */
[----:B------:R-:W-:Y:S04]  /*d730*/  STL [R1+0x6b4], R30 ;  /* 0x0006b41e01007387 */ /* 0x000fe80000100800 */
[----:B------:R-:W-:Y:S04]  /*d740*/  STL [R1+0x4], R44 ;  /* 0x0000042c01007387 */ /* 0x000fe80000100800 */
[----:B------:R-:W-:Y:S04]  /*d750*/  STL [R1], R45 ;  /* 0x0000002d01007387 */ /* 0x000fe80000100800 */
[----:B---3--:R3:W-:Y:S04]  /*d760*/  STL [R1+0xc], R132 ;  /* 0x00000c8401007387 */ /* 0x0087e80000100800 */
[----:B------:R-:W5:Y:S01]  /*d770*/  LDL.LU.64 R134, [R1+0x70] ;  /* 0x0000700001867983 */ /* 0x000f620000300a00 */
[----:B-1----:R-:W-:-:S03]  /*d780*/  IMAD.MOV.U32 R0, RZ, RZ, R133 ;  /* 0x000000ffff007224 */ /* 0x002fc600078e0085 */
[----:B------:R-:W-:Y:S04]  /*d790*/  STL [R1+0x14], R126 ;  /* 0x0000147e01007387 */ /* 0x000fe80000100800 */
[----:B------:R1:W-:Y:S04]  /*d7a0*/  STL [R1+0x8], R0 ;  /* 0x0000080001007387 */ /* 0x0003e80000100800 */
[----:B------:R-:W5:Y:S04]  /*d7b0*/  LDL.LU.64 R122, [R1+0x158] ;  /* 0x00015800017a7983 */ /* 0x000f680000300a00 */
[----:B---3--:R-:W3:Y:S01]  /*d7c0*/  LDL.LU.64 R132, [R1+0x88] ;  /* 0x0000880001847983 */ /* 0x008ee20000300a00 */
[----:B-1----:R-:W-:-:S03]  /*d7d0*/  IMAD.MOV.U32 R0, RZ, RZ, R127 ;  /* 0x000000ffff007224 */ /* 0x002fc600078e007f */
[----:B--2---:R-:W-:Y:S04]  /*d7e0*/  STL [R1+0x1c], R128 ;  /* 0x00001c8001007387 */ /* 0x004fe80000100800 */
[----:B------:R1:W-:Y:S04]  /*d7f0*/  STL [R1+0x10], R0 ;  /* 0x0000100001007387 */ /* 0x0003e80000100800 */
[----:B----4-:R-:W-:Y:S01]  /*d800*/  STL [R1+0x24], R130 ;  /* 0x0000248201007387 */ /* 0x010fe20000100800 */
[----:B-1----:R-:W-:-:S05]  /*d810*/  MOV R0, R129 ;  /* 0x0000008100007202 */ /* 0x002fca0000000f00 */
[----:B------:R1:W-:Y:S02]  /*d820*/  STL [R1+0x18], R0 ;  /* 0x0000180001007387 */ /* 0x0003e40000100800 */
[----:B-1----:R-:W-:-:S05]  /*d830*/  IMAD.MOV.U32 R0, RZ, RZ, R131 ;  /* 0x000000ffff007224 */ /* 0x002fca00078e0083 */
[----:B------:R1:W-:Y:S04]  /*d840*/  STL [R1+0x20], R0 ;  /* 0x0000200001007387 */ /* 0x0003e80000100800 */
[----:B------:R-:W-:Y:S04]  /*d850*/  STL [R1+0x2c], R216 ;  /* 0x00002cd801007387 */ /* 0x000fe80000100800 */
[----:B------:R-:W2:Y:S04]  /*d860*/  LDL.LU.64 R126, [R1+0x168] ;  /* 0x00016800017e7983 */ /* 0x000ea80000300a00 */
[----:B------:R-:W-:Y:S04]  /*d870*/  STL [R1+0x28], R217 ;  /* 0x000028d901007387 */ /* 0x000fe80000100800 */
[----:B------:R-:W4:Y:S04]  /*d880*/  LDL.LU.64 R130, [R1+0xe8] ;  /* 0x0000e80001827983 */ /* 0x000f280000300a00 */
[----:B-----5:R5:W-:Y:S04]  /*d890*/  STL [R1+0x34], R134 ;  /* 0x0000348601007387 */ /* 0x020be80000100800 */
[----:B------:R-:W3:Y:S01]  /*d8a0*/  LDL.LU.64 R128, [R1+0x108] ;  /* 0x0001080001807983 */ /* 0x000ee20000300a00 */
[----:B-1----:R-:W-:-:S03]  /*d8b0*/  IMAD.MOV.U32 R0, RZ, RZ, R135 ;  /* 0x000000ffff007224 */ /* 0x002fc600078e0087 */
[----:B------:R-:W-:Y:S04]  /*d8c0*/  STL [R1+0x3c], R46 ;  /* 0x00003c2e01007387 */ /* 0x000fe80000100800 */
[----:B------:R1:W-:Y:S04]  /*d8d0*/  STL [R1+0x30], R0 ;  /* 0x0000300001007387 */ /* 0x0003e80000100800 */
[----:B------:R-:W-:Y:S04]  /*d8e0*/  STL [R1+0x38], R47 ;  /* 0x0000382f01007387 */ /* 0x000fe80000100800 */
[----:B------:R-:W3:Y:S04]  /*d8f0*/  LDL.LU.64 R124, [R1+0x1d0] ;  /* 0x0001d000017c7983 */ /* 0x000ee80000300a00 */
[----:B------:R-:W-:Y:S04]  /*d900*/  STL [R1+0x44], R48 ;  /* 0x0000443001007387 */ /* 0x000fe80000100800 */
[----:B------:R-:W-:Y:S04]  /*d910*/  STL [R1+0x40], R49 ;  /* 0x0000403101007387 */ /* 0x000fe80000100800 */
[----:B-----5:R-:W5:Y:S01]  /*d920*/  LDL.LU.64 R134, [R1+0xa0] ;  /* 0x0000a00001867983 */ /* 0x020f620000300a00 */
[----:B-1----:R-:W-:-:S03]  /*d930*/  MOV R0, R123 ;  /* 0x0000007b00007202 */ /* 0x002fc60000000f00 */
[----:B------:R-:W-:Y:S04]  /*d940*/  STL [R1+0x4c], R122 ;  /* 0x00004c7a01007387 */ /* 0x000fe80000100800 */
[----:B--2---:R-:W-:Y:S04]  /*d950*/  STL [R1+0x54], R126 ;  /* 0x0000547e01007387 */ /* 0x004fe80000100800 */
[----:B------:R1:W-:Y:S04]  /*d960*/  STL [R1+0x48], R0 ;  /* 0x0000480001007387 */ /* 0x0003e80000100800 */
[----:B----4-:R-:W-:Y:S01]  /*d970*/  STL [R1+0x5c], R130 ;  /* 0x00005c8201007387 */ /* 0x010fe20000100800 */
[----:B-1----:R-:W-:-:S05]  /*d980*/  IMAD.MOV.U32 R0, RZ, RZ, R127 ;  /* 0x000000ffff007224 */ /* 0x002fca00078e007f */
[----:B------:R1:W-:Y:S02]  /*d990*/  STL [R1+0x50], R0 ;  /* 0x0000500001007387 */ /* 0x0003e40000100800 */
[----:B-1----:R-:W-:Y:S02]  /*d9a0*/  IMAD.MOV.U32 R0, RZ, RZ, R131 ;  /* 0x000000ffff007224 */ /* 0x002fe400078e0083 */
[----:B---3--:R-:W-:Y:S04]  /*d9b0*/  STL [R1+0x64], R128 ;  /* 0x0000648001007387 */ /* 0x008fe80000100800 */
[----:B------:R1:W-:Y:S04]  /*d9c0*/  STL [R1+0x58], R0 ;  /* 0x0000580001007387 */ /* 0x0003e80000100800 */
[----:B------:R-:W2:Y:S04]  /*d9d0*/  LDL.LU.64 R126, [R1+0x1a0] ;  /* 0x0001a000017e7983 */ /* 0x000ea80000300a00 */
[----:B------:R-:W3:Y:S01]  /*d9e0*/  LDL.LU.64 R130, [R1+0x128] ;  /* 0x0001280001827983 */ /* 0x000ee20000300a00 */
[----:B-1----:R-:W-:-:S03]  /*d9f0*/  MOV R0, R129 ;  /* 0x0000008100007202 */ /* 0x002fc60000000f00 */
[----:B------:R-:W-:Y:S04]  /*da00*/  STL [R1+0x6c], R132 ;  /* 0x00006c8401007387 */ /* 0x000fe80000100800 */
[----:B------:R1:W-:Y:S04]  /*da10*/  STL [R1+0x60], R0 ;  /* 0x0000600001007387 */ /* 0x0003e80000100800 */
[----:B------:R-:W4:Y:S01]  /*da20*/  LDL.LU.64 R128, [R1+0x118] ;  /* 0x0001180001807983 */ /* 0x000f220000300a00 */
[----:B-1----:R-:W-:-:S05]  /*da30*/  IMAD.MOV.U32 R0, RZ, RZ, R133 ;  /* 0x000000ffff007224 */ /* 0x002fca00078e0085 */
[----:B------:R1:W-:Y:S04]  /*da40*/  STL [R1+0x68], R0 ;  /* 0x0000680001007387 */ /* 0x0003e80000100800 */
[----:B-----5:R5:W-:Y:S01]  /*da50*/  STL [R1+0x74], R134 ;  /* 0x0000748601007387 */ /* 0x020be20000100800 */
[----:B-1----:R-:W-:-:S05]  /*da60*/  IMAD.MOV.U32 R0, RZ, RZ, R135 ;  /* 0x000000ffff007224 */ /* 0x002fca00078e0087 */
[----:B------:R1:W-:Y:S04]  /*da70*/  STL [R1+0x70], R0 ;  /* 0x0000700001007387 */ /* 0x0003e80000100800 */
[----:B------:R-:W-:Y:S04]  /*da80*/  STL [R1+0x7c], R50 ;  /* 0x00007c3201007387 */ /* 0x000fe80000100800 */
[----:B------:R-:W3:Y:S04]  /*da90*/  LDL.LU.64 R132, [R1+0xb8] ;  /* 0x0000b80001847983 */ /* 0x000ee80000300a00 */
[----:B------:R-:W-:Y:S04]  /*daa0*/  STL [R1+0x78], R51 ;  /* 0x0000783301007387 */ /* 0x000fe80000100800 */
[----:B------:R-:W-:Y:S04]  /*dab0*/  STL [R1+0x84], R52 ;  /* 0x0000843401007387 */ /* 0x000fe80000100800 */
[----:B------:R-:W-:Y:S04]  /*dac0*/  STL [R1+0x80], R53 ;  /* 0x0000803501007387 */ /* 0x000fe80000100800 */
[----:B-----5:R-:W5:Y:S04]  /*dad0*/  LDL.LU.64 R134, [R1+0xd0] ;  /* 0x0000d00001867983 */ /* 0x020f680000300a00 */
[----:B--2---:R2:W-:Y:S01]  /*dae0*/  STL [R1+0x8c], R126 ;  /* 0x00008c7e01007387 */ /* 0x0045e20000100800 */
[----:B-1----:R-:W-:-:S03]  /*daf0*/  MOV R0, R127 ;  /* 0x0000007f00007202 */ /* 0x002fc60000000f00 */
[----:B--2---:R-:W2:Y:S04]  /*db00*/  LDL.LU.64 R126, [R1+0x1e8] ;  /* 0x0001e800017e7983 */ /* 0x004ea80000300a00 */
[----:B------:R1:W-:Y:S04]  /*db10*/  STL [R1+0x88], R0 ;  /* 0x0000880001007387 */ /* 0x0003e80000100800 */
[----:B------:R-:W-:Y:S01]  /*db20*/  STL [R1+0x94], R124 ;  /* 0x0000947c01007387 */ /* 0x000fe20000100800 */
[----:B-1----:R-:W-:-:S03]  /*db30*/  IMAD.MOV.U32 R0, RZ, RZ, R125 ;  /* 0x000000ffff007224 */ /* 0x002fc600078e007d */
[----:B----4-:R-:W-:Y:S04]  /*db40*/  STL [R1+0x9c], R128 ;  /* 0x00009c8001007387 */ /* 0x010fe80000100800 */
[----:B------:R1:W-:Y:S04]  /*db50*/  STL [R1+0x90], R0 ;  /* 0x0000900001007387 */ /* 0x0003e80000100800 */
[----:B---3--:R-:W-:Y:S01]  /*db60*/  STL [R1+0xa4], R130 ;  /* 0x0000a48201007387 */ /* 0x008fe20000100800 */
[----:B-1----:R-:W-:-:S05]  /*db70*/  IMAD.MOV.U32 R0, RZ, RZ, R129 ;  /* 0x000000ffff007224 */ /* 0x002fca00078e0081 */
[----:B------:R1:W-:Y:S04]  /*db80*/  STL [R1+0x98], R0 ;  /* 0x0000980001007387 */ /* 0x0003e80000100800 */
[----:B------:R-:W-:Y:S01]  /*db90*/  STL [R1+0xac], R132 ;  /* 0x0000ac8401007387 */ /* 0x000fe20000100800 */
[----:B-1----:R-:W-:-:S05]  /*dba0*/  MOV R0, R131 ;  /* 0x0000008300007202 */ /* 0x002fca0000000f00 */
[----:B------:R1:W-:Y:S04]  /*dbb0*/  STL [R1+0xa0], R0 ;  /* 0x0000a00001007387 */ /* 0x0003e80000100800 */
[----:B------:R-:W3:Y:S04]  /*dbc0*/  LDL.LU.64 R128, [R1+0x218] ;  /* 0x0002180001807983 */ /* 0x000ee80000300a00 */
[----:B------:R-:W4:Y:S01]  /*dbd0*/  LDL.LU.64 R130, [R1+0x150] ;  /* 0x0001500001827983 */ /* 0x000f220000300a00 */
[----:B-1----:R-:W-:-:S05]  /*dbe0*/  IMAD.MOV.U32 R0, RZ, RZ, R133 ;  /* 0x000000ffff007224 */ /* 0x002fca00078e0085 */
[----:B------:R1:W-:Y:S04]  /*dbf0*/  STL [R1+0xa8], R0 ;  /* 0x0000a80001007387 */ /* 0x0003e80000100800 */
[----:B-----5:R5:W-:Y:S04]  /*dc00*/  STL [R1+0xb4], R134 ;  /* 0x0000b48601007387 */ /* 0x020be80000100800 */
[----:B------:R-:W4:Y:S01]  /*dc10*/  LDL.LU.64 R132, [R1+0x160] ;  /* 0x0001600001847983 */ /* 0x000f220000300a00 */
[----:B-1----:R-:W-:-:S05]  /*dc20*/  IMAD.MOV.U32 R0, RZ, RZ, R135 ;  /* 0x000000ffff007224 */ /* 0x002fca00078e0087 */
[----:B------:R1:W-:Y:S04]  /*dc30*/  STL [R1+0xb0], R0 ;  /* 0x0000b00001007387 */ /* 0x0003e80000100800 */
[----:B------:R-:W-:Y:S04]  /*dc40*/  STL [R1+0xbc], R54 ;  /* 0x0000bc3601007387 */ /* 0x000fe80000100800 */
[----:B------:R-:W-:Y:S04]  /*dc50*/  STL [R1+0xb8], R55 ;  /* 0x0000b83701007387 */ /* 0x000fe80000100800 */
[----:B------:R-:W-:Y:S04]  /*dc60*/  STL [R1+0xc4], R56 ;  /* 0x0000c43801007387 */ /* 0x000fe80000100800 */
[----:B-----5:R-:W5:Y:S04]  /*dc70*/  LDL.LU.64 R134, [R1+0xf0] ;  /* 0x0000f00001867983 */ /* 0x020f680000300a00 */
[----:B------:R-:W-:Y:S04]  /*dc80*/  STL [R1+0xc0], R57 ;  /* 0x0000c03901007387 */ /* 0x000fe80000100800 */
[----:B--2---:R2:W-:Y:S01]  /*dc90*/  STL [R1+0xcc], R126 ;  /* 0x0000cc7e01007387 */ /* 0x0045e20000100800 */
[----:B-1----:R-:W-:-:S03]  /*dca0*/  MOV R0, R127 ;  /* 0x0000007f00007202 */ /* 0x002fc60000000f00 */
[----:B--2---:R-:W2:Y:S04]  /*dcb0*/  LDL.LU.64 R126, [R1+0x100] ;  /* 0x00010000017e7983 */ /* 0x004ea80000300a00 */
[----:B------:R3:W-:Y:S01]  /*dcc0*/  STL [R1+0xc8], R0 ;  /* 0x0000c80001007387 */ /* 0x0007e20000100800 */
[----:B------:R-:W-:Y:S01]  /*dcd0*/  MOV R152, R156 ;  /* 0x0000009c00987202 */ /* 0x000fe20000000f00 */
[----:B------:R-:W-:Y:S02]  /*dce0*/  IMAD.MOV.U32 R148, RZ, RZ, R154 ;  /* 0x000000ffff947224 */ /* 0x000fe400078e009a */
[----:B------:R-:W-:Y:S02]  /*dcf0*/  IMAD.MOV.U32 R156, RZ, RZ, R160 ;  /* 0x000000ffff9c7224 */ /* 0x000fe400078e00a0 */
[----:B------:R-:W-:Y:S01]  /*dd00*/  IMAD.MOV.U32 R154, RZ, RZ, R158 ;  /* 0x000000ffff9a7224 */ /* 0x000fe200078e009e */
[----:B------:R-:W-:Y:S01]  /*dd10*/  MOV R158, R162 ;  /* 0x000000a2009e7202 */ /* 0x000fe20000000f00 */
[----:B------:R-:W-:Y:S01]  /*dd20*/  IMAD.MOV.U32 R160, RZ, RZ, R164 ;  /* 0x000000ffffa07224 */ /* 0x000fe200078e00a4 */
[----:B------:R-:W-:Y:S01]  /*dd30*/  MOV R164, R26 ;  /* 0x0000001a00a47202 */ /* 0x000fe20000000f00 */
[----:B------:R-:W-:-:S03]  /*dd40*/  IMAD.MOV.U32 R162, RZ, RZ, R166 ;  /* 0x000000ffffa27224 */ /* 0x000fc600078e00a6 */
[----:B------:R-:W-:Y:S01]  /*dd50*/  MOV R138, R160 ;  /* 0x000000a0008a7202 */ /* 0x000fe20000000f00 */
[----:B------:R-:W-:Y:S02]  /*dd60*/  IMAD.MOV.U32 R140, RZ, RZ, R162 ;  /* 0x000000ffff8c7224 */ /* 0x000fe400078e00a2 */
[----:B------:R-:W-:Y:S02]  /*dd70*/  IMAD.MOV.U32 R166, RZ, RZ, R228 ;  /* 0x000000ffffa67224 */ /* 0x000fe400078e00e4 */
[----:B------:R-:W-:Y:S02]  /*dd80*/  IMAD.MOV.U32 R142, RZ, RZ, R164 ;  /* 0x000000ffff8e7224 */ /* 0x000fe400078e00a4 */
[----:B---3--:R-:W-:Y:S01]  /*dd90*/  IMAD.MOV.U32 R0, RZ, RZ, R129 ;  /* 0x000000ffff007224 */ /* 0x008fe200078e0081 */
[----:B------:R-:W-:Y:S04]  /*dda0*/  STL [R1+0xd4], R128 ;  /* 0x0000d48001007387 */ /* 0x000fe80000100800 */
[----:B----4-:R-:W-:Y:S04]  /*ddb0*/  STL [R1+0xdc], R130 ;  /* 0x0000dc8201007387 */ /* 0x010fe80000100800 */
[----:B------:R1:W-:Y:S04]  /*ddc0*/  STL [R1+0xd0], R0 ;  /* 0x0000d00001007387 */ /* 0x0003e80000100800 */
[----:B------:R-:W3:Y:S01]  /*ddd0*/  LDL.LU.64 R124, [R1+0x138] ;  /* 0x00013800017c7983 */ /* 0x000ee20000300a00 */
[----:B-1----:R-:W-:-:S05]  /*dde0*/  IMAD.MOV.U32 R0, RZ, RZ, R131 ;  /* 0x000000ffff007224 */ /* 0x002fca00078e0083 */
[----:B------:R1:W-:Y:S04]  /*ddf0*/  STL [R1+0xd8], R0 ;  /* 0x0000d80001007387 */ /* 0x0003e80000100800 */
[----:B------:R4:W-:Y:S04]  /*de00*/  STL [R1+0xe4], R132 ;  /* 0x0000e48401007387 */ /* 0x0009e80000100800 */
[----:B------:R-:W3:Y:S01]  /*de10*/  LDL.LU.64 R128, [R1+0x278] ;  /* 0x0002780001807983 */ /* 0x000ee20000300a00 */
[----:B-1----:R-:W-:Y:S01]  /*de20*/  MOV R0, R133 ;  /* 0x0000008500007202 */ /* 0x002fe20000000f00 */
[----:B------:R-:W-:-:S04]  /*de30*/  IMAD.MOV.U32 R27, RZ, RZ, R225 ;  /* 0x000000ffff1b7224 */ /* 0x000fc800078e00e1 */
[----:B------:R1:W-:Y:S01]  /*de40*/  STL [R1+0xe0], R0 ;  /* 0x0000e00001007387 */ /* 0x0003e20000100800 */
[----:B------:R-:W-:-:S03]  /*de50*/  IMAD.MOV.U32 R26, RZ, RZ, R224 ;  /* 0x000000ffff1a7224 */ /* 0x000fc600078e00e0 */
[----:B------:R-:W3:Y:S01]  /*de60*/  LDL.LU.64 R130, [R1+0x2a0] ;  /* 0x0002a00001827983 */ /* 0x000ee20000300a00 */
[----:B------:R-:W-:Y:S01]  /*de70*/  IMAD.MOV.U32 R136, RZ, RZ, R138 ;  /* 0x000000ffff887224 */ /* 0x000fe200078e008a */
[----:B------:R-:W-:Y:S01]  /*de80*/  MOV R138, R140 ;  /* 0x0000008c008a7202 */ /* 0x000fe20000000f00 */
[----:B------:R-:W-:Y:S01]  /*de90*/  IMAD.MOV.U32 R140, RZ, RZ, R142 ;  /* 0x000000ffff8c7224 */ /* 0x000fe200078e008e */
[----:B-----5:R5:W-:Y:S01]  /*dea0*/  STL [R1+0xec], R134 ;  /* 0x0000ec8601007387 */ /* 0x020be20000100800 */
[----:B------:R-:W-:Y:S01]  /*deb0*/  MOV R160, R166 ;  /* 0x000000a600a07202 */ /* 0x000fe20000000f00 */
[----:B------:R-:W-:Y:S02]  /*dec0*/  IMAD.MOV.U32 R161, RZ, RZ, R167 ;  /* 0x000000ffffa17224 */ /* 0x000fe400078e00a7 */
[----:B----4-:R-:W4:Y:S01]  /*ded0*/  LDL.LU.64 R132, [R1+0x198] ;  /* 0x0001980001847983 */ /* 0x010f220000300a00 */
[----:B------:R-:W-:Y:S01]  /*dee0*/  IMAD.MOV.U32 R164, RZ, RZ, R26 ;  /* 0x000000ffffa47224 */ /* 0x000fe200078e001a */
[----:B------:R-:W-:Y:S01]  /*def0*/  MOV R165, R27 ;  /* 0x0000001b00a57202 */ /* 0x000fe20000000f00 */
[----:B-1----:R-:W-:-:S02]  /*df00*/  IMAD.MOV.U32 R0, RZ, RZ, R135 ;  /* 0x000000ffff007224 */ /* 0x002fc400078e0087 */
[----:B-----5:R-:W-:Y:S01]  /*df10*/  IMAD.MOV.U32 R134, RZ, RZ, R136 ;  /* 0x000000ffff867224 */ /* 0x020fe200078e0088 */
[----:B------:R-:W-:Y:S01]  /*df20*/  MOV R135, R137 ;  /* 0x0000008900877202 */ /* 0x000fe20000000f00 */
[----:B------:R-:W-:Y:S01]  /*df30*/  IMAD.MOV.U32 R136, RZ, RZ, R138 ;  /* 0x000000ffff887224 */ /* 0x000fe200078e008a */
[----:B------:R-:W-:Y:S01]  /*df40*/  MOV R138, R140 ;  /* 0x0000008c008a7202 */ /* 0x000fe20000000f00 */
[----:B------:R-:W-:Y:S02]  /*df50*/  IMAD.MOV.U32 R137, RZ, RZ, R139 ;  /* 0x000000ffff897224 */ /* 0x000fe400078e008b */
[----:B------:R-:W-:Y:S01]  /*df60*/  IMAD.MOV.U32 R139, RZ, RZ, R141 ;  /* 0x000000ffff8b7224 */ /* 0x000fe200078e008d */
[----:B------:R-:W-:Y:S01]  /*df70*/  MOV R141, R161 ;  /* 0x000000a1008d7202 */ /* 0x000fe20000000f00 */
[----:B------:R-:W-:Y:S01]  /*df80*/  IMAD.MOV.U32 R140, RZ, RZ, R160 ;  /* 0x000000ffff8c7224 */ /* 0x000fe200078e00a0 */
[----:B------:R1:W-:Y:S01]  /*df90*/  STL [R1+0xe8], R0 ;  /* 0x0000e80001007387 */ /* 0x0003e20000100800 */
[----:B------:R-:W-:-:S02]  /*dfa0*/  IMAD.MOV.U32 R160, RZ, RZ, R164 ;  /* 0x000000ffffa07224 */ /* 0x000fc400078e00a4 */
[----:B------:R-:W-:Y:S02]  /*dfb0*/  IMAD.MOV.U32 R161, RZ, RZ, R165 ;  /* 0x000000ffffa17224 */ /* 0x000fe400078e00a5 */
[----:B------:R-:W5:Y:S04]  /*dfc0*/  LDL.LU.64 R164, [R1+0x1a8] ;  /* 0x0001a80001a47983 */ /* 0x000f680000300a00 */
[----:B--2---:R-:W-:Y:S04]  /*dfd0*/  STL [R1+0xf4], R126 ;  /* 0x0000f47e01007387 */ /* 0x004fe80000100800 */
[----:B------:R-:W2:Y:S01]  /*dfe0*/  LDL.LU.64 R122, [R1+0x130] ;  /* 0x00013000017a7983 */ /* 0x000ea20000300a00 */
[----:B-1----:R-:W-:-:S03]  /*dff0*/  MOV R0, R127 ;  /* 0x0000007f00007202 */ /* 0x002fc60000000f00 */
[----:B------:R-:W-:Y:S04]  /*e000*/  STL [R1+0xfc], R58 ;  /* 0x0000fc3a01007387 */ /* 0x000fe80000100800 */
[----:B------:R3:W-:Y:S04]  /*e010*/  STL [R1+0xf0], R0 ;  /* 0x0000f00001007387 */ /* 0x0007e80000100800 */
[----:B------:R-:W-:Y:S04]  /*e020*/  STL [R1+0xf8], R59 ;  /* 0x0000f83b01007387 */ /* 0x000fe80000100800 */
[----:B------:R-:W-:Y:S04]  /*e030*/  STL [R1+0x104], R60 ;  /* 0x0001043c01007387 */ /* 0x000fe80000100800 */
[----:B------:R-:W-:Y:S01]  /*e040*/  STL [R1+0x100], R61 ;  /* 0x0001003d01007387 */ /* 0x000fe20000100800 */
[----:B---3--:R-:W-:-:S03]  /*e050*/  IMAD.MOV.U32 R0, RZ, RZ, R129 ;  /* 0x000000ffff007224 */ /* 0x008fc600078e0081 */
[----:B------:R-:W-:Y:S04]  /*e060*/  STL [R1+0x10c], R128 ;  /* 0x00010c8001007387 */ /* 0x000fe80000100800 */
[----:B------:R1:W-:Y:S04]  /*e070*/  STL [R1+0x108], R0 ;  /* 0x0001080001007387 */ /* 0x0003e80000100800 */
[----:B------:R-:W-:Y:S01]  /*e080*/  STL [R1+0x114], R130 ;  /* 0x0001148201007387 */ /* 0x000fe20000100800 */
[----:B-1----:R-:W-:-:S03]  /*e090*/  IMAD.MOV.U32 R0, RZ, RZ, R131 ;  /* 0x000000ffff007224 */ /* 0x002fc600078e0083 */
[----:B----4-:R-:W-:Y:S04]  /*e0a0*/  STL [R1+0x11c], R132 ;  /* 0x00011c8401007387 */ /* 0x010fe80000100800 */
[----:B------:R1:W-:Y:S02]  /*e0b0*/  STL [R1+0x110], R0 ;  /* 0x0001100001007387 */ /* 0x0003e40000100800 */
[----:B-1----:R-:W-:-:S05]  /*e0c0*/  MOV R0, R133 ;  /* 0x0000008500007202 */ /* 0x002fca0000000f00 */
[----:B------:R1:W-:Y:S01]  /*e0d0*/  STL [R1+0x118], R0 ;  /* 0x0001180001007387 */ /* 0x0003e20000100800 */
[----:B------:R-:W-:Y:S01]  /*e0e0*/  MOV R132, R138 ;  /* 0x0000008a00847202 */ /* 0x000fe20000000f00 */
[----:B------:R-:W-:Y:S02]  /*e0f0*/  IMAD.MOV.U32 R133, RZ, RZ, R139 ;  /* 0x000000ffff857224 */ /* 0x000fe400078e008b */
[----:B-----5:R3:W-:Y:S01]  /*e100*/  STL [R1+0x124], R164 ;  /* 0x000124a401007387 */ /* 0x0207e20000100800 */
[----:B-1----:R-:W-:Y:S02]  /*e110*/  IMAD.MOV.U32 R0, RZ, RZ, R165 ;  /* 0x000000ffff007224 */ /* 0x002fe400078e00a5 */
[----:B------:R-:W-:Y:S02]  /*e120*/  IMAD.MOV.U32 R130, RZ, RZ, R136 ;  /* 0x000000ffff827224 */ /* 0x000fe400078e0088 */
[----:B------:R-:W-:Y:S01]  /*e130*/  IMAD.MOV.U32 R131, RZ, RZ, R137 ;  /* 0x000000ffff837224 */ /* 0x000fe200078e0089 */
[----:B------:R-:W-:Y:S01]  /*e140*/  MOV R137, R141 ;  /* 0x0000008d00897202 */ /* 0x000fe20000000f00 */
[----:B------:R-:W-:Y:S01]  /*e150*/  IMAD.MOV.U32 R136, RZ, RZ, R140 ;  /* 0x000000ffff887224 */ /* 0x000fe200078e008c */
[----:B--2---:R-:W-:Y:S04]  /*e160*/  STL [R1+0x12c], R122 ;  /* 0x00012c7a01007387 */ /* 0x004fe80000100800 */
[----:B------:R1:W-:Y:S04]  /*e170*/  STL [R1+0x120], R0 ;  /* 0x0001200001007387 */ /* 0x0003e80000100800 */
[----:B------:R-:W2:Y:S04]  /*e180*/  LDL.LU.64 R138, [R1+0x3f8] ;  /* 0x0003f800018a7983 */ /* 0x000ea80000300a00 */
[----:B---3--:R-:W3:Y:S04]  /*e190*/  LDL.LU.64 R164, [R1+0x4f8] ;  /* 0x0004f80001a47983 */ /* 0x008ee80000300a00 */
[----:B------:R-:W4:Y:S04]  /*e1a0*/  LDL.LU.64 R140, [R1+0x360] ;  /* 0x00036000018c7983 */ /* 0x000f280000300a00 */
[----:B------:R-:W5:Y:S01]  /*e1b0*/  LDL.LU.64 R128, [R1+0x2b8] ;  /* 0x0002b80001807983 */ /* 0x000f620000300a00 */
[----:B-1----:R-:W-:-:S03]  /*e1c0*/  IMAD.MOV.U32 R0, RZ, RZ, R123 ;  /* 0x000000ffff007224 */ /* 0x002fc600078e007b */
[----:B------:R-:W2:Y:S04]  /*e1d0*/  LDL.LU.64 R126, [R1+0x1e0] ;  /* 0x0001e000017e7983 */ /* 0x000ea80000300a00 */
[----:B------:R-:W-:Y:S04]  /*e1e0*/  STL [R1+0x134], R124 ;  /* 0x0001347c01007387 */ /* 0x000fe80000100800 */
[----:B------:R1:W-:Y:S04]  /*e1f0*/  STL [R1+0x128], R0 ;  /* 0x0001280001007387 */ /* 0x0003e80000100800 */
[----:B------:R-:W2:Y:S01]  /*e200*/  LDL.LU.64 R118, [R1+0x2d0] ;  /* 0x0002d00001767983 */ /* 0x000ea20000300a00 */
[----:B-1----:R-:W-:-:S05]  /*e210*/  MOV R0, R125 ;  /* 0x0000007d00007202 */ /* 0x002fca0000000f00 */
[----:B------:R1:W-:Y:S04]  /*e220*/  STL [R1+0x130], R0 ;  /* 0x0001300001007387 */ /* 0x0003e80000100800 */
[----:B------:R-:W-:Y:S04]  /*e230*/  STL [R1+0x13c], R28 ;  /* 0x00013c1c01007387 */ /* 0x000fe80000100800 */
[----:B------:R-:W-:Y:S04]  /*e240*/  STL [R1+0x138], R29 ;  /* 0x0001381d01007387 */ /* 0x000fe80000100800 */
[----:B------:R-:W-:Y:S04]  /*e250*/  STL [R1+0x144], R62 ;  /* 0x0001443e01007387 */ /* 0x000fe80000100800 */
[----:B------:R-:W-:Y:S04]  /*e260*/  STL [R1+0x140], R63 ;  /* 0x0001403f01007387 */ /* 0x000fe80000100800 */
[----:B------:R-:W3:Y:S04]  /*e270*/  LDL.LU.64 R124, [R1+0x210] ;  /* 0x00021000017c7983 */ /* 0x000ee80000300a00 */
[----:B------:R-:W4:Y:S04]  /*e280*/  LDL.LU.64 R122, [R1+0x180] ;  /* 0x00018000017a7983 */ /* 0x000f280000300a00 */
[----:B-----5:R5:W-:Y:S01]  /*e290*/  STL [R1+0x14c], R128 ;  /* 0x00014c8001007387 */ /* 0x020be20000100800 */
[----:B-1----:R-:W-:-:S03]  /*e2a0*/  IMAD.MOV.U32 R0, RZ, RZ, R129 ;  /* 0x000000ffff007224 */ /* 0x002fc600078e0081 */
[----:B------:R-:W4:Y:S04]  /*e2b0*/  LDL.LU.64 R120, [R1+0x170] ;  /* 0x0001700001787983 */ /* 0x000f280000300a00 */
[----:B------:R2:W-:Y:S04]  /*e2c0*/  STL [R1+0x148], R0 ;  /* 0x0001480001007387 */ /* 0x0005e80000100800 */
[----:B-----5:R-:W5:Y:S01]  /*e2d0*/  LDL.LU.64 R128, [R1+0x178] ;  /* 0x0001780001807983 */ /* 0x020f620000300a00 */
[----:B--2---:R-:W-:-:S03]  /*e2e0*/  IMAD.MOV.U32 R0, RZ, RZ, R119 ;  /* 0x000000ffff007224 */ /* 0x004fc600078e0077 */
[----:B------:R-:W-:Y:S04]  /*e2f0*/  STL [R1+0x154], R118 ;  /* 0x0001547601007387 */ /* 0x000fe80000100800 */
[----:B------:R-:W-:Y:S04]  /*e300*/  STL [R1+0x15c], R126 ;  /* 0x00015c7e01007387 */ /* 0x000fe80000100800 */
[----:B------:R1:W-:Y:S02]  /*e310*/  STL [R1+0x150], R0 ;  /* 0x0001500001007387 */ /* 0x0003e40000100800 */
[----:B-1----:R-:W-:-:S02]  /*e320*/  MOV R0, R127 ;  /* 0x0000007f00007202 */ /* 0x002fc40000000f00 */
[----:B------:R-:W2:Y:S04]  /*e330*/  LDL.LU.64 R126, [R1+0x188] ;  /* 0x00018800017e7983 */ /* 0x000ea80000300a00 */
[----:B------:R1:W-:Y:S04]  /*e340*/  STL [R1+0x158], R0 ;  /* 0x0001580001007387 */ /* 0x0003e80000100800 */
[----:B---3--:R3:W-:Y:S01]  /*e350*/  STL [R1+0x164], R124 ;  /* 0x0001647c01007387 */ /* 0x0087e20000100800 */
[----:B-1----:R-:W-:-:S05]  /*e360*/  IMAD.MOV.U32 R0, RZ, RZ, R125 ;  /* 0x000000ffff007224 */ /* 0x002fca00078e007d */
[----:B------:R4:W-:Y:S04]  /*e370*/  STL [R1+0x160], R0 ;  /* 0x0001600001007387 */ /* 0x0009e80000100800 */
[----:B---3--:R-:W3:Y:S01]  /*e380*/  LDL.LU.64 R124, [R1+0x300] ;  /* 0x00030000017c7983 */ /* 0x008ee20000300a00 */
[----:B----4-:R-:W-:-:S03]  /*e390*/  IMAD.MOV.U32 R0, RZ, RZ, R121 ;  /* 0x000000ffff007224 */ /* 0x010fc600078e0079 */
[----:B------:R-:W-:Y:S04]  /*e3a0*/  STL [R1+0x16c], R120 ;  /* 0x00016c7801007387 */ /* 0x000fe80000100800 */
[----:B------:R1:W-:Y:S04]  /*e3b0*/  STL [R1+0x168], R0 ;  /* 0x0001680001007387 */ /* 0x0003e80000100800 */
[----:B-----5:R4:W-:Y:S04]  /*e3c0*/  STL [R1+0x174], R128 ;  /* 0x0001748001007387 */ /* 0x0209e80000100800 */
[----:B------:R-:W5:Y:S01]  /*e3d0*/  LDL.LU.64 R118, [R1+0x2f0] ;  /* 0x0002f00001767983 */ /* 0x000f620000300a00 */
[----:B-1----:R-:W-:-:S03]  /*e3e0*/  MOV R0, R129 ;  /* 0x0000008100007202 */ /* 0x002fc60000000f00 */
[----:B------:R-:W-:Y:S04]  /*e3f0*/  STL [R1+0x17c], R122 ;  /* 0x00017c7a01007387 */ /* 0x000fe80000100800 */
[----:B------:R1:W-:Y:S04]  /*e400*/  STL [R1+0x170], R0 ;  /* 0x0001700001007387 */ /* 0x0003e80000100800 */
[----:B----4-:R-:W4:Y:S04]  /*e410*/  LDL.LU.64 R128, [R1+0x1c8] ;  /* 0x0001c80001807983 */ /* 0x010f280000300a00 */
[----:B------:R-:W4:Y:S01]  /*e420*/  LDL.LU.64 R116, [R1+0x270] ;  /* 0x0002700001747983 */ /* 0x000f220000300a00 */
[----:B-1----:R-:W-:-:S03]  /*e430*/  IMAD.MOV.U32 R0, RZ, RZ, R123 ;  /* 0x000000ffff007224 */ /* 0x002fc600078e007b */
[----:B------:R-:W4:Y:S04]  /*e440*/  LDL.LU.64 R122, [R1+0x1b8] ;  /* 0x0001b800017a7983 */ /* 0x000f280000300a00 */
[----:B------:R1:W-:Y:S04]  /*e450*/  STL [R1+0x178], R0 ;  /* 0x0001780001007387 */ /* 0x0003e80000100800 */
[----:B--2---:R2:W-:Y:S04]  /*e460*/  STL [R1+0x184], R126 ;  /* 0x0001847e01007387 */ /* 0x0045e80000100800 */
[----:B------:R-:W4:Y:S01]  /*e470*/  LDL.LU.64 R120, [R1+0x298] ;  /* 0x0002980001787983 */ /* 0x000f220000300a00 */
[----:B-1----:R-:W-:-:S05]  /*e480*/  IMAD.MOV.U32 R0, RZ, RZ, R127 ;  /* 0x000000ffff007224 */ /* 0x002fca00078e007f */
[----:B------:R5:W-:Y:S04]  /*e490*/  STL [R1+0x180], R0 ;  /* 0x0001800001007387 */ /* 0x000be80000100800 */
[----:B--2---:R-:W2:Y:S01]  /*e4a0*/  LDL.LU.64 R126, [R1+0x1b0] ;  /* 0x0001b000017e7983 */ /* 0x004ea20000300a00 */
[----:B-----5:R-:W-:-:S03]  /*e4b0*/  MOV R0, R119 ;  /* 0x0000007700007202 */ /* 0x020fc60000000f00 */
[----:B------:R1:W-:Y:S04]  /*e4c0*/  STL [R1+0x18c], R118 ;  /* 0x00018c7601007387 */ /* 0x0003e80000100800 */
[----:B---3--:R-:W-:Y:S04]  /*e4d0*/  STL [R1+0x194], R124 ;  /* 0x0001947c01007387 */ /* 0x008fe80000100800 */
[----:B------:R3:W-:Y:S04]  /*e4e0*/  STL [R1+0x188], R0 ;  /* 0x0001880001007387 */ /* 0x0007e80000100800 */
[----:B-1----:R-:W5:Y:S01]  /*e4f0*/  LDL.LU.64 R118, [R1+0x1c0] ;  /* 0x0001c00001767983 */ /* 0x002f620000300a00 */
[----:B---3--:R-:W-:-:S03]  /*e500*/  IMAD.MOV.U32 R0, RZ, RZ, R125 ;  /* 0x000000ffff007224 */ /* 0x008fc600078e007d */
[----:B------:R-:W3:Y:S04]  /*e510*/  LDL.LU.64 R124, [R1+0x2c8] ;  /* 0x0002c800017c7983 */ /* 0x000ee80000300a00 */
[----:B------:R1:W-:Y:S04]  /*e520*/  STL [R1+0x190], R0 ;  /* 0x0001900001007387 */ /* 0x0003e80000100800 */
[----:B----4-:R-:W-:Y:S01]  /*e530*/  STL [R1+0x19c], R116 ;  /* 0x00019c7401007387 */ /* 0x010fe20000100800 */
[----:B-1----:R-:W-:-:S05]  /*e540*/  IMAD.MOV.U32 R0, RZ, RZ, R117 ;  /* 0x000000ffff007224 */ /* 0x002fca00078e0075 */
[----:B------:R1:W-:Y:S04]  /*e550*/  STL [R1+0x198], R0 ;  /* 0x0001980001007387 */ /* 0x0003e80000100800 */
[----:B------:R4:W-:Y:S01]  /*e560*/  STL [R1+0x1a4], R120 ;  /* 0x0001a47801007387 */ /* 0x0009e20000100800 */
[----:B-1----:R-:W-:-:S05]  /*e570*/  MOV R0, R121 ;  /* 0x0000007900007202 */ /* 0x002fca0000000f00 */
[----:B------:R1:W-:Y:S04]  /*e580*/  STL [R1+0x1a0], R0 ;  /* 0x0001a00001007387 */ /* 0x0003e80000100800 */
[----:B--2---:R2:W-:Y:S04]  /*e590*/  STL [R1+0x1ac], R126 ;  /* 0x0001ac7e01007387 */ /* 0x0045e80000100800 */
[----:B----4-:R-:W4:Y:S01]  /*e5a0*/  LDL.LU.64 R120, [R1+0x378] ;  /* 0x0003780001787983 */ /* 0x010f220000300a00 */
[----:B-1----:R-:W-:-:S05]  /*e5b0*/  IMAD.MOV.U32 R0, RZ, RZ, R127 ;  /* 0x000000ffff007224 */ /* 0x002fca00078e007f */
[----:B------:R1:W-:Y:S04]  /*e5c0*/  STL [R1+0x1a8], R0 ;  /* 0x0001a80001007387 */ /* 0x0003e80000100800 */
[----:B------:R1:W-:Y:S04]  /*e5d0*/  STL [R1+0x1b4], R122 ;  /* 0x0001b47a01007387 */ /* 0x0003e80000100800 */
[----:B--2---:R-:W2:Y:S01]  /*e5e0*/  LDL.LU.64 R126, [R1+0x388] ;  /* 0x00038800017e7983 */ /* 0x004ea20000300a00 */
[----:B-1----:R-:W-:-:S03]  /*e5f0*/  IMAD.MOV.U32 R0, RZ, RZ, R123 ;  /* 0x000000ffff007224 */ /* 0x002fc600078e007b */
[----:B------:R-:W3:Y:S04]  /*e600*/  LDL.LU.64 R122, [R1+0x2b0] ;  /* 0x0002b000017a7983 */ /* 0x000ee80000300a00 */
[----:B------:R-:W3:Y:S04]  /*e610*/  LDL.LU.64 R114, [R1+0x200] ;  /* 0x0002000001727983 */ /* 0x000ee80000300a00 */
[----:B------:R5:W-:Y:S02]  /*e620*/  STL [R1+0x1b0], R0 ;  /* 0x0001b00001007387 */ /* 0x000be40000100800 */
[----:B-----5:R-:W-:-:S02]  /*e630*/  MOV R0, R119 ;  /* 0x0000007700007202 */ /* 0x020fc40000000f00 */
[----:B------:R-:W-:Y:S04]  /*e640*/  STL [R1+0x1bc], R118 ;  /* 0x0001bc7601007387 */ /* 0x000fe80000100800 */
[----:B------:R-:W-:Y:S04]  /*e650*/  STL [R1+0x1c4], R128 ;  /* 0x0001c48001007387 */ /* 0x000fe80000100800 */
[----:B------:R1:W-:Y:S02]  /*e660*/  STL [R1+0x1b8], R0 ;  /* 0x0001b80001007387 */ /* 0x0003e40000100800 */
[----:B-1----:R-:W-:-:S02]  /*e670*/  IMAD.MOV.U32 R0, RZ, RZ, R129 ;  /* 0x000000ffff007224 */ /* 0x002fc400078e0081 */
[----:B------:R-:W5:Y:S04]  /*e680*/  LDL.LU.64 R128, [R1+0x1f0] ;  /* 0x0001f00001807983 */ /* 0x000f680000300a00 */
[----:B------:R4:W-:Y:S02]  /*e690*/  STL [R1+0x1c0], R0 ;  /* 0x0001c00001007387 */ /* 0x0009e40000100800 */
[----:B----4-:R-:W-:Y:S02]  /*e6a0*/  IMAD.MOV.U32 R0, RZ, RZ, R121 ;  /* 0x000000ffff007224 */ /* 0x010fe400078e0079 */
[----:B------:R-:W-:Y:S04]  /*e6b0*/  STL [R1+0x1cc], R120 ;  /* 0x0001cc7801007387 */ /* 0x000fe80000100800 */
[----:B------:R2:W-:Y:S02]  /*e6c0*/  STL [R1+0x1c8], R0 ;  /* 0x0001c80001007387 */ /* 0x0005e40000100800 */
[----:B--2---:R-:W-:-:S02]  /*e6d0*/  MOV R0, R127 ;  /* 0x0000007f00007202 */ /* 0x004fc40000000f00 */
[----:B------:R1:W-:Y:S04]  /*e6e0*/  STL [R1+0x1d4], R126 ;  /* 0x0001d47e01007387 */ /* 0x0003e80000100800 */
[----:B---3--:R-:W-:Y:S04]  /*e6f0*/  STL [R1+0x1dc], R122 ;  /* 0x0001dc7a01007387 */ /* 0x008fe80000100800 */
[----:B------:R2:W-:Y:S04]  /*e700*/  STL [R1+0x1d0], R0 ;  /* 0x0001d00001007387 */ /* 0x0005e80000100800 */
[----:B-1----:R-:W3:Y:S01]  /*e710*/  LDL.LU.64 R126, [R1+0x1f8] ;  /* 0x0001f800017e7983 */ /* 0x002ee20000300a00 */
[----:B--2---:R-:W-:-:S05]  /*e720*/  IMAD.MOV.U32 R0, RZ, RZ, R123 ;  /* 0x000000ffff007224 */ /* 0x004fca00078e007b */
[----:B------:R1:W-:Y:S04]  /*e730*/  STL [R1+0x1d8], R0 ;  /* 0x0001d80001007387 */ /* 0x0003e80000100800 */
[----:B------:R-:W2:Y:S01]  /*e740*/  LDL.LU.64 R122, [R1+0x420] ;  /* 0x00042000017a7983 */ /* 0x000ea20000300a00 */
[----:B-1----:R-:W-:-:S03]  /*e750*/  IMAD.MOV.U32 R0, RZ, RZ, R125 ;  /* 0x000000ffff007224 */ /* 0x002fc600078e007d */
[----:B------:R-:W-:Y:S04]  /*e760*/  STL [R1+0x1e4], R124 ;  /* 0x0001e47c01007387 */ /* 0x000fe80000100800 */
[----:B-----5:R-:W-:Y:S04]  /*e770*/  STL [R1+0x1ec], R128 ;  /* 0x0001ec8001007387 */ /* 0x020fe80000100800 */
[----:B------:R1:W-:Y:S04]  /*e780*/  STL [R1+0x1e0], R0 ;  /* 0x0001e00001007387 */ /* 0x0003e80000100800 */
[----:B------:R-:W4:Y:S01]  /*e790*/  LDL.LU.64 R120, [R1+0x208] ;  /* 0x0002080001787983 */ /* 0x000f220000300a00 */
[----:B-1----:R-:W-:Y:S01]  /*e7a0*/  MOV R0, R129 ;  /* 0x0000008100007202 */ /* 0x002fe20000000f00 */
[----:B------:R-:W-:-:S02]  /*e7b0*/  IMAD.MOV.U32 R128, RZ, RZ, R130 ;  /* 0x000000ffff807224 */ /* 0x000fc400078e0082 */
[----:B------:R-:W-:Y:S02]  /*e7c0*/  IMAD.MOV.U32 R129, RZ, RZ, R131 ;  /* 0x000000ffff817224 */ /* 0x000fe400078e0083 */
[----:B------:R3:W-:Y:S04]  /*e7d0*/  STL [R1+0x1e8], R0 ;  /* 0x0001e80001007387 */ /* 0x0007e80000100800 */
[----:B------:R-:W5:Y:S04]  /*e7e0*/  LDL.LU.64 R130, [R1+0x428] ;  /* 0x0004280001827983 */ /* 0x000f680000300a00 */
[----:B------:R-:W5:Y:S04]  /*e7f0*/  LDL.LU.64 R124, [R1+0x2e8] ;  /* 0x0002e800017c7983 */ /* 0x000f680000300a00 */
[----:B------:R-:W5:Y:S01]  /*e800*/  LDL.LU.64 R118, [R1+0x240] ;  /* 0x0002400001767983 */ /* 0x000f620000300a00 */
[----:B---3--:R-:W-:-:S03]  /*e810*/  MOV R0, R127 ;  /* 0x0000007f00007202 */ /* 0x008fc60000000f00 */
[----:B------:R-:W-:Y:S04]  /*e820*/  STL [R1+0x1f4], R126 ;  /* 0x0001f47e01007387 */ /* 0x000fe80000100800 */
[----:B------:R1:W-:Y:S04]  /*e830*/  STL [R1+0x1f0], R0 ;  /* 0x0001f00001007387 */ /* 0x0003e80000100800 */
[----:B------:R-:W3:Y:S04]  /*e840*/  LDL.LU.64 R116, [R1+0x268] ;  /* 0x0002680001747983 */ /* 0x000ee80000300a00 */
[----:B------:R-:W-:Y:S01]  /*e850*/  STL [R1+0x1fc], R114 ;  /* 0x0001fc7201007387 */ /* 0x000fe20000100800 */
[----:B-1----:R-:W-:-:S03]  /*e860*/  IMAD.MOV.U32 R0, RZ, RZ, R115 ;  /* 0x000000ffff007224 */ /* 0x002fc600078e0073 */
[----:B------:R-:W3:Y:S04]  /*e870*/  LDL.LU.64 R126, [R1+0x2f8] ;  /* 0x0002f800017e7983 */ /* 0x000ee80000300a00 */
[----:B----4-:R-:W-:Y:S04]  /*e880*/  STL [R1+0x204], R120 ;  /* 0x0002047801007387 */ /* 0x010fe80000100800 */
[----:B------:R1:W-:Y:S04]  /*e890*/  STL [R1+0x1f8], R0 ;  /* 0x0001f80001007387 */ /* 0x0003e80000100800 */
[----:B--2---:R-:W-:Y:S01]  /*e8a0*/  STL [R1+0x20c], R122 ;  /* 0x00020c7a01007387 */ /* 0x004fe20000100800 */
[----:B-1----:R-:W-:-:S05]  /*e8b0*/  IMAD.MOV.U32 R0, RZ, RZ, R121 ;  /* 0x000000ffff007224 */ /* 0x002fca00078e0079 */
[----:B------:R1:W-:Y:S04]  /*e8c0*/  STL [R1+0x200], R0 ;  /* 0x0002000001007387 */ /* 0x0003e80000100800 */
[----:B-----5:R-:W-:Y:S01]  /*e8d0*/  STL [R1+0x214], R130 ;  /* 0x0002148201007387 */ /* 0x020fe20000100800 */
[----:B-1----:R-:W-:-:S05]  /*e8e0*/  MOV R0, R123 ;  /* 0x0000007b00007202 */ /* 0x002fca0000000f00 */
[----:B------:R1:W-:Y:S02]  /*e8f0*/  STL [R1+0x208], R0 ;  /* 0x0002080001007387 */ /* 0x0003e40000100800 */
[----:B-1----:R-:W-:Y:S02]  /*e900*/  IMAD.MOV.U32 R0, RZ, RZ, R131 ;  /* 0x000000ffff007224 */ /* 0x002fe400078e0083 */
[----:B------:R-:W2:Y:S04]  /*e910*/  LDL.LU.64 R130, [R1+0x290] ;  /* 0x0002900001827983 */ /* 0x000ea80000300a00 */
[----:B------:R1:W-:Y:S04]  /*e920*/  STL [R1+0x210], R0 ;  /* 0x0002100001007387 */ /* 0x0003e80000100800 */
[----:B------:R-:W-:Y:S01]  /*e930*/  STL [R1+0x21c], R124 ;  /* 0x00021c7c01007387 */ /* 0x000fe20000100800 */
[----:B-1----:R-:W-:-:S05]  /*e940*/  IMAD.MOV.U32 R0, RZ, RZ, R125 ;  /* 0x000000ffff007224 */ /* 0x002fca00078e007d */
[----:B------:R1:W-:Y:S04]  /*e950*/  STL [R1+0x218], R0 ;  /* 0x0002180001007387 */ /* 0x0003e80000100800 */
[----:B---3--:R3:W-:Y:S04]  /*e960*/  STL [R1+0x224], R126 ;  /* 0x0002247e01007387 */ /* 0x0087e80000100800 */
[----:B------:R-:W4:Y:S01]  /*e970*/  LDL.LU.64 R122, [R1+0x248] ;  /* 0x00024800017a7983 */ /* 0x000f220000300a00 */
[----:B-1----:R-:W-:-:S03]  /*e980*/  MOV R0, R127 ;  /* 0x0000007f00007202 */ /* 0x002fc60000000f00 */
[----:B------:R-:W5:Y:S04]  /*e990*/  LDL.LU.64 R124, [R1+0x448] ;  /* 0x00044800017c7983 */ /* 0x000f680000300a00 */
[----:B------:R1:W-:Y:S01]  /*e9a0*/  STL [R1+0x220], R0 ;  /* 0x0002200001007387 */ /* 0x0003e20000100800 */
[----:B---3--:R-:W-:Y:S02]  /*e9b0*/  IMAD.MOV.U32 R126, RZ, RZ, R128 ;  /* 0x000000ffff7e7224 */ /* 0x008fe400078e0080 */
[----:B------:R-:W-:Y:S01]  /*e9c0*/  IMAD.MOV.U32 R127, RZ, RZ, R129 ;  /* 0x000000ffff7f7224 */ /* 0x000fe200078e0081 */
[----:B------:R-:W-:Y:S04]  /*e9d0*/  STL [R1+0x22c], R116 ;  /* 0x00022c7401007387 */ /* 0x000fe80000100800 */
[----:B------:R-:W3:Y:S01]  /*e9e0*/  LDL.LU.64 R120, [R1+0x450] ;  /* 0x0004500001787983 */ /* 0x000ee20000300a00 */
[----:B-1----:R-:W-:-:S03]  /*e9f0*/  MOV R0, R117 ;  /* 0x0000007500007202 */ /* 0x002fc60000000f00 */
[----:B------:R-:W3:Y:S04]  /*ea00*/  LDL.LU.64 R128, [R1+0x2c0] ;  /* 0x0002c00001807983 */ /* 0x000ee80000300a00 */
[----:B--2---:R-:W-:Y:S04]  /*ea10*/  STL [R1+0x234], R130 ;  /* 0x0002348201007387 */ /* 0x004fe80000100800 */
[----:B------:R1:W-:Y:S02]  /*ea20*/  STL [R1+0x228], R0 ;  /* 0x0002280001007387 */ /* 0x0003e40000100800 */
[----:B-1----:R-:W-:-:S05]  /*ea30*/  IMAD.MOV.U32 R0, RZ, RZ, R131 ;  /* 0x000000ffff007224 */ /* 0x002fca00078e0083 */
[----:B------:R1:W-:Y:S04]  /*ea40*/  STL [R1+0x230], R0 ;  /* 0x0002300001007387 */ /* 0x0003e80000100800 */
[----:B------:R2:W-:Y:S04]  /*ea50*/  STL [R1+0x23c], R118 ;  /* 0x00023c7601007387 */ /* 0x0005e80000100800 */
[----:B------:R-:W3:Y:S01]  /*ea60*/  LDL.LU.64 R130, [R1+0x370] ;  /* 0x0003700001827983 */ /* 0x000ee20000300a00 */
[----:B-1----:R-:W-:-:S03]  /*ea70*/  IMAD.MOV.U32 R0, RZ, RZ, R119 ;  /* 0x000000ffff007224 */ /* 0x002fc600078e0077 */
[----:B--2---:R-:W2:Y:S04]  /*ea80*/  LDL.LU.64 R118, [R1+0x380] ;  /* 0x0003800001767983 */ /* 0x004ea80000300a00 */
[----:B------:R1:W-:Y:S04]  /*ea90*/  STL [R1+0x238], R0 ;  /* 0x0002380001007387 */ /* 0x0003e80000100800 */
[----:B----4-:R4:W-:Y:S01]  /*eaa0*/  STL [R1+0x244], R122 ;  /* 0x0002447a01007387 */ /* 0x0109e20000100800 */
[----:B-1----:R-:W-:-:S05]  /*eab0*/  MOV R0, R123 ;  /* 0x0000007b00007202 */ /* 0x002fca0000000f00 */
[----:B------:R1:W-:Y:S04]  /*eac0*/  STL [R1+0x240], R0 ;  /* 0x0002400001007387 */ /* 0x0003e80000100800 */
[----:B----4-:R-:W4:Y:S04]  /*ead0*/  LDL.LU.64 R122, [R1+0x490] ;  /* 0x00049000017a7983 */ /* 0x010f280000300a00 */
[----:B-----5:R5:W-:Y:S01]  /*eae0*/  STL [R1+0x24c], R124 ;  /* 0x00024c7c01007387 */ /* 0x020be20000100800 */
[----:B-1----:R-:W-:-:S03]  /*eaf0*/  IMAD.MOV.U32 R0, RZ, RZ, R125 ;  /* 0x000000ffff007224 */ /* 0x002fc600078e007d */
[----:B-----5:R-:W5:Y:S04]  /*eb00*/  LDL.LU.64 R124, [R1+0x2a8] ;  /* 0x0002a800017c7983 */ /* 0x020f680000300a00 */
[----:B------:R1:W-:Y:S04]  /*eb10*/  STL [R1+0x248], R0 ;  /* 0x0002480001007387 */ /* 0x0003e80000100800 */
[----:B---3--:R-:W-:Y:S01]  /*eb20*/  STL [R1+0x254], R120 ;  /* 0x0002547801007387 */ /* 0x008fe20000100800 */
[----:B-1----:R-:W-:-:S05]  /*eb30*/  IMAD.MOV.U32 R0, RZ, RZ, R121 ;  /* 0x000000ffff007224 */ /* 0x002fca00078e0079 */
[----:B------:R1:W-:Y:S04]  /*eb40*/  STL [R1+0x250], R0 ;  /* 0x0002500001007387 */ /* 0x0003e80000100800 */
[----:B------:R3:W-:Y:S01]  /*eb50*/  STL [R1+0x25c], R130 ;  /* 0x00025c8201007387 */ /* 0x0007e20000100800 */
[----:B-1----:R-:W-:-:S03]  /*eb60*/  MOV R0, R131 ;  /* 0x0000008300007202 */ /* 0x002fc60000000f00 */
[----:B------:R-:W4:Y:S04]  /*eb70*/  LDL.LU.64 R116, [R1+0x280] ;  /* 0x0002800001747983 */ /* 0x000f280000300a00 */
[----:B---3--:R-:W3:Y:S04]  /*eb80*/  LDL.LU.64 R130, [R1+0x288] ;  /* 0x0002880001827983 */ /* 0x008ee80000300a00 */
[----:B------:R1:W-:Y:S04]  /*eb90*/  STL [R1+0x258], R0 ;  /* 0x0002580001007387 */ /* 0x0003e80000100800 */
[----:B--2---:R2:W-:Y:S04]  /*eba0*/  STL [R1+0x264], R118 ;  /* 0x0002647601007387 */ /* 0x0045e80000100800 */
[----:B------:R-:W3:Y:S01]  /*ebb0*/  LDL.LU.64 R120, [R1+0x2e0] ;  /* 0x0002e00001787983 */ /* 0x000ee20000300a00 */
[----:B-1----:R-:W-:-:S05]  /*ebc0*/  IMAD.MOV.U32 R0, RZ, RZ, R119 ;  /* 0x000000ffff007224 */ /* 0x002fca00078e0077 */
[----:B------:R5:W-:Y:S04]  /*ebd0*/  STL [R1+0x260], R0 ;  /* 0x0002600001007387 */ /* 0x000be80000100800 */
[----:B--2---:R-:W2:Y:S01]  /*ebe0*/  LDL.LU.64 R118, [R1+0x488] ;  /* 0x0004880001767983 */ /* 0x004ea20000300a00 */
[----:B-----5:R-:W-:-:S03]  /*ebf0*/  IMAD.MOV.U32 R0, RZ, RZ, R125 ;  /* 0x000000ffff007224 */ /* 0x020fc600078e007d */
[----:B------:R1:W-:Y:S04]  /*ec00*/  STL [R1+0x26c], R124 ;  /* 0x00026c7c01007387 */ /* 0x0003e80000100800 */
[----:B------:R5:W-:Y:S04]  /*ec10*/  STL [R1+0x268], R0 ;  /* 0x0002680001007387 */ /* 0x000be80000100800 */
[----:B------:R-:W-:Y:S04]  /*ec20*/  STL [R1+0x274], R128 ;  /* 0x0002748001007387 */ /* 0x000fe80000100800 */
[----:B-1----:R-:W2:Y:S01]  /*ec30*/  LDL.LU.64 R124, [R1+0x398] ;  /* 0x00039800017c7983 */ /* 0x002ea20000300a00 */
[----:B-----5:R-:W-:-:S05]  /*ec40*/  MOV R0, R129 ;  /* 0x0000008100007202 */ /* 0x020fca0000000f00 */
[----:B------:R4:W-:Y:S02]  /*ec50*/  STL [R1+0x270], R0 ;  /* 0x0002700001007387 */ /* 0x0009e40000100800 */
[----:B----4-:R-:W-:Y:S02]  /*ec60*/  IMAD.MOV.U32 R0, RZ, RZ, R117 ;  /* 0x000000ffff007224 */ /* 0x010fe400078e0075 */
[----:B------:R-:W-:Y:S04]  /*ec70*/  STL [R1+0x27c], R116 ;  /* 0x00027c7401007387 */ /* 0x000fe80000100800 */
[----:B------:R-:W4:Y:S04]  /*ec80*/  LDL.LU.64 R128, [R1+0x390] ;  /* 0x0003900001807983 */ /* 0x000f280000300a00 */
[----:B---3--:R-:W-:Y:S04]  /*ec90*/  STL [R1+0x284], R130 ;  /* 0x0002848201007387 */ /* 0x008fe80000100800 */
[----:B------:R1:W-:Y:S02]  /*eca0*/  STL [R1+0x278], R0 ;  /* 0x0002780001007387 */ /* 0x0003e40000100800 */
[----:B-1----:R-:W-:Y:S01]  /*ecb0*/  IMAD.MOV.U32 R0, RZ, RZ, R131 ;  /* 0x000000ffff007224 */ /* 0x002fe200078e0083 */
[----:B------:R-:W-:Y:S01]  /*ecc0*/  MOV R130, R134 ;  /* 0x0000008600827202 */ /* 0x000fe20000000f00 */
[----:B------:R-:W-:-:S03]  /*ecd0*/  IMAD.MOV.U32 R131, RZ, RZ, R135 ;  /* 0x000000ffff837224 */ /* 0x000fc600078e0087 */
[----:B------:R1:W-:Y:S04]  /*ece0*/  STL [R1+0x280], R0 ;  /* 0x0002800001007387 */ /* 0x0003e80000100800 */
[----:B--2---:R-:W-:Y:S04]  /*ecf0*/  STL [R1+0x28c], R118 ;  /* 0x00028c7601007387 */ /* 0x004fe80000100800 */
[----:B------:R-:W2:Y:S01]  /*ed00*/  LDL.LU.64 R134, [R1+0x2d8] ;  /* 0x0002d80001867983 */ /* 0x000ea20000300a00 */
[----:B-1----:R-:W-:-:S05]  /*ed10*/  IMAD.MOV.U32 R0, RZ, RZ, R119 ;  /* 0x000000ffff007224 */ /* 0x002fca00078e0077 */
[----:B------:R1:W-:Y:S04]  /*ed20*/  STL [R1+0x288], R0 ;  /* 0x0002880001007387 */ /* 0x0003e80000100800 */
[----:B------:R3:W-:Y:S01]  /*ed30*/  STL [R1+0x294], R122 ;  /* 0x0002947a01007387 */ /* 0x0007e20000100800 */
[----:B-1----:R-:W-:-:S03]  /*ed40*/  MOV R0, R123 ;  /* 0x0000007b00007202 */ /* 0x002fc60000000f00 */
[----:B------:R-:W-:Y:S04]  /*ed50*/  STL [R1+0x29c], R124 ;  /* 0x00029c7c01007387 */ /* 0x000fe80000100800 */
[----:B------:R1:W-:Y:S04]  /*ed60*/  STL [R1+0x290], R0 ;  /* 0x0002900001007387 */ /* 0x0003e80000100800 */
[----:B---3--:R-:W3:Y:S01]  /*ed70*/  LDL.LU.64 R122, [R1+0x308] ;  /* 0x00030800017a7983 */ /* 0x008ee20000300a00 */
[----:B-1----:R-:W-:-:S03]  /*ed80*/  IMAD.MOV.U32 R0, RZ, RZ, R125 ;  /* 0x000000ffff007224 */ /* 0x002fc600078e007d */
[----:B------:R-:W5:Y:S01]  /*ed90*/  LDL.LU.64 R124, [R1+0x310] ;  /* 0x00031000017c7983 */ /* 0x000f620000300a00 */
[----:B------:R-:W-:Y:S01]  /*eda0*/  IMAD.MOV.U32 R228, RZ, RZ, R231 ;  /* 0x000000ffffe47224 */ /* 0x000fe200078e00e7 */
[----:B------:R-:W-:Y:S02]  /*edb0*/  MOV R144, R154 ;  /* 0x0000009a00907202 */ /* 0x000fe40000000f00 */
[----:B------:R4:W-:Y:S01]  /*edc0*/  STL [R1+0x298], R0 ;  /* 0x0002980001007387 */ /* 0x0009e20000100800 */
[----:B------:R-:W-:Y:S02]  /*edd0*/  IMAD.MOV.U32 R231, RZ, RZ, R146 ;  /* 0x000000ffffe77224 */ /* 0x000fe400078e0092 */
[----:B------:R-:W-:Y:S02]  /*ede0*/  IMAD.MOV.U32 R146, RZ, RZ, R152 ;  /* 0x000000ffff927224 */ /* 0x000fe400078e0098 */
[----:B------:R-:W-:-:S03]  /*edf0*/  IMAD.MOV.U32 R142, RZ, RZ, R144 ;  /* 0x000000ffff8e7224 */ /* 0x000fc600078e0090 */
[----:B------:R-:W-:Y:S01]  /*ee00*/  MOV R144, R146 ;  /* 0x0000009200907202 */ /* 0x000fe20000000f00 */
[----:B------:R-:W-:Y:S01]  /*ee10*/  IMAD.MOV.U32 R146, RZ, RZ, R148 ;  /* 0x000000ffff927224 */ /* 0x000fe200078e0094 */
[----:B------:R-:W-:Y:S01]  /*ee20*/  MOV R155, R157 ;  /* 0x0000009d009b7202 */ /* 0x000fe20000000f00 */
[----:B------:R-:W-:Y:S02]  /*ee30*/  IMAD.MOV.U32 R154, RZ, RZ, R156 ;  /* 0x000000ffff9a7224 */ /* 0x000fe400078e009c */
[----:B------:R-:W-:Y:S01]  /*ee40*/  IMAD.MOV.U32 R148, RZ, RZ, R150 ;  /* 0x000000ffff947224 */ /* 0x000fe200078e0096 */
[----:B------:R-:W-:Y:S01]  /*ee50*/  MOV R150, R250 ;  /* 0x000000fa00967202 */ /* 0x000fe20000000f00 */
[----:B------:R-:W-:Y:S01]  /*ee60*/  IMAD.MOV.U32 R156, RZ, RZ, R158 ;  /* 0x000000ffff9c7224 */ /* 0x000fe200078e009e */
[----:B------:R-:W-:Y:S01]  /*ee70*/  MOV R158, R232 ;  /* 0x000000e8009e7202 */ /* 0x000fe20000000f00 */
[----:B------:R-:W-:Y:S01]  /*ee80*/  IMAD.MOV.U32 R153, RZ, RZ, R235 ;  /* 0x000000ffff997224 */ /* 0x000fe200078e00eb */
[----:B------:R-:W-:Y:S01]  /*ee90*/  MOV R163, R237 ;  /* 0x000000ed00a37202 */ /* 0x000fe20000000f00 */
[----:B------:R-:W-:-:S02]  /*eea0*/  IMAD.MOV.U32 R157, RZ, RZ, R159 ;  /* 0x000000ffff9d7224 */ /* 0x000fc400078e009f */
[----:B------:R-:W-:Y:S02]  /*eeb0*/  IMAD.MOV.U32 R152, RZ, RZ, R234 ;  /* 0x000000ffff987224 */ /* 0x000fe400078e00ea */
[----:B------:R-:W-:Y:S02]  /*eec0*/  IMAD.MOV.U32 R162, RZ, RZ, R236 ;  /* 0x000000ffffa27224 */ /* 0x000fe400078e00ec */
[----:B------:R-:W-:Y:S02]  /*eed0*/  IMAD.MOV.U32 R159, RZ, RZ, R233 ;  /* 0x000000ffff9f7224 */ /* 0x000fe400078e00e9 */
[----:B----4-:R-:W-:Y:S01]  /*eee0*/  IMAD.MOV.U32 R0, RZ, RZ, R129 ;  /* 0x000000ffff007224 */ /* 0x010fe200078e0081 */
[----:B------:R1:W-:Y:S04]  /*eef0*/  STL [R1+0x2a4], R128 ;  /* 0x0002a48001007387 */ /* 0x0003e80000100800 */
[----:B------:R4:W-:Y:S01]  /*ef00*/  STL [R1+0x2a0], R0 ;  /* 0x0002a00001007387 */ /* 0x0009e20000100800 */
[----:B-1----:R-:W-:Y:S01]  /*ef10*/  MOV R128, R130 ;  /* 0x0000008200807202 */ /* 0x002fe20000000f00 */
[----:B------:R-:W-:-:S02]  /*ef20*/  IMAD.MOV.U32 R129, RZ, RZ, R131 ;  /* 0x000000ffff817224 */ /* 0x000fc400078e0083 */
[----:B------:R-:W5:Y:S04]  /*ef30*/  LDL.LU.64 R130, [R1+0x318] ;  /* 0x0003180001827983 */ /* 0x000f680000300a00 */
[----:B--2---:R1:W-:Y:S01]  /*ef40*/  STL [R1+0x2ac], R134 ;  /* 0x0002ac8601007387 */ /* 0x0043e20000100800 */
[----:B----4-:R-:W-:-:S05]  /*ef50*/  IMAD.MOV.U32 R0, RZ, RZ, R135 ;  /* 0x000000ffff007224 */ /* 0x010fca00078e0087 */
[----:B------:R2:W-:Y:S01]  /*ef60*/  STL [R1+0x2a8], R0 ;  /* 0x0002a80001007387 */ /* 0x0005e20000100800 */
[----:B-1----:R-:W-:Y:S01]  /*ef70*/  MOV R134, R144 ;  /* 0x0000009000867202 */ /* 0x002fe20000000f00 */
[----:B------:R-:W-:Y:S01]  /*ef80*/  IMAD.MOV.U32 R135, RZ, RZ, R145 ;  /* 0x000000ffff877224 */ /* 0x000fe200078e0091 */
[----:B------:R-:W-:Y:S01]  /*ef90*/  MOV R145, R147 ;  /* 0x0000009300917202 */ /* 0x000fe20000000f00 */
[----:B------:R-:W-:Y:S02]  /*efa0*/  IMAD.MOV.U32 R144, RZ, RZ, R146 ;  /* 0x000000ffff907224 */ /* 0x000fe400078e0092 */
[----:B------:R-:W-:Y:S01]  /*efb0*/  IMAD.MOV.U32 R146, RZ, RZ, R148 ;  /* 0x000000ffff927224 */ /* 0x000fe200078e0094 */
[----:B------:R-:W-:Y:S01]  /*efc0*/  MOV R148, R150 ;  /* 0x0000009600947202 */ /* 0x000fe20000000f00 */
[----:B------:R-:W-:Y:S02]  /*efd0*/  IMAD.MOV.U32 R147, RZ, RZ, R149 ;  /* 0x000000ffff937224 */ /* 0x000fe400078e0095 */
[----:B------:R-:W-:Y:S01]  /*efe0*/  IMAD.MOV.U32 R149, RZ, RZ, R151 ;  /* 0x000000ffff957224 */ /* 0x000fe200078e0097 */
[----:B------:R-:W-:Y:S01]  /*eff0*/  MOV R151, R153 ;  /* 0x0000009900977202 */ /* 0x000fe20000000f00 */
[----:B------:R-:W-:Y:S01]  /*f000*/  IMAD.MOV.U32 R150, RZ, RZ, R152 ;  /* 0x000000ffff967224 */ /* 0x000fe200078e0098 */
[----:B------:R-:W-:Y:S01]  /*f010*/  STL [R1+0x2b4], R120 ;  /* 0x0002b47801007387 */ /* 0x000fe20000100800 */
[----:B------:R-:W-:Y:S01]  /*f020*/  IMAD.MOV.U32 R152, RZ, RZ, R158 ;  /* 0x000000ffff987224 */ /* 0x000fe200078e009e */
[----:B------:R-:W-:Y:S01]  /*f030*/  MOV R158, R162 ;  /* 0x000000a2009e7202 */ /* 0x000fe20000000f00 */
[----:B------:R-:W-:-:S02]  /*f040*/  IMAD.MOV.U32 R153, RZ, RZ, R159 ;  /* 0x000000ffff997224 */ /* 0x000fc400078e009f */
[----:B------:R-:W-:Y:S02]  /*f050*/  IMAD.MOV.U32 R159, RZ, RZ, R163 ;  /* 0x000000ffff9f7224 */ /* 0x000fe400078e00a3 */
[----:B------:R-:W4:Y:S01]  /*f060*/  LDL.LU.64 R162, [R1+0x328] ;  /* 0x0003280001a27983 */ /* 0x000f220000300a00 */
[----:B--2---:R-:W-:-:S03]  /*f070*/  IMAD.MOV.U32 R0, RZ, RZ, R121 ;  /* 0x000000ffff007224 */ /* 0x004fc600078e0079 */
[----:B---3--:R-:W-:Y:S04]  /*f080*/  STL [R1+0x2bc], R122 ;  /* 0x0002bc7a01007387 */ /* 0x008fe80000100800 */
[----:B------:R1:W-:Y:S04]  /*f090*/  STL [R1+0x2b0], R0 ;  /* 0x0002b00001007387 */ /* 0x0003e80000100800 */
[----:B-----5:R-:W-:Y:S01]  /*f0a0*/  STL [R1+0x2c4], R124 ;  /* 0x0002c47c01007387 */ /* 0x020fe20000100800 */
[----:B-1----:R-:W-:-:S05]  /*f0b0*/  MOV R0, R123 ;  /* 0x0000007b00007202 */ /* 0x002fca0000000f00 */
[----:B------:R1:W-:Y:S04]  /*f0c0*/  STL [R1+0x2b8], R0 ;  /* 0x0002b80001007387 */ /* 0x0003e80000100800 */
[----:B------:R-:W-:Y:S01]  /*f0d0*/  STL [R1+0x2cc], R24 ;  /* 0x0002cc1801007387 */ /* 0x000fe20000100800 */
[----:B-1----:R-:W-:-:S05]  /*f0e0*/  IMAD.MOV.U32 R0, RZ, RZ, R125 ;  /* 0x000000ffff007224 */ /* 0x002fca00078e007d */
[----:B------:R1:W-:Y:S04]  /*f0f0*/  STL [R1+0x2c0], R0 ;  /* 0x0002c00001007387 */ /* 0x0003e80000100800 */
[----:B------:R-:W-:Y:S01]  /*f100*/  STL [R1+0x2c8], R25 ;  /* 0x0002c81901007387 */ /* 0x000fe20000100800 */
[----:B------:R-:W-:Y:S02]  /*f110*/  IMAD.MOV.U32 R120, RZ, RZ, R128 ;  /* 0x000000ffff787224 */ /* 0x000fe400078e0080 */
[----:B------:R-:W-:Y:S01]  /*f120*/  IMAD.MOV.U32 R121, RZ, RZ, R129 ;  /* 0x000000ffff797224 */ /* 0x000fe200078e0081 */
[----:B------:R-:W-:Y:S01]  /*f130*/  MOV R129, R153 ;  /* 0x0000009900817202 */ /* 0x000fe20000000f00 */
[----:B------:R-:W-:Y:S01]  /*f140*/  IMAD.MOV.U32 R128, RZ, RZ, R152 ;  /* 0x000000ffff807224 */ /* 0x000fe200078e0098 */
[----:B------:R-:W-:Y:S01]  /*f150*/  MOV R119, R127 ;  /* 0x0000007f00777202 */ /* 0x000fe20000000f00 */
[----:B------:R-:W-:-:S02]  /*f160*/  IMAD.MOV.U32 R152, RZ, RZ, R158 ;  /* 0x000000ffff987224 */ /* 0x000fc400078e009e */
[----:B------:R-:W-:Y:S01]  /*f170*/  IMAD.MOV.U32 R153, RZ, RZ, R159 ;  /* 0x000000ffff997224 */ /* 0x000fe200078e009f */
[----:B------:R-:W-:Y:S01]  /*f180*/  MOV R127, R135 ;  /* 0x00000087007f7202 */ /* 0x000fe20000000f00 */
[----:B------:R-:W-:Y:S02]  /*f190*/  IMAD.MOV.U32 R118, RZ, RZ, R126 ;  /* 0x000000ffff767224 */ /* 0x000fe400078e007e */
[----:B------:R-:W-:Y:S01]  /*f1a0*/  IMAD.MOV.U32 R126, RZ, RZ, R134 ;  /* 0x000000ffff7e7224 */ /* 0x000fe200078e0086 */
[----:B-1----:R-:W-:Y:S01]  /*f1b0*/  MOV R0, R131 ;  /* 0x0000008300007202 */ /* 0x002fe20000000f00 */
[----:B------:R-:W-:Y:S04]  /*f1c0*/  STL [R1+0x2d4], R130 ;  /* 0x0002d48201007387 */ /* 0x000fe80000100800 */
[----:B------:R-:W-:Y:S04]  /*f1d0*/  STL [R1+0x2dc], R132 ;  /* 0x0002dc8401007387 */ /* 0x000fe80000100800 */
[----:B------:R1:W-:Y:S02]  /*f1e0*/  STL [R1+0x2d0], R0 ;  /* 0x0002d00001007387 */ /* 0x0003e40000100800 */
[----:B-1----:R-:W-:-:S02]  /*f1f0*/  IMAD.MOV.U32 R0, RZ, RZ, R133 ;  /* 0x000000ffff007224 */ /* 0x002fc400078e0085 */
[----:B------:R-:W-:-:S03]  /*f200*/  IMAD.MOV.U32 R130, RZ, RZ, R144 ;  /* 0x000000ffff827224 */ /* 0x000fc600078e0090 */
[----:B------:R4:W-:Y:S01]  /*f210*/  STL [R1+0x2d8], R0 ;  /* 0x0002d80001007387 */ /* 0x0009e20000100800 */
[----:B------:R-:W-:Y:S01]  /*f220*/  IMAD.MOV.U32 R131, RZ, RZ, R145 ;  /* 0x000000ffff837224 */ /* 0x000fe200078e0091 */
[----:B------:R-:W-:Y:S01]  /*f230*/  MOV R144, R150 ;  /* 0x0000009600907202 */ /* 0x000fe20000000f00 */
[----:B------:R-:W-:Y:S01]  /*f240*/  IMAD.MOV.U32 R145, RZ, RZ, R151 ;  /* 0x000000ffff917224 */ /* 0x000fe200078e0097 */
[----:B----4-:R-:W-:Y:S01]  /*f250*/  MOV R0, R163 ;  /* 0x000000a300007202 */ /* 0x010fe20000000f00 */
[----:B------:R1:W-:Y:S04]  /*f260*/  STL [R1+0x2e4], R162 ;  /* 0x0002e4a201007387 */ /* 0x0003e80000100800 */
[----:B------:R-:W2:Y:S04]  /*f270*/  LDL.LU.64 R150, [R1+0x418] ;  /* 0x0004180001967983 */ /* 0x000ea80000300a00 */
[----:B------:R3:W-:Y:S04]  /*f280*/  STL [R1+0x2e0], R0 ;  /* 0x0002e00001007387 */ /* 0x0007e80000100800 */
[----:B------:R-:W4:Y:S04]  /*f290*/  LDL.LU.64 R158, [R1+0x498] ;  /* 0x00049800019e7983 */ /* 0x000f280000300a00 */
[----:B-1----:R-:W5:Y:S04]  /*f2a0*/  LDL.LU.64 R162, [R1+0x588] ;  /* 0x0005880001a27983 */ /* 0x002f680000300a00 */
[----:B------:R-:W2:Y:S04]  /*f2b0*/  LDL.LU.64 R134, [R1+0x3c8] ;  /* 0x0003c80001867983 */ /* 0x000ea80000300a00 */
[----:B------:R-:W2:Y:S04]  /*f2c0*/  LDL.LU.64 R132, [R1+0x3b8] ;  /* 0x0003b80001847983 */ /* 0x000ea80000300a00 */
[----:B------:R-:W4:Y:S01]  /*f2d0*/  LDL.LU.64 R116, [R1+0x4e8] ;  /* 0x0004e80001747983 */ /* 0x000f220000300a00 */
[----:B---3--:R-:W-:-:S03]  /*f2e0*/  IMAD.MOV.U32 R0, RZ, RZ, R119 ;  /* 0x000000ffff007224 */ /* 0x008fc600078e0077 */
[----:B------:R-:W3:Y:S04]  /*f2f0*/  LDL.LU.64 R122, [R1+0x4f0] ;  /* 0x0004f000017a7983 */ /* 0x000ee80000300a00 */
[----:B------:R-:W-:Y:S04]  /*f300*/  STL [R1+0x2ec], R118 ;  /* 0x0002ec7601007387 */ /* 0x000fe80000100800 */
[----:B------:R-:W3:Y:S04]  /*f310*/  LDL.LU.64 R124, [R1+0x4a0] ;  /* 0x0004a000017c7983 */ /* 0x000ee80000300a00 */
[----:B------:R-:W-:Y:S04]  /*f320*/  STL [R1+0x2f4], R120 ;  /* 0x0002f47801007387 */ /* 0x000fe80000100800 */
[----:B------:R1:W-:Y:S02]  /*f330*/  STL [R1+0x2e8], R0 ;  /* 0x0002e80001007387 */ /* 0x0003e40000100800 */
[----:B-1----:R-:W-:-:S05]  /*f340*/  IMAD.MOV.U32 R0, RZ, RZ, R121 ;  /* 0x000000ffff007224 */ /* 0x002fca00078e0079 */
[----:B------:R1:W-:Y:S04]  /*f350*/  STL [R1+0x2f0], R0 ;  /* 0x0002f00001007387 */ /* 0x0003e80000100800 */
[----:B------:R1:W-:Y:S02]  /*f360*/  STL [R1+0x2fc], R126 ;  /* 0x0002fc7e01007387 */ /* 0x0003e40000100800 */
[----:B-1----:R-:W-:-:S05]  /*f370*/  MOV R0, R127 ;  /* 0x0000007f00007202 */ /* 0x002fca0000000f00 */
[----:B------:R1:W-:Y:S04]  /*f380*/  STL [R1+0x2f8], R0 ;  /* 0x0002f80001007387 */ /* 0x0003e80000100800 */
[----:B------:R-:W5:Y:S01]  /*f390*/  LDL.LU.64 R126, [R1+0x4a8] ;  /* 0x0004a800017e7983 */ /* 0x000f620000300a00 */
[----:B-1----:R-:W-:-:S03]  /*f3a0*/  IMAD.MOV.U32 R0, RZ, RZ, R131 ;  /* 0x000000ffff007224 */ /* 0x002fc600078e0083 */
[----:B------:R2:W-:Y:S04]  /*f3b0*/  STL [R1+0x304], R130 ;  /* 0x0003048201007387 */ /* 0x0005e80000100800 */
[----:B------:R-:W5:Y:S04]  /*f3c0*/  LDL.LU.64 R118, [R1+0x3e0] ;  /* 0x0003e00001767983 */ /* 0x000f680000300a00 */
[----:B------:R1:W-:Y:S01]  /*f3d0*/  STL [R1+0x300], R0 ;  /* 0x0003000001007387 */ /* 0x0003e20000100800 */
[----:B--2---:R-:W-:Y:S01]  /*f3e0*/  IMAD.MOV.U32 R130, RZ, RZ, R132 ;  /* 0x000000ffff827224 */ /* 0x004fe200078e0084 */
[----:B------:R-:W-:Y:S01]  /*f3f0*/  MOV R131, R133 ;  /* 0x0000008500837202 */ /* 0x000fe20000000f00 */
[----:B------:R-:W-:-:S02]  /*f400*/  IMAD.MOV.U32 R132, RZ, RZ, R134 ;  /* 0x000000ffff847224 */ /* 0x000fc400078e0086 */
[----:B------:R-:W-:Y:S01]  /*f410*/  IMAD.MOV.U32 R133, RZ, RZ, R135 ;  /* 0x000000ffff857224 */ /* 0x000fe200078e0087 */
[----:B----4-:R-:W-:Y:S04]  /*f420*/  STL [R1+0x30c], R116 ;  /* 0x00030c7401007387 */ /* 0x010fe80000100800 */
[----:B------:R-:W2:Y:S01]  /*f430*/  LDL.LU.64 R134, [R1+0x3e8] ;  /* 0x0003e80001867983 */ /* 0x000ea20000300a00 */
[----:B-1----:R-:W-:-:S03]  /*f440*/  MOV R0, R117 ;  /* 0x0000007500007202 */ /* 0x002fc60000000f00 */
[----:B------:R-:W4:Y:S04]  /*f450*/  LDL.LU.64 R120, [R1+0x3b0] ;  /* 0x0003b00001787983 */ /* 0x000f280000300a00 */
[----:B------:R1:W-:Y:S04]  /*f460*/  STL [R1+0x308], R0 ;  /* 0x0003080001007387 */ /* 0x0003e80000100800 */
[----:B---3--:R3:W-:Y:S01]  /*f470*/  STL [R1+0x314], R122 ;  /* 0x0003147a01007387 */ /* 0x0087e20000100800 */
[----:B-1----:R-:W-:-:S03]  /*f480*/  IMAD.MOV.U32 R0, RZ, RZ, R123 ;  /* 0x000000ffff007224 */ /* 0x002fc600078e007b */
[----:B------:R-:W-:Y:S04]  /*f490*/  STL [R1+0x31c], R124 ;  /* 0x00031c7c01007387 */ /* 0x000fe80000100800 */
[----:B------:R1:W-:Y:S04]  /*f4a0*/  STL [R1+0x310], R0 ;  /* 0x0003100001007387 */ /* 0x0003e80000100800 */
[----:B---3--:R-:W3:Y:S01]  /*f4b0*/  LDL.LU.64 R122, [R1+0x3c0] ;  /* 0x0003c000017a7983 */ /* 0x008ee20000300a00 */
[----:B-1----:R-:W-:-:S03]  /*f4c0*/  IMAD.MOV.U32 R0, RZ, RZ, R125 ;  /* 0x000000ffff007224 */ /* 0x002fc600078e007d */
[----:B-----5:R-:W-:Y:S04]  /*f4d0*/  STL [R1+0x324], R126 ;  /* 0x0003247e01007387 */ /* 0x020fe80000100800 */
[----:B------:R1:W-:Y:S02]  /*f4e0*/  STL [R1+0x318], R0 ;  /* 0x0003180001007387 */ /* 0x0003e40000100800 */
[----:B-1----:R-:W-:-:S05]  /*f4f0*/  MOV R0, R127 ;  /* 0x0000007f00007202 */ /* 0x002fca0000000f00 */
[----:B------:R2:W-:Y:S04]  /*f500*/  STL [R1+0x320], R0 ;  /* 0x0003200001007387 */ /* 0x0005e80000100800 */
[----:B------:R-:W5:Y:S04]  /*f510*/  LDL.LU.64 R124, [R1+0x350] ;  /* 0x00035000017c7983 */ /* 0x000f680000300a00 */
[----:B------:R-:W5:Y:S01]  /*f520*/  LDL.LU.64 R126, [R1+0x358] ;  /* 0x00035800017e7983 */ /* 0x000f620000300a00 */
[----:B--2---:R-:W-:-:S03]  /*f530*/  IMAD.MOV.U32 R0, RZ, RZ, R135 ;  /* 0x000000ffff007224 */ /* 0x004fc600078e0087 */
[----:B------:R1:W-:Y:S04]  /*f540*/  STL [R1+0x32c], R134 ;  /* 0x00032c8601007387 */ /* 0x0003e80000100800 */
[----:B------:R2:W-:Y:S04]  /*f550*/  STL [R1+0x328], R0 ;  /* 0x0003280001007387 */ /* 0x0005e80000100800 */
[----:B------:R-:W-:Y:S01]  /*f560*/  STL [R1+0x334], R118 ;  /* 0x0003347601007387 */ /* 0x000fe20000100800 */
[----:B-1----:R-:W-:Y:S01]  /*f570*/  IMAD.MOV.U32 R134, RZ, RZ, R140 ;  /* 0x000000ffff867224 */ /* 0x002fe200078e008c */
[----:B------:R-:W-:Y:S01]  /*f580*/  MOV R135, R141 ;  /* 0x0000008d00877202 */ /* 0x000fe20000000f00 */
[----:B------:R-:W-:-:S02]  /*f590*/  IMAD.MOV.U32 R140, RZ, RZ, R142 ;  /* 0x000000ffff8c7224 */ /* 0x000fc400078e008e */
[----:B------:R-:W-:Y:S02]  /*f5a0*/  IMAD.MOV.U32 R141, RZ, RZ, R143 ;  /* 0x000000ffff8d7224 */ /* 0x000fe400078e008f */
[----:B------:R-:W5:Y:S01]  /*f5b0*/  LDL.LU.64 R142, [R1+0x368] ;  /* 0x00036800018e7983 */ /* 0x000f620000300a00 */
[----:B--2---:R-:W-:-:S03]  /*f5c0*/  MOV R0, R119 ;  /* 0x0000007700007202 */ /* 0x004fc60000000f00 */
[----:B----4-:R-:W-:Y:S04]  /*f5d0*/  STL [R1+0x33c], R120 ;  /* 0x00033c7801007387 */ /* 0x010fe80000100800 */
[----:B------:R1:W-:Y:S04]  /*f5e0*/  STL [R1+0x330], R0 ;  /* 0x0003300001007387 */ /* 0x0003e80000100800 */
[----:B---3--:R-:W-:Y:S01]  /*f5f0*/  STL [R1+0x344], R122 ;  /* 0x0003447a01007387 */ /* 0x008fe20000100800 */
[----:B-1----:R-:W-:-:S05]  /*f600*/  IMAD.MOV.U32 R0, RZ, RZ, R121 ;  /* 0x000000ffff007224 */ /* 0x002fca00078e0079 */
[----:B------:R1:W-:Y:S02]  /*f610*/  STL [R1+0x338], R0 ;  /* 0x0003380001007387 */ /* 0x0003e40000100800 */
[----:B-1----:R-:W-:-:S05]  /*f620*/  IMAD.MOV.U32 R0, RZ, RZ, R123 ;  /* 0x000000ffff007224 */ /* 0x002fca00078e007b */
[----:B------:R5:W-:Y:S02]  /*f630*/  STL [R1+0x340], R0 ;  /* 0x0003400001007387 */ /* 0x000be40000100800 */
[----:B-----5:R-:W-:Y:S02]  /*f640*/  MOV R0, R125 ;  /* 0x0000007d00007202 */ /* 0x020fe40000000f00 */
[----:B------:R-:W-:Y:S04]  /*f650*/  STL [R1+0x34c], R124 ;  /* 0x00034c7c01007387 */ /* 0x000fe80000100800 */
[----:B------:R1:W-:Y:S04]  /*f660*/  STL [R1+0x348], R0 ;  /* 0x0003480001007387 */ /* 0x0003e80000100800 */
[----:B------:R-:W-:Y:S01]  /*f670*/  STL [R1+0x354], R126 ;  /* 0x0003547e01007387 */ /* 0x000fe20000100800 */
[----:B-1----:R-:W-:-:S05]  /*f680*/  IMAD.MOV.U32 R0, RZ, RZ, R127 ;  /* 0x000000ffff007224 */ /* 0x002fca00078e007f */
[----:B------:R1:W-:Y:S04]  /*f690*/  STL [R1+0x350], R0 ;  /* 0x0003500001007387 */ /* 0x0003e80000100800 */
[----:B------:R-:W-:Y:S01]  /*f6a0*/  STL [R1+0x35c], R134 ;  /* 0x00035c8601007387 */ /* 0x000fe20000100800 */
[----:B-1----:R-:W-:-:S05]  /*f6b0*/  IMAD.MOV.U32 R0, RZ, RZ, R135 ;  /* 0x000000ffff007224 */ /* 0x002fca00078e0087 */
[----:B------:R1:W-:Y:S04]  /*f6c0*/  STL [R1+0x358], R0 ;  /* 0x0003580001007387 */ /* 0x0003e80000100800 */
[----:B------:R2:W-:Y:S01]  /*f6d0*/  STL [R1+0x364], R142 ;  /* 0x0003648e01007387 */ /* 0x0005e20000100800 */
[----:B-1----:R-:W-:-:S03]  /*f6e0*/  MOV R0, R143 ;  /* 0x0000008f00007202 */ /* 0x002fc60000000f00 */
[----:B--2---:R-:W2:Y:S04]  /*f6f0*/  LDL.LU.64 R142, [R1+0x568] ;  /* 0x00056800018e7983 */ /* 0x004ea80000300a00 */
[----:B------:R1:W-:Y:S04]  /*f700*/  STL [R1+0x360], R0 ;  /* 0x0003600001007387 */ /* 0x0003e80000100800 */
[----:B------:R-:W3:Y:S01]  /*f710*/  LDL.LU.64 R134, [R1+0x570] ;  /* 0x0005700001867983 */ /* 0x000ee20000300a00 */
[----:B-1----:R-:W-:-:S03]  /*f720*/  IMAD.MOV.U32 R0, RZ, RZ, R129 ;  /* 0x000000ffff007224 */ /* 0x002fc600078e0081 */
[----:B------:R-:W-:Y:S04]  /*f730*/  STL [R1+0x36c], R128 ;  /* 0x00036c8001007387 */ /* 0x000fe80000100800 */
[----:B------:R-:W-:Y:S04]  /*f740*/  STL [R1+0x374], R152 ;  /* 0x0003749801007387 */ /* 0x000fe80000100800 */
[----:B------:R1:W-:Y:S02]  /*f750*/  STL [R1+0x368], R0 ;  /* 0x0003680001007387 */ /* 0x0003e40000100800 */
[----:B-1----:R-:W-:-:S02]  /*f760*/  IMAD.MOV.U32 R0, RZ, RZ, R153 ;  /* 0x000000ffff007224 */ /* 0x002fc400078e0099 */
[----:B------:R-:W4:Y:S04]  /*f770*/  LDL.LU.64 R152, [R1+0x508] ;  /* 0x0005080001987983 */ /* 0x000f280000300a00 */
[----:B------:R1:W-:Y:S04]  /*f780*/  STL [R1+0x370], R0 ;  /* 0x0003700001007387 */ /* 0x0003e80000100800 */
[----:B------:R-:W-:Y:S04]  /*f790*/  STL [R1+0x37c], R130 ;  /* 0x00037c8201007387 */ /* 0x000fe80000100800 */
[----:B------:R-:W5:Y:S01]  /*f7a0*/  LDL.LU.64 R124, [R1+0x518] ;  /* 0x00051800017c7983 */ /* 0x000f620000300a00 */
[----:B-1----:R-:W-:-:S05]  /*f7b0*/  MOV R0, R131 ;  /* 0x0000008300007202 */ /* 0x002fca0000000f00 */
[----:B------:R1:W-:Y:S04]  /*f7c0*/  STL [R1+0x378], R0 ;  /* 0x0003780001007387 */ /* 0x0003e80000100800 */
[----:B------:R1:W-:Y:S04]  /*f7d0*/  STL [R1+0x384], R132 ;  /* 0x0003848401007387 */ /* 0x0003e80000100800 */
[----:B------:R-:W5:Y:S01]  /*f7e0*/  LDL.LU.64 R126, [R1+0x4d0] ;  /* 0x0004d000017e7983 */ /* 0x000f620000300a00 */
[----:B-1----:R-:W-:-:S03]  /*f7f0*/  IMAD.MOV.U32 R0, RZ, RZ, R133 ;  /* 0x000000ffff007224 */ /* 0x002fc600078e0085 */
[----:B------:R-:W5:Y:S04]  /*f800*/  LDL.LU.64 R128, [R1+0x4d8] ;  /* 0x0004d80001807983 */ /* 0x000f680000300a00 */
[----:B------:R2:W-:Y:S04]  /*f810*/  STL [R1+0x380], R0 ;  /* 0x0003800001007387 */ /* 0x0005e80000100800 */
[----:B------:R-:W5:Y:S04]  /*f820*/  LDL.LU.64 R130, [R1+0x430] ;  /* 0x0004300001827983 */ /* 0x000f680000300a00 */
[----:B------:R-:W5:Y:S01]  /*f830*/  LDL.LU.64 R132, [R1+0x4c8] ;  /* 0x0004c80001847983 */ /* 0x000f620000300a00 */
[----:B--2---:R-:W-:-:S03]  /*f840*/  IMAD.MOV.U32 R0, RZ, RZ, R143 ;  /* 0x000000ffff007224 */ /* 0x004fc600078e008f */
[----:B------:R1:W-:Y:S04]  /*f850*/  STL [R1+0x38c], R142 ;  /* 0x00038c8e01007387 */ /* 0x0003e80000100800 */
[----:B------:R2:W-:Y:S04]  /*f860*/  STL [R1+0x388], R0 ;  /* 0x0003880001007387 */ /* 0x0005e80000100800 */
[----:B---3--:R3:W-:Y:S04]  /*f870*/  STL [R1+0x394], R134 ;  /* 0x0003948601007387 */ /* 0x0087e80000100800 */
[----:B-1----:R-:W5:Y:S01]  /*f880*/  LDL.LU.64 R142, [R1+0x3d0] ;  /* 0x0003d000018e7983 */ /* 0x002f620000300a00 */
[----:B--2---:R-:W-:-:S05]  /*f890*/  MOV R0, R135 ;  /* 0x0000008700007202 */ /* 0x004fca0000000f00 */
[----:B------:R1:W-:Y:S04]  /*f8a0*/  STL [R1+0x390], R0 ;  /* 0x0003900001007387 */ /* 0x0003e80000100800 */
[----:B---3--:R-:W2:Y:S04]  /*f8b0*/  LDL.LU.64 R134, [R1+0x3d8] ;  /* 0x0003d80001867983 */ /* 0x008ea80000300a00 */
[----:B----4-:R3:W-:Y:S01]  /*f8c0*/  STL [R1+0x39c], R152 ;  /* 0x00039c9801007387 */ /* 0x0107e20000100800 */
[----:B-1----:R-:W-:-:S03]  /*f8d0*/  IMAD.MOV.U32 R0, RZ, RZ, R153 ;  /* 0x000000ffff007224 */ /* 0x002fc600078e0099 */
[----:B---3--:R-:W3:Y:S04]  /*f8e0*/  LDL.LU.64 R152, [R1+0x3f0] ;  /* 0x0003f00001987983 */ /* 0x008ee80000300a00 */
[----:B------:R1:W-:Y:S04]  /*f8f0*/  STL [R1+0x398], R0 ;  /* 0x0003980001007387 */ /* 0x0003e80000100800 */
[----:B-----5:R-:W-:Y:S01]  /*f900*/  STL [R1+0x3a4], R124 ;  /* 0x0003a47c01007387 */ /* 0x020fe20000100800 */
[----:B-1----:R-:W-:-:S05]  /*f910*/  IMAD.MOV.U32 R0, RZ, RZ, R125 ;  /* 0x000000ffff007224 */ /* 0x002fca00078e007d */
[----:B------:R1:W-:Y:S04]  /*f920*/  STL [R1+0x3a0], R0 ;  /* 0x0003a00001007387 */ /* 0x0003e80000100800 */
[----:B------:R-:W-:Y:S01]  /*f930*/  STL [R1+0x3ac], R126 ;  /* 0x0003ac7e01007387 */ /* 0x000fe20000100800 */
[----:B-1----:R-:W-:-:S05]  /*f940*/  MOV R0, R127 ;  /* 0x0000007f00007202 */ /* 0x002fca0000000f00 */
[----:B------:R1:W-:Y:S04]  /*f950*/  STL [R1+0x3a8], R0 ;  /* 0x0003a80001007387 */ /* 0x0003e80000100800 */
[----:B------:R-:W-:Y:S01]  /*f960*/  STL [R1+0x3b4], R128 ;  /* 0x0003b48001007387 */ /* 0x000fe20000100800 */
[----:B-1----:R-:W-:-:S05]  /*f970*/  IMAD.MOV.U32 R0, RZ, RZ, R129 ;  /* 0x000000ffff007224 */ /* 0x002fca00078e0081 */
[----:B------:R1:W-:Y:S04]  /*f980*/  STL [R1+0x3b0], R0 ;  /* 0x0003b00001007387 */ /* 0x0003e80000100800 */
[----:B------:R-:W-:Y:S01]  /*f990*/  STL [R1+0x3bc], R130 ;  /* 0x0003bc8201007387 */ /* 0x000fe20000100800 */
[----:B-1----:R-:W-:-:S03]  /*f9a0*/  IMAD.MOV.U32 R0, RZ, RZ, R131 ;  /* 0x000000ffff007224 */ /* 0x002fc600078e0083 */
[----:B------:R-:W-:Y:S04]  /*f9b0*/  STL [R1+0x3c4], R132 ;  /* 0x0003c48401007387 */ /* 0x000fe80000100800 */
[----:B------:R1:W-:Y:S02]  /*f9c0*/  STL [R1+0x3b8], R0 ;  /* 0x0003b80001007387 */ /* 0x0003e40000100800 */
[----:B-1----:R-:W-:-:S05]  /*f9d0*/  MOV R0, R133 ;  /* 0x0000008500007202 */ /* 0x002fca0000000f00 */
[----:B------:R1:W-:Y:S02]  /*f9e0*/  STL [R1+0x3c0], R0 ;  /* 0x0003c00001007387 */ /* 0x0003e40000100800 */
[----:B-1----:R-:W-:Y:S02]  /*f9f0*/  IMAD.MOV.U32 R0, RZ, RZ, R143 ;  /* 0x000000ffff007224 */ /* 0x002fe400078e008f */
[----:B------:R1:W-:Y:S04]  /*fa00*/  STL [R1+0x3cc], R142 ;  /* 0x0003cc8e01007387 */ /* 0x0003e80000100800 */
[----:B------:R4:W-:Y:S04]  /*fa10*/  STL [R1+0x3c8], R0 ;  /* 0x0003c80001007387 */ /* 0x0009e80000100800 */
[----:B--2---:R-:W-:Y:S01]  /*fa20*/  STL [R1+0x3d4], R134 ;  /* 0x0003d48601007387 */ /* 0x004fe20000100800 */
[----:B-1----:R-:W-:Y:S01]  /*fa30*/  IMAD.MOV.U32 R142, RZ, RZ, R150 ;  /* 0x000000ffff8e7224 */ /* 0x002fe200078e0096 */
[----:B------:R-:W-:Y:S01]  /*fa40*/  MOV R143, R151 ;  /* 0x00000097008f7202 */ /* 0x000fe20000000f00 */
[----:B----4-:R-:W-:Y:S01]  /*fa50*/  IMAD.MOV.U32 R0, RZ, RZ, R135 ;  /* 0x000000ffff007224 */ /* 0x010fe200078e0087 */
[----:B------:R-:W2:Y:S04]  /*fa60*/  LDL.LU.64 R150, [R1+0x648] ;  /* 0x0006480001967983 */ /* 0x000ea80000300a00 */
[----:B------:R1:W-:Y:S04]  /*fa70*/  STL [R1+0x3d0], R0 ;  /* 0x0003d00001007387 */ /* 0x0003e80000100800 */
[----:B---3--:R3:W-:Y:S01]  /*fa80*/  STL [R1+0x3dc], R152 ;  /* 0x0003dc9801007387 */ /* 0x0087e20000100800 */
[----:B-1----:R-:W-:-:S03]  /*fa90*/  IMAD.MOV.U32 R0, RZ, RZ, R153 ;  /* 0x000000ffff007224 */ /* 0x002fc600078e0099 */
[----:B---3--:R-:W3:Y:S04]  /*faa0*/  LDL.LU.64 R152, [R1+0x658] ;  /* 0x0006580001987983 */ /* 0x008ee80000300a00 */
[----:B------:R1:W-:Y:S04]  /*fab0*/  STL [R1+0x3d8], R0 ;  /* 0x0003d80001007387 */ /* 0x0003e80000100800 */
[----:B------:R-:W-:Y:S04]  /*fac0*/  STL [R1+0x3e4], R136 ;  /* 0x0003e48801007387 */ /* 0x000fe80000100800 */
[----:B------:R-:W4:Y:S01]  /*fad0*/  LDL.LU.64 R130, [R1+0x5b0] ;  /* 0x0005b00001827983 */ /* 0x000f220000300a00 */
[----:B-1----:R-:W-:-:S05]  /*fae0*/  MOV R0, R137 ;  /* 0x0000008900007202 */ /* 0x002fca0000000f00 */
[----:B------:R1:W-:Y:S04]  /*faf0*/  STL [R1+0x3e0], R0 ;  /* 0x0003e00001007387 */ /* 0x0003e80000100800 */
[----:B------:R-:W-:Y:S04]  /*fb00*/  STL [R1+0x3ec], R138 ;  /* 0x0003ec8a01007387 */ /* 0x000fe80000100800 */
[----:B------:R-:W5:Y:S01]  /*fb10*/  LDL.LU.64 R132, [R1+0x5c0] ;  /* 0x0005c00001847983 */ /* 0x000f620000300a00 */
[----:B-1----:R-:W-:-:S05]  /*fb20*/  IMAD.MOV.U32 R0, RZ, RZ, R139 ;  /* 0x000000ffff007224 */ /* 0x002fca00078e008b */
[----:B------:R1:W-:Y:S04]  /*fb30*/  STL [R1+0x3e8], R0 ;  /* 0x0003e80001007387 */ /* 0x0003e80000100800 */
[----:B------:R-:W5:Y:S04]  /*fb40*/  LDL.LU.64 R134, [R1+0x550] ;  /* 0x0005500001867983 */ /* 0x000f680000300a00 */
[----:B------:R1:W-:Y:S04]  /*fb50*/  STL [R1+0x3f4], R140 ;  /* 0x0003f48c01007387 */ /* 0x0003e80000100800 */
[----:B------:R-:W5:Y:S01]  /*fb60*/  LDL.LU.64 R136, [R1+0x558] ;  /* 0x0005580001887983 */ /* 0x000f620000300a00 */
[----:B-1----:R-:W-:-:S03]  /*fb70*/  IMAD.MOV.U32 R0, RZ, RZ, R141 ;  /* 0x000000ffff007224 */ /* 0x002fc600078e008d */
[----:B------:R-:W5:Y:S04]  /*fb80*/  LDL.LU.64 R138, [R1+0x540] ;  /* 0x00054000018a7983 */ /* 0x000f680000300a00 */
[----:B------:R1:W-:Y:S04]  /*fb90*/  STL [R1+0x3f0], R0 ;  /* 0x0003f00001007387 */ /* 0x0003e80000100800 */
[----:B------:R1:W-:Y:S04]  /*fba0*/  STL [R1+0x3fc], R148 ;  /* 0x0003fc9401007387 */ /* 0x0003e80000100800 */
[----:B------:R-:W5:Y:S01]  /*fbb0*/  LDL.LU.64 R140, [R1+0x548] ;  /* 0x00054800018c7983 */ /* 0x000f620000300a00 */
[----:B-1----:R-:W-:-:S05]  /*fbc0*/  MOV R0, R149 ;  /* 0x0000009500007202 */ /* 0x002fca0000000f00 */
[----:B------:R1:W-:Y:S01]  /*fbd0*/  STL [R1+0x3f8], R0 ;  /* 0x0003f80001007387 */ /* 0x0003e20000100800 */
[----:B------:R-:W-:Y:S02]  /*fbe0*/  IMAD.MOV.U32 R148, RZ, RZ, R158 ;  /* 0x000000ffff947224 */ /* 0x000fe400078e009e */
[----:B------:R-:W-:Y:S01]  /*fbf0*/  IMAD.MOV.U32 R149, RZ, RZ, R159 ;  /* 0x000000ffff957224 */ /* 0x000fe200078e009f */
[----:B------:R2:W-:Y:S04]  /*fc00*/  STL [R1+0x404], R142 ;  /* 0x0004048e01007387 */ /* 0x0005e80000100800 */
[----:B------:R-:W5:Y:S01]  /*fc10*/  LDL.LU.64 R158, [R1+0x530] ;  /* 0x00053000019e7983 */ /* 0x000f620000300a00 */
[----:B-1----:R-:W-:-:S03]  /*fc20*/  MOV R0, R143 ;  /* 0x0000008f00007202 */ /* 0x002fc60000000f00 */
[----:B--2---:R-:W-:Y:S04]  /*fc30*/  STL [R1+0x40c], R150 ;  /* 0x00040c9601007387 */ /* 0x004fe80000100800 */
[----:B------:R1:W-:Y:S04]  /*fc40*/  STL [R1+0x400], R0 ;  /* 0x0004000001007387 */ /* 0x0003e80000100800 */
[----:B------:R-:W2:Y:S01]  /*fc50*/  LDL.LU.64 R142, [R1+0x538] ;  /* 0x00053800018e7983 */ /* 0x000ea20000300a00 */
[----:B-1----:R-:W-:-:S05]  /*fc60*/  IMAD.MOV.U32 R0, RZ, RZ, R151 ;  /* 0x000000ffff007224 */ /* 0x002fca00078e0097 */
[----:B------:R1:W-:Y:S04]  /*fc70*/  STL [R1+0x408], R0 ;  /* 0x0004080001007387 */ /* 0x0003e80000100800 */
[----:B---3--:R3:W-:Y:S04]  /*fc80*/  STL [R1+0x414], R152 ;  /* 0x0004149801007387 */ /* 0x0087e80000100800 */
[----:B------:R-:W2:Y:S01]  /*fc90*/  LDL.LU.64 R150, [R1+0x510] ;  /* 0x0005100001967983 */ /* 0x000ea20000300a00 */
[----:B-1----:R-:W-:-:S03]  /*fca0*/  IMAD.MOV.U32 R0, RZ, RZ, R153 ;  /* 0x000000ffff007224 */ /* 0x002fc600078e0099 */
[----:B----4-:R-:W-:Y:S04]  /*fcb0*/  STL [R1+0x41c], R130 ;  /* 0x00041c8201007387 */ /* 0x010fe80000100800 */
[----:B------:R1:W-:Y:S04]  /*fcc0*/  STL [R1+0x410], R0 ;  /* 0x0004100001007387 */ /* 0x0003e80000100800 */
[----:B---3--:R-:W3:Y:S01]  /*fcd0*/  LDL.LU.64 R152, [R1+0x528] ;  /* 0x0005280001987983 */ /* 0x008ee20000300a00 */
[----:B-1----:R-:W-:-:S05]  /*fce0*/  MOV R0, R131 ;  /* 0x0000008300007202 */ /* 0x002fca0000000f00 */
[----:B------:R1:W-:Y:S04]  /*fcf0*/  STL [R1+0x418], R0 ;  /* 0x0004180001007387 */ /* 0x0003e80000100800 */
[----:B-----5:R-:W-:Y:S01]  /*fd00*/  STL [R1+0x424], R132 ;  /* 0x0004248401007387 */ /* 0x020fe20000100800 */
[----:B-1----:R-:W-:-:S05]  /*fd10*/  IMAD.MOV.U32 R0, RZ, RZ, R133 ;  /* 0x000000ffff007224 */ /* 0x002fca00078e0085 */
[----:B------:R1:W-:Y:S04]  /*fd20*/  STL [R1+0x420], R0 ;  /* 0x0004200001007387 */ /* 0x0003e80000100800 */
[----:B------:R-:W-:Y:S01]  /*fd30*/  STL [R1+0x42c], R134 ;  /* 0x00042c8601007387 */ /* 0x000fe20000100800 */
[----:B-1----:R-:W-:-:S03]  /*fd40*/  IMAD.MOV.U32 R0, RZ, RZ, R135 ;  /* 0x000000ffff007224 */ /* 0x002fc600078e0087 */
[----:B------:R-:W-:Y:S04]  /*fd50*/  STL [R1+0x434], R136 ;  /* 0x0004348801007387 */ /* 0x000fe80000100800 */
[----:B------:R1:W-:Y:S04]  /*fd60*/  STL [R1+0x428], R0 ;  /* 0x0004280001007387 */ /* 0x0003e80000100800 */
[----:B------:R-:W-:Y:S01]  /*fd70*/  STL [R1+0x43c], R138 ;  /* 0x00043c8a01007387 */ /* 0x000fe20000100800 */
[----:B-1----:R-:W-:-:S05]  /*fd80*/  MOV R0, R137 ;  /* 0x0000008900007202 */ /* 0x002fca0000000f00 */
[----:B------:R1:W-:Y:S04]  /*fd90*/  STL [R1+0x430], R0 ;  /* 0x0004300001007387 */ /* 0x0003e80000100800 */
[----:B------:R-:W-:Y:S01]  /*fda0*/  STL [R1+0x444], R140 ;  /* 0x0004448c01007387 */ /* 0x000fe20000100800 */
[----:B-1----:R-:W-:-:S05]  /*fdb0*/  IMAD.MOV.U32 R0, RZ, RZ, R139 ;  /* 0x000000ffff007224 */ /* 0x002fca00078e008b */
[----:B------:R1:W-:Y:S04]  /*fdc0*/  STL [R1+0x438], R0 ;  /* 0x0004380001007387 */ /* 0x0003e80000100800 */
[----:B------:R4:W-:Y:S01]  /*fdd0*/  STL [R1+0x44c], R158 ;  /* 0x00044c9e01007387 */ /* 0x0009e20000100800 */
[----:B-1----:R-:W-:-:S05]  /*fde0*/  IMAD.MOV.U32 R0, RZ, RZ, R141 ;  /* 0x000000ffff007224 */ /* 0x002fca00078e008d */
[----:B------:R1:W-:Y:S04]  /*fdf0*/  STL [R1+0x440], R0 ;  /* 0x0004400001007387 */ /* 0x0003e80000100800 */
[----:B------:R-:W5:Y:S01]  /*fe00*/  LDL.LU.64 R136, [R1+0x7d0] ;  /* 0x0007d00001887983 */ /* 0x000f620000300a00 */
[----:B----4-:R-:W-:Y:S01]  /*fe10*/  IMAD.MOV.U32 R158, RZ, RZ, R162 ;  /* 0x000000ffff9e7224 */ /* 0x010fe200078e00a2 */
[----:B-1----:R-:W-:Y:S01]  /*fe20*/  MOV R0, R159 ;  /* 0x0000009f00007202 */ /* 0x002fe20000000f00 */
[----:B------:R-:W-:Y:S02]  /*fe30*/  IMAD.MOV.U32 R159, RZ, RZ, R163 ;  /* 0x000000ffff9f7224 */ /* 0x000fe400078e00a3 */
[----:B------:R-:W4:Y:S04]  /*fe40*/  LDL.LU.64 R162, [R1+0x7d8] ;  /* 0x0007d80001a27983 */ /* 0x000f280000300a00 */
[----:B------:R2:W-:Y:S02]  /*fe50*/  STL [R1+0x448], R0 ;  /* 0x0004480001007387 */ /* 0x0005e40000100800 */
[----:B--2---:R-:W-:-:S02]  /*fe60*/  MOV R0, R143 ;  /* 0x0000008f00007202 */ /* 0x004fc40000000f00 */
[----:B------:R-:W-:Y:S04]  /*fe70*/  STL [R1+0x454], R142 ;  /* 0x0004548e01007387 */ /* 0x000fe80000100800 */
[----:B------:R-:W-:Y:S04]  /*fe80*/  STL [R1+0x45c], R150 ;  /* 0x00045c9601007387 */ /* 0x000fe80000100800 */
[----:B------:R1:W-:Y:S04]  /*fe90*/  STL [R1+0x450], R0 ;  /* 0x0004500001007387 */ /* 0x0003e80000100800 */
[----:B------:R-:W2:Y:S04]  /*fea0*/  LDL.LU.64 R138, [R1+0x680] ;  /* 0x00068000018a7983 */ /* 0x000ea80000300a00 */
[----:B------:R-:W2:Y:S01]  /*feb0*/  LDL.64 R140, [R1+0x798] ;  /* 0x00079800018c7983 */ /* 0x000ea20000100a00 */
[----:B-1----:R-:W-:-:S05]  /*fec0*/  IMAD.MOV.U32 R0, RZ, RZ, R151 ;  /* 0x000000ffff007224 */ /* 0x002fca00078e0097 */
[----:B------:R1:W-:Y:S04]  /*fed0*/  STL [R1+0x458], R0 ;  /* 0x0004580001007387 */ /* 0x0003e80000100800 */
[----:B---3--:R3:W-:Y:S04]  /*fee0*/  STL [R1+0x464], R152 ;  /* 0x0004649801007387 */ /* 0x0087e80000100800 */
[----:B------:R-:W2:Y:S01]  /*fef0*/  LDL.LU.64 R142, [R1+0x620] ;  /* 0x00062000018e7983 */ /* 0x000ea20000300a00 */
[----:B-1----:R-:W-:Y:S01]  /*ff00*/  IMAD.MOV.U32 R0, RZ, RZ, R153 ;  /* 0x000000ffff007224 */ /* 0x002fe200078e0099 */
[----:B------:R-:W-:-:S02]  /*ff10*/  MOV R150, R154 ;  /* 0x0000009a00967202 */ /* 0x000fc40000000f00 */
[----:B---3--:R-:W3:Y:S01]  /*ff20*/  LDL.LU.64 R152, [R1+0x630] ;  /* 0x0006300001987983 */ /* 0x008ee20000300a00 */
[----:B------:R-:W-:-:S03]  /*ff30*/  IMAD.MOV.U32 R151, RZ, RZ, R155 ;  /* 0x000000ffff977224 */ /* 0x000fc600078e009b */
[----:B------:R1:W-:Y:S04]  /*ff40*/  STL [R1+0x460], R0 ;  /* 0x0004600001007387 */ /* 0x0003e80000100800 */
[----:B------:R1:W-:Y:S04]  /*ff50*/  STL [R1+0x46c], R156 ;  /* 0x00046c9c01007387 */ /* 0x0003e80000100800 */
[----:B------:R-:W3:Y:S01]  /*ff60*/  LDL.LU.64 R154, [R1+0x5b8] ;  /* 0x0005b800019a7983 */ /* 0x000ee20000300a00 */
[----:B-1----:R-:W-:-:S03]  /*ff70*/  IMAD.MOV.U32 R0, RZ, RZ, R157 ;  /* 0x000000ffff007224 */ /* 0x002fc600078e009d */
[----:B------:R-:W-:Y:S04]  /*ff80*/  STL [R1+0x474], R144 ;  /* 0x0004749001007387 */ /* 0x000fe80000100800 */
[----:B------:R1:W-:Y:S04]  /*ff90*/  STL [R1+0x468], R0 ;  /* 0x0004680001007387 */ /* 0x0003e80000100800 */
[----:B------:R-:W3:Y:S01]  /*ffa0*/  LDL.LU.64 R156, [R1+0x5d8] ;  /* 0x0005d800019c7983 */ /* 0x000ee20000300a00 */
[----:B-1----:R-:W-:-:S03]  /*ffb0*/  MOV R0, R145 ;  /* 0x0000009100007202 */ /* 0x002fc60000000f00 */
[----:B------:R-:W-:Y:S04]  /*ffc0*/  STL [R1+0x47c], R146 ;  /* 0x00047c9201007387 */ /* 0x000fe80000100800 */
[----:B------:R1:W-:Y:S04]  /*ffd0*/  STL [R1+0x470], R0 ;  /* 0x0004700001007387 */ /* 0x0003e80000100800 */
[----:B------:R-:W3:Y:S01]  /*ffe0*/  LDL.LU.64 R144, [R1+0x598] ;  /* 0x0005980001907983 */ /* 0x000ee20000300a00 */
[----:B-1----:R-:W-:-:S03]  /*fff0*/  IMAD.MOV.U32 R0, RZ, RZ, R147 ;  /* 0x000000ffff007224 */ /* 0x002fc600078e0093 */
[----:B------:R-:W-:Y:S04]  /*10000*/  STL [R1+0x484], R148 ;  /* 0x0004849401007387 */ /* 0x000fe80000100800 */
[----:B------:R1:W-:Y:S04]  /*10010*/  STL [R1+0x478], R0 ;  /* 0x0004780001007387 */ /* 0x0003e80000100800 */
[----:B------:R-:W3:Y:S01]  /*10020*/  LDL.LU.64 R146, [R1+0x5a0] ;  /* 0x0005a00001927983 */ /* 0x000ee20000300a00 */
[----:B-1----:R-:W-:-:S03]  /*10030*/  IMAD.MOV.U32 R0, RZ, RZ, R149 ;  /* 0x000000ffff007224 */ /* 0x002fc600078e0095 */
[----:B-----5:R-:W-:Y:S04]  /*10040*/  STL [R1+0x48c], R136 ;  /* 0x00048c8801007387 */ /* 0x020fe80000100800 */
[----:B------:R1:W-:Y:S04]  /*10050*/  STL [R1+0x480], R0 ;  /* 0x0004800001007387 */ /* 0x0003e80000100800 */
[----:B------:R-:W5:Y:S01]  /*10060*/  LDL.LU.64 R148, [R1+0x580] ;  /* 0x0005800001947983 */ /* 0x000f620000300a00 */
[----:B-1----:R-:W-:-:S05]  /*10070*/  MOV R0, R137 ;  /* 0x0000008900007202 */ /* 0x002fca0000000f00 */
[----:B------:R1:W-:Y:S04]  /*10080*/  STL [R1+0x488], R0 ;  /* 0x0004880001007387 */ /* 0x0003e80000100800 */
[----:B----4-:R4:W-:Y:S01]  /*10090*/  STL [R1+0x494], R162 ;  /* 0x000494a201007387 */ /* 0x0109e20000100800 */
[----:B-1----:R-:W-:-:S03]  /*100a0*/  IMAD.MOV.U32 R0, RZ, RZ, R163 ;  /* 0x000000ffff007224 */ /* 0x002fc600078e00a3 */
[----:B----4-:R-:W4:Y:S04]  /*100b0*/  LDL.LU.64 R162, [R1+0x590] ;  /* 0x0005900001a27983 */ /* 0x010f280000300a00 */
[----:B------:R2:W-:Y:S02]  /*100c0*/  STL [R1+0x490], R0 ;  /* 0x0004900001007387 */ /* 0x0005e40000100800 */
[----:B--2---:R-:W-:Y:S02]  /*100d0*/  IMAD.MOV.U32 R0, RZ, RZ, R139 ;  /* 0x000000ffff007224 */ /* 0x004fe400078e008b */
        /* <DEDUP_REMOVED lines=8> */
[----:B---3--:R2:W-:Y:S01]  /*10160*/  STL [R1+0x4b4], R152 ;  /* 0x0004b49801007387 */ /* 0x0085e20000100800 */
[----:B-1----:R-:W-:-:S05]  /*10170*/  IMAD.MOV.U32 R0, RZ, RZ, R153 ;  /* 0x000000ffff007224 */ /* 0x002fca00078e0099 */
[----:B------:R1:W-:Y:S04]  /*10180*/  STL [R1+0x4b0], R0 ;  /* 0x0004b00001007387 */ /* 0x0003e80000100800 */
[----:B------:R3:W-:Y:S04]  /*10190*/  STL [R1+0x4bc], R154 ;  /* 0x0004bc9a01007387 */ /* 0x0007e80000100800 */
[----:B--2---:R-:W2:Y:S01]  /*101a0*/  LDL.LU.64 R152, [R1+0x838] ;  /* 0x0008380001987983 */ /* 0x004ea20000300a00 */
[----:B-1----:R-:W-:-:S03]  /*101b0*/  MOV R0, R155 ;  /* 0x0000009b00007202 */ /* 0x002fc60000000f00 */
[----:B------:R-:W-:Y:S04]  /*101c0*/  STL [R1+0x4c4], R156 ;  /* 0x0004c49c01007387 */ /* 0x000fe80000100800 */
[----:B------:R1:W-:Y:S04]  /*101d0*/  STL [R1+0x4b8], R0 ;  /* 0x0004b80001007387 */ /* 0x0003e80000100800 */
[----:B---3--:R-:W3:Y:S01]  /*101e0*/  LDL.LU.64 R154, [R1+0x840] ;  /* 0x00084000019a7983 */ /* 0x008ee20000300a00 */
[----:B-1----:R-:W-:-:S03]  /*101f0*/  IMAD.MOV.U32 R0, RZ, RZ, R157 ;  /* 0x000000ffff007224 */ /* 0x002fc600078e009d */
[----:B------:R-:W-:Y:S04]  /*10200*/  STL [R1+0x4cc], R144 ;  /* 0x0004cc9001007387 */ /* 0x000fe80000100800 */
[----:B------:R1:W-:Y:S04]  /*10210*/  STL [R1+0x4c0], R0 ;  /* 0x0004c00001007387 */ /* 0x0003e80000100800 */
[----:B------:R-:W3:Y:S01]  /*10220*/  LDL.LU.64 R156, [R1+0x7f0] ;  /* 0x0007f000019c7983 */ /* 0x000ee20000300a00 */
[----:B-1----:R-:W-:-:S03]  /*10230*/  IMAD.MOV.U32 R0, RZ, RZ, R145 ;  /* 0x000000ffff007224 */ /* 0x002fc600078e0091 */
[----:B------:R-:W-:Y:S04]  /*10240*/  STL [R1+0x4d4], R146 ;  /* 0x0004d49201007387 */ /* 0x000fe80000100800 */
[----:B------:R1:W-:Y:S04]  /*10250*/  STL [R1+0x4c8], R0 ;  /* 0x0004c80001007387 */ /* 0x0003e80000100800 */
[----:B------:R-:W3:Y:S01]  /*10260*/  LDL.LU.64 R144, [R1+0x7f8] ;  /* 0x0007f80001907983 */ /* 0x000ee20000300a00 */
[----:B-1----:R-:W-:-:S03]  /*10270*/  MOV R0, R147 ;  /* 0x0000009300007202 */ /* 0x002fc60000000f00 */
[----:B------:R-:W3:Y:S04]  /*10280*/  LDL.LU.64 R146, [R1+0x7b8] ;  /* 0x0007b80001927983 */ /* 0x000ee80000300a00 */
[----:B------:R1:W-:Y:S04]  /*10290*/  STL [R1+0x4d0], R0 ;  /* 0x0004d00001007387 */ /* 0x0003e80000100800 */
[----:B-----5:R5:W-:Y:S01]  /*102a0*/  STL [R1+0x4dc], R148 ;  /* 0x0004dc9401007387 */ /* 0x020be20000100800 */
[----:B-1----:R-:W-:Y:S02]  /*102b0*/  IMAD.MOV.U32 R0, RZ, RZ, R149 ;  /* 0x000000ffff007224 */ /* 0x002fe400078e0095 */
[----:B-----5:R-:W-:Y:S01]  /*102c0*/  IMAD.MOV.U32 R148, RZ, RZ, R160 ;  /* 0x000000ffff947224 */ /* 0x020fe200078e00a0 */
[----:B------:R-:W-:-:S02]  /*102d0*/  MOV R149, R161 ;  /* 0x000000a100957202 */ /* 0x000fc40000000f00 */
[----:B------:R-:W5:Y:S04]  /*102e0*/  LDL.LU.64 R160, [R1+0x7c0] ;  /* 0x0007c00001a07983 */ /* 0x000f680000300a00 */
[----:B------:R1:W-:Y:S04]  /*102f0*/  STL [R1+0x4d8], R0 ;  /* 0x0004d80001007387 */ /* 0x0003e80000100800 */
[----:B----4-:R4:W-:Y:S01]  /*10300*/  STL [R1+0x4e4], R162 ;  /* 0x0004e4a201007387 */ /* 0x0109e20000100800 */
[----:B-1----:R-:W-:-:S03]  /*10310*/  IMAD.MOV.U32 R0, RZ, RZ, R163 ;  /* 0x000000ffff007224 */ /* 0x002fc600078e00a3 */
[----:B----4-:R-:W4:Y:S04]  /*10320*/  LDL.64 R162, [R1+0x7a8] ;  /* 0x0007a80001a27983 */ /* 0x010f280000100a00 */
[----:B------:R1:W-:Y:S04]  /*10330*/  STL [R1+0x4e0], R0 ;  /* 0x0004e00001007387 */ /* 0x0003e80000100800 */
[----:B------:R1:W-:Y:S01]  /*10340*/  STL [R1+0x4ec], R164 ;  /* 0x0004eca401007387 */ /* 0x0003e20000100800 */
[----:B------:R-:W-:Y:S01]  /*10350*/  MOV R166, R238 ;  /* 0x000000ee00a67202 */ /* 0x000fe20000000f00 */
[----:B-1----:R-:W-:-:S02]  /*10360*/  IMAD.MOV.U32 R0, RZ, RZ, R165 ;  /* 0x000000ffff007224 */ /* 0x002fc400078e00a5 */
[----:B------:R-:W-:Y:S01]  /*10370*/  IMAD.MOV.U32 R167, RZ, RZ, R239 ;  /* 0x000000ffffa77224 */ /* 0x000fe200078e00ef */
[----:B------:R-:W4:Y:S04]  /*10380*/  LDL.LU.64 R164, [R1+0x7b0] ;  /* 0x0007b00001a47983 */ /* 0x000f280000300a00 */
[----:B------:R1:W-:Y:S04]  /*10390*/  STL [R1+0x4e8], R0 ;  /* 0x0004e80001007387 */ /* 0x0003e80000100800 */
[----:B------:R1:W-:Y:S02]  /*103a0*/  STL [R1+0x4f4], R166 ;  /* 0x0004f4a601007387 */ /* 0x0003e40000100800 */
[----:B-1----:R-:W-:-:S02]  /*103b0*/  MOV R0, R167 ;  /* 0x000000a700007202 */ /* 0x002fc40000000f00 */
[----:B------:R-:W4:Y:S04]  /*103c0*/  LDL.LU.64 R166, [R1+0x5f8] ;  /* 0x0005f80001a67983 */ /* 0x000f280000300a00 */
[----:B------:R1:W-:Y:S04]  /*103d0*/  STL [R1+0x4f0], R0 ;  /* 0x0004f00001007387 */ /* 0x0003e80000100800 */
[----:B------:R1:W-:Y:S01]  /*103e0*/  STL [R1+0x4fc], R150 ;  /* 0x0004fc9601007387 */ /* 0x0003e20000100800 */
[----:B------:R-:W-:Y:S02]  /*103f0*/  IMAD.MOV.U32 R27, RZ, RZ, R241 ;  /* 0x000000ffff1b7224 */ /* 0x000fe400078e00f1 */
[----:B-1----:R-:W-:-:S02]  /*10400*/  IMAD.MOV.U32 R0, RZ, RZ, R151 ;  /* 0x000000ffff007224 */ /* 0x002fc400078e0097 */
[----:B------:R-:W4:Y:S01]  /*10410*/  LDL.LU.64 R150, [R1+0x608] ;  /* 0x0006080001967983 */ /* 0x000f220000300a00 */
[----:B------:R-:W-:-:S03]  /*10420*/  IMAD.MOV.U32 R26, RZ, RZ, R240 ;  /* 0x000000ffff1a7224 */ /* 0x000fc600078e00f0 */
[----:B------:R1:W-:Y:S04]  /*10430*/  STL [R1+0x4f8], R0 ;  /* 0x0004f80001007387 */ /* 0x0003e80000100800 */
[----:B------:R2:W-:Y:S01]  /*10440*/  STL [R1+0x504], R26 ;  /* 0x0005041a01007387 */ /* 0x0005e20000100800 */
[----:B-1----:R-:W-:-:S03]  /*10450*/  IMAD.MOV.U32 R0, RZ, RZ, R27 ;  /* 0x000000ffff007224 */ /* 0x002fc600078e001b */
[----:B--2---:R-:W-:Y:S04]  /*10460*/  STL [R1+0x50c], R152 ;  /* 0x00050c9801007387 */ /* 0x004fe80000100800 */
[----:B------:R1:W-:Y:S04]  /*10470*/  STL [R1+0x500], R0 ;  /* 0x0005000001007387 */ /* 0x0003e80000100800 */
[----:B------:R-:W2:Y:S01]  /*10480*/  LDL.LU.64 R26, [R1+0x5e8] ;  /* 0x0005e800011a7983 */ /* 0x000ea20000300a00 */
[----:B-1----:R-:W-:-:S03]  /*10490*/  MOV R0, R153 ;  /* 0x0000009900007202 */ /* 0x002fc60000000f00 */
[----:B---3--:R-:W-:Y:S04]  /*104a0*/  STL [R1+0x514], R154 ;  /* 0x0005149a01007387 */ /* 0x008fe80000100800 */
[----:B------:R1:W-:Y:S04]  /*104b0*/  STL [R1+0x508], R0 ;  /* 0x0005080001007387 */ /* 0x0003e80000100800 */
[----:B------:R-:W3:Y:S01]  /*104c0*/  LDL.LU.64 R152, [R1+0x5f0] ;  /* 0x0005f00001987983 */ /* 0x000ee20000300a00 */
        /* <DEDUP_REMOVED lines=10> */
[----:B------:R1:W-:Y:S02]  /*10570*/  STL [R1+0x520], R0 ;  /* 0x0005200001007387 */ /* 0x0003e40000100800 */
[----:B-1----:R-:W-:-:S05]  /*10580*/  IMAD.MOV.U32 R0, RZ, RZ, R147 ;  /* 0x000000ffff007224 */ /* 0x002fca00078e0093 */
[----:B------:R1:W-:Y:S04]  /*10590*/  STL [R1+0x528], R0 ;  /* 0x0005280001007387 */ /* 0x0003e80000100800 */
[----:B-----5:R5:W-:Y:S01]  /*105a0*/  STL [R1+0x534], R160 ;  /* 0x000534a001007387 */ /* 0x020be20000100800 */
[----:B-1----:R-:W-:-:S03]  /*105b0*/  IMAD.MOV.U32 R0, RZ, RZ, R161 ;  /* 0x000000ffff007224 */ /* 0x002fc600078e00a1 */
[----:B-----5:R-:W5:Y:S04]  /*105c0*/  LDL.LU.64 R160, [R1+0x878] ;  /* 0x0008780001a07983 */ /* 0x020f680000300a00 */
[----:B------:R1:W-:Y:S04]  /*105d0*/  STL [R1+0x530], R0 ;  /* 0x0005300001007387 */ /* 0x0003e80000100800 */
[----:B----4-:R4:W-:Y:S01]  /*105e0*/  STL [R1+0x53c], R162 ;  /* 0x00053ca201007387 */ /* 0x0109e20000100800 */
[----:B-1----:R-:W-:Y:S01]  /*105f0*/  IMAD.MOV.U32 R0, RZ, RZ, R163 ;  /* 0x000000ffff007224 */ /* 0x002fe200078e00a3 */
[----:B------:R-:W-:Y:S01]  /*10600*/  MOV R147, R149 ;  /* 0x0000009500937202 */ /* 0x000fe20000000f00 */
[----:B------:R-:W-:Y:S01]  /*10610*/  IMAD.MOV.U32 R146, RZ, RZ, R148 ;  /* 0x000000ffff927224 */ /* 0x000fe200078e0094 */
[----:B----4-:R-:W4:Y:S04]  /*10620*/  LDL.LU.64 R162, [R1+0x880] ;  /* 0x0008800001a27983 */ /* 0x010f280000300a00 */
[----:B------:R1:W-:Y:S04]  /*10630*/  STL [R1+0x538], R0 ;  /* 0x0005380001007387 */ /* 0x0003e80000100800 */
[----:B------:R1:W-:Y:S04]  /*10640*/  STL [R1+0x544], R164 ;  /* 0x000544a401007387 */ /* 0x0003e80000100800 */
[----:B------:R-:W4:Y:S01]  /*10650*/  LDL.LU.64 R148, [R1+0x848] ;  /* 0x0008480001947983 */ /* 0x000f220000300a00 */
[----:B-1----:R-:W-:-:S03]  /*10660*/  MOV R0, R165 ;  /* 0x000000a500007202 */ /* 0x002fc60000000f00 */
[----:B------:R-:W-:Y:S04]  /*10670*/  STL [R1+0x54c], R166 ;  /* 0x00054ca601007387 */ /* 0x000fe80000100800 */
[----:B------:R1:W-:Y:S04]  /*10680*/  STL [R1+0x540], R0 ;  /* 0x0005400001007387 */ /* 0x0003e80000100800 */
[----:B------:R-:W4:Y:S01]  /*10690*/  LDL.LU.64 R164, [R1+0x850] ;  /* 0x0008500001a47983 */ /* 0x000f220000300a00 */
[----:B-1----:R-:W-:-:S03]  /*106a0*/  IMAD.MOV.U32 R0, RZ, RZ, R167 ;  /* 0x000000ffff007224 */ /* 0x002fc600078e00a7 */
[----:B------:R-:W-:Y:S04]  /*106b0*/  STL [R1+0x554], R150 ;  /* 0x0005549601007387 */ /* 0x000fe80000100800 */
[----:B------:R1:W-:Y:S04]  /*106c0*/  STL [R1+0x548], R0 ;  /* 0x0005480001007387 */ /* 0x0003e80000100800 */
[----:B------:R-:W4:Y:S01]  /*106d0*/  LDL.LU.64 R166, [R1+0x818] ;  /* 0x0008180001a67983 */ /* 0x000f220000300a00 */
[----:B-1----:R-:W-:-:S03]  /*106e0*/  IMAD.MOV.U32 R0, RZ, RZ, R151 ;  /* 0x000000ffff007224 */ /* 0x002fc600078e0097 */
[----:B------:R-:W4:Y:S04]  /*106f0*/  LDL.LU.64 R150, [R1+0x820] ;  /* 0x0008200001967983 */ /* 0x000f280000300a00 */
[----:B------:R1:W-:Y:S04]  /*10700*/  STL [R1+0x550], R0 ;  /* 0x0005500001007387 */ /* 0x0003e80000100800 */
[----:B--2---:R2:W-:Y:S01]  /*10710*/  STL [R1+0x55c], R26 ;  /* 0x00055c1a01007387 */ /* 0x0045e20000100800 */
[----:B-1----:R-:W-:-:S03]  /*10720*/  MOV R0, R27 ;  /* 0x0000001b00007202 */ /* 0x002fc60000000f00 */
[----:B--2---:R-:W2:Y:S04]  /*10730*/  LDL.LU.64 R26, [R1+0x800] ;  /* 0x00080000011a7983 */ /* 0x004ea80000300a00 */
[----:B------:R1:W-:Y:S04]  /*10740*/  STL [R1+0x558], R0 ;  /* 0x0005580001007387 */ /* 0x0003e80000100800 */
[----:B---3--:R3:W-:Y:S01]  /*10750*/  STL [R1+0x564], R152 ;  /* 0x0005649801007387 */ /* 0x0087e20000100800 */
[----:B-1----:R-:W-:-:S03]  /*10760*/  IMAD.MOV.U32 R0, RZ, RZ, R153 ;  /* 0x000000ffff007224 */ /* 0x002fc600078e0099 */
[----:B---3--:R-:W3:Y:S04]  /*10770*/  LDL.LU.64 R152, [R1+0x808] ;  /* 0x0008080001987983 */ /* 0x008ee80000300a00 */
[----:B------:R1:W-:Y:S04]  /*10780*/  STL [R1+0x560], R0 ;  /* 0x0005600001007387 */ /* 0x0003e80000100800 */
[----:B------:R1:W-:Y:S02]  /*10790*/  STL [R1+0x56c], R154 ;  /* 0x00056c9a01007387 */ /* 0x0003e40000100800 */
[----:B-1----:R-:W-:-:S02]  /*107a0*/  IMAD.MOV.U32 R0, RZ, RZ, R155 ;  /* 0x000000ffff007224 */ /* 0x002fc400078e009b */
[----:B------:R-:W3:Y:S04]  /*107b0*/  LDL.LU.64 R154, [R1+0x668] ;  /* 0x00066800019a7983 */ /* 0x000ee80000300a00 */
[----:B------:R1:W-:Y:S04]  /*107c0*/  STL [R1+0x568], R0 ;  /* 0x0005680001007387 */ /* 0x0003e80000100800 */
[----:B------:R1:W-:Y:S02]  /*107d0*/  STL [R1+0x574], R156 ;  /* 0x0005749c01007387 */ /* 0x0003e40000100800 */
[----:B-1----:R-:W-:-:S02]  /*107e0*/  MOV R0, R157 ;  /* 0x0000009d00007202 */ /* 0x002fc40000000f00 */
[----:B------:R-:W3:Y:S04]  /*107f0*/  LDL.LU.64 R156, [R1+0x7c8] ;  /* 0x0007c800019c7983 */ /* 0x000ee80000300a00 */
[----:B------:R1:W-:Y:S04]  /*10800*/  STL [R1+0x570], R0 ;  /* 0x0005700001007387 */ /* 0x0003e80000100800 */
[----:B------:R1:W-:Y:S02]  /*10810*/  STL [R1+0x57c], R158 ;  /* 0x00057c9e01007387 */ /* 0x0003e40000100800 */
[----:B-1----:R-:W-:-:S02]  /*10820*/  IMAD.MOV.U32 R0, RZ, RZ, R159 ;  /* 0x000000ffff007224 */ /* 0x002fc400078e009f */
[----:B------:R-:W-:Y:S04]  /*10830*/  STL [R1+0x584], R146 ;  /* 0x0005849201007387 */ /* 0x000fe80000100800 */
[----:B------:R1:W-:Y:S04]  /*10840*/  STL [R1+0x578], R0 ;  /* 0x0005780001007387 */ /* 0x0003e80000100800 */
[----:B------:R-:W3:Y:S01]  /*10850*/  LDL.LU.64 R158, [R1+0x638] ;  /* 0x00063800019e7983 */ /* 0x000ee20000300a00 */
[----:B-1----:R-:W-:-:S03]  /*10860*/  IMAD.MOV.U32 R0, RZ, RZ, R147 ;  /* 0x000000ffff007224 */ /* 0x002fc600078e0093 */
[----:B-----5:R-:W-:Y:S04]  /*10870*/  STL [R1+0x58c], R160 ;  /* 0x00058ca001007387 */ /* 0x020fe80000100800 */
[----:B------:R1:W-:Y:S02]  /*10880*/  STL [R1+0x580], R0 ;  /* 0x0005800001007387 */ /* 0x0003e40000100800 */
[----:B-1----:R-:W-:Y:S02]  /*10890*/  MOV R0, R161 ;  /* 0x000000a100007202 */ /* 0x002fe40000000f00 */
[----:B------:R-:W5:Y:S04]  /*108a0*/  LDL.LU.64 R160, [R1+0x640] ;  /* 0x0006400001a07983 */ /* 0x000f680000300a00 */
[----:B------:R1:W-:Y:S04]  /*108b0*/  STL [R1+0x588], R0 ;  /* 0x0005880001007387 */ /* 0x0003e80000100800 */
[----:B----4-:R4:W-:Y:S01]  /*108c0*/  STL [R1+0x594], R162 ;  /* 0x000594a201007387 */ /* 0x0109e20000100800 */
[----:B-1----:R-:W-:-:S03]  /*108d0*/  IMAD.MOV.U32 R0, RZ, RZ, R163 ;  /* 0x000000ffff007224 */ /* 0x002fc600078e00a3 */
[----:B------:R-:W-:Y:S04]  /*108e0*/  STL [R1+0x59c], R148 ;  /* 0x00059c9401007387 */ /* 0x000fe80000100800 */
[----:B------:R1:W-:Y:S04]  /*108f0*/  STL [R1+0x590], R0 ;  /* 0x0005900001007387 */ /* 0x0003e80000100800 */
[----:B----4-:R-:W4:Y:S01]  /*10900*/  LDL.LU.64 R162, [R1+0x618] ;  /* 0x0006180001a27983 */ /* 0x010f220000300a00 */
[----:B-1----:R-:W-:-:S03]  /*10910*/  IMAD.MOV.U32 R0, RZ, RZ, R149 ;  /* 0x000000ffff007224 */ /* 0x002fc600078e0095 */
[----:B------:R-:W-:Y:S04]  /*10920*/  STL [R1+0x5a4], R164 ;  /* 0x0005a4a401007387 */ /* 0x000fe80000100800 */
[----:B------:R1:W-:Y:S02]  /*10930*/  STL [R1+0x598], R0 ;  /* 0x0005980001007387 */ /* 0x0003e40000100800 */
[----:B-1----:R-:W-:Y:S02]  /*10940*/  MOV R0, R165 ;  /* 0x000000a500007202 */ /* 0x002fe40000000f00 */
[----:B------:R-:W4:Y:S04]  /*10950*/  LDL.LU.64 R164, [R1+0x628] ;  /* 0x0006280001a47983 */ /* 0x000f280000300a00 */
[----:B------:R1:W-:Y:S04]  /*10960*/  STL [R1+0x5a0], R0 ;  /* 0x0005a00001007387 */ /* 0x0003e80000100800 */
[----:B------:R1:W-:Y:S02]  /*10970*/  STL [R1+0x5ac], R166 ;  /* 0x0005aca601007387 */ /* 0x0003e40000100800 */
[----:B-1----:R-:W-:-:S02]  /*10980*/  IMAD.MOV.U32 R0, RZ, RZ, R167 ;  /* 0x000000ffff007224 */ /* 0x002fc400078e00a7 */
[----:B------:R-:W-:Y:S04]  /*10990*/  STL [R1+0x5b4], R150 ;  /* 0x0005b49601007387 */ /* 0x000fe80000100800 */
[----:B------:R1:W-:Y:S04]  /*109a0*/  STL [R1+0x5a8], R0 ;  /* 0x0005a80001007387 */ /* 0x0003e80000100800 */
[----:B------:R-:W4:Y:S01]  /*109b0*/  LDL.LU.64 R166, [R1+0x600] ;  /* 0x0006000001a67983 */ /* 0x000f220000300a00 */
[----:B-1----:R-:W-:-:S03]  /*109c0*/  IMAD.MOV.U32 R0, RZ, RZ, R151 ;  /* 0x000000ffff007224 */ /* 0x002fc600078e0097 */
[----:B--2---:R-:W-:Y:S04]  /*109d0*/  STL [R1+0x5bc], R26 ;  /* 0x0005bc1a01007387 */ /* 0x004fe80000100800 */
[----:B------:R1:W-:Y:S02]  /*109e0*/  STL [R1+0x5b0], R0 ;  /* 0x0005b00001007387 */ /* 0x0003e40000100800 */
[----:B-1----:R-:W-:Y:S02]  /*109f0*/  MOV R0, R27 ;  /* 0x0000001b00007202 */ /* 0x002fe40000000f00 */
[----:B------:R-:W2:Y:S04]  /*10a00*/  LDL.LU.64 R26, [R1+0x610] ;  /* 0x00061000011a7983 */ /* 0x000ea80000300a00 */
[----:B------:R1:W-:Y:S04]  /*10a10*/  STL [R1+0x5b8], R0 ;  /* 0x0005b80001007387 */ /* 0x0003e80000100800 */
[----:B---3--:R-:W-:Y:S04]  /*10a20*/  STL [R1+0x5c4], R152 ;  /* 0x0005c49801007387 */ /* 0x008fe80000100800 */
[----:B------:R-:W3:Y:S01]  /*10a30*/  LDL.LU.64 R138, [R1+0x898] ;  /* 0x00089800018a7983 */ /* 0x000ee20000300a00 */
[----:B-1----:R-:W-:-:S05]  /*10a40*/  IMAD.MOV.U32 R0, RZ, RZ, R153 ;  /* 0x000000ffff007224 */ /* 0x002fca00078e0099 */
[----:B------:R1:W-:Y:S04]  /*10a50*/  STL [R1+0x5c0], R0 ;  /* 0x0005c00001007387 */ /* 0x0003e80000100800 */
[----:B------:R-:W-:Y:S04]  /*10a60*/  STL [R1+0x5cc], R154 ;  /* 0x0005cc9a01007387 */ /* 0x000fe80000100800 */
[----:B------:R-:W3:Y:S01]  /*10a70*/  LDL.LU.64 R140, [R1+0x8a0] ;  /* 0x0008a000018c7983 */ /* 0x000ee20000300a00 */
[----:B-1----:R-:W-:-:S05]  /*10a80*/  IMAD.MOV.U32 R0, RZ, RZ, R155 ;  /* 0x000000ffff007224 */ /* 0x002fca00078e009b */
[----:B------:R1:W-:Y:S04]  /*10a90*/  STL [R1+0x5c8], R0 ;  /* 0x0005c80001007387 */ /* 0x0003e80000100800 */
[----:B------:R-:W-:Y:S04]  /*10aa0*/  STL [R1+0x5d4], R156 ;  /* 0x0005d49c01007387 */ /* 0x000fe80000100800 */
[----:B------:R-:W3:Y:S01]  /*10ab0*/  LDL.LU.64 R142, [R1+0x888] ;  /* 0x00088800018e7983 */ /* 0x000ee20000300a00 */
[----:B-1----:R-:W-:-:S03]  /*10ac0*/  MOV R0, R157 ;  /* 0x0000009d00007202 */ /* 0x002fc60000000f00 */
[----:B------:R-:W3:Y:S04]  /*10ad0*/  LDL.LU.64 R144, [R1+0x890] ;  /* 0x0008900001907983 */ /* 0x000ee80000300a00 */
[----:B------:R1:W-:Y:S04]  /*10ae0*/  STL [R1+0x5d0], R0 ;  /* 0x0005d00001007387 */ /* 0x0003e80000100800 */
[----:B------:R-:W-:Y:S04]  /*10af0*/  STL [R1+0x5dc], R158 ;  /* 0x0005dc9e01007387 */ /* 0x000fe80000100800 */
[----:B------:R-:W3:Y:S01]  /*10b00*/  LDL.LU.64 R146, [R1+0x868] ;  /* 0x0008680001927983 */ /* 0x000ee20000300a00 */
[----:B-1----:R-:W-:-:S03]  /*10b10*/  IMAD.MOV.U32 R0, RZ, RZ, R159 ;  /* 0x000000ffff007224 */ /* 0x002fc600078e009f */
[----:B------:R-:W3:Y:S04]  /*10b20*/  LDL.LU.64 R148, [R1+0x870] ;  /* 0x0008700001947983 */ /* 0x000ee80000300a00 */
[----:B------:R1:W-:Y:S04]  /*10b30*/  STL [R1+0x5d8], R0 ;  /* 0x0005d80001007387 */ /* 0x0003e80000100800 */
[----:B-----5:R-:W-:Y:S04]  /*10b40*/  STL [R1+0x5e4], R160 ;  /* 0x0005e4a001007387 */ /* 0x020fe80000100800 */
[----:B------:R-:W5:Y:S01]  /*10b50*/  LDL.LU.64 R150, [R1+0x858] ;  /* 0x0008580001967983 */ /* 0x000f620000300a00 */
[----:B-1----:R-:W-:-:S03]  /*10b60*/  IMAD.MOV.U32 R0, RZ, RZ, R161 ;  /* 0x000000ffff007224 */ /* 0x002fc600078e00a1 */
[----:B------:R-:W5:Y:S04]  /*10b70*/  LDL.LU.64 R152, [R1+0x860] ;  /* 0x0008600001987983 */ /* 0x000f680000300a00 */
[----:B------:R1:W-:Y:S04]  /*10b80*/  STL [R1+0x5e0], R0 ;  /* 0x0005e00001007387 */ /* 0x0003e80000100800 */
[----:B----4-:R-:W-:Y:S04]  /*10b90*/  STL [R1+0x5ec], R162 ;  /* 0x0005eca201007387 */ /* 0x010fe80000100800 */
[----:B------:R-:W4:Y:S01]  /*10ba0*/  LDL.LU.64 R154, [R1+0x828] ;  /* 0x00082800019a7983 */ /* 0x000f220000300a00 */
[----:B-1----:R-:W-:-:S03]  /*10bb0*/  MOV R0, R163 ;  /* 0x000000a300007202 */ /* 0x002fc60000000f00 */
[----:B------:R-:W4:Y:S04]  /*10bc0*/  LDL.LU.64 R156, [R1+0x830] ;  /* 0x00083000019c7983 */ /* 0x000f280000300a00 */
[----:B------:R1:W-:Y:S04]  /*10bd0*/  STL [R1+0x5e8], R0 ;  /* 0x0005e80001007387 */ /* 0x0003e80000100800 */
[----:B------:R-:W-:Y:S04]  /*10be0*/  STL [R1+0x5f4], R164 ;  /* 0x0005f4a401007387 */ /* 0x000fe80000100800 */
[----:B------:R-:W4:Y:S01]  /*10bf0*/  LDL.LU.64 R158, [R1+0x660] ;  /* 0x00066000019e7983 */ /* 0x000f220000300a00 */
[----:B-1----:R-:W-:-:S03]  /*10c00*/  IMAD.MOV.U32 R0, RZ, RZ, R165 ;  /* 0x000000ffff007224 */ /* 0x002fc600078e00a5 */
[----:B------:R-:W4:Y:S04]  /*10c10*/  LDL.LU.64 R160, [R1+0x810] ;  /* 0x0008100001a07983 */ /* 0x000f280000300a00 */
[----:B------:R1:W-:Y:S04]  /*10c20*/  STL [R1+0x5f0], R0 ;  /* 0x0005f00001007387 */ /* 0x0003e80000100800 */
[----:B------:R-:W-:Y:S01]  /*10c30*/  STL [R1+0x5fc], R166 ;  /* 0x0005fca601007387 */ /* 0x000fe20000100800 */
[----:B-1----:R-:W-:-:S03]  /*10c40*/  IMAD.MOV.U32 R0, RZ, RZ, R167 ;  /* 0x000000ffff007224 */ /* 0x002fc600078e00a7 */
[----:B------:R-:W4:Y:S04]  /*10c50*/  LDL.LU.64 R162, [R1+0x670] ;  /* 0x0006700001a27983 */ /* 0x000f280000300a00 */
[----:B------:R-:W4:Y:S04]  /*10c60*/  LDL.LU.64 R164, [R1+0x678] ;  /* 0x0006780001a47983 */ /* 0x000f280000300a00 */
[----:B------:R2:W-:Y:S02]  /*10c70*/  STL [R1+0x5f8], R0 ;  /* 0x0005f80001007387 */ /* 0x0005e40000100800 */
[----:B--2---:R-:W-:-:S02]  /*10c80*/  MOV R0, R27 ;  /* 0x0000001b00007202 */ /* 0x004fc40000000f00 */
[----:B------:R1:W-:Y:S04]  /*10c90*/  STL [R1+0x604], R26 ;  /* 0x0006041a01007387 */ /* 0x0003e80000100800 */
[----:B------:R-:W2:Y:S04]  /*10ca0*/  LDL.LU.64 R166, [R1+0x7e0] ;  /* 0x0007e00001a67983 */ /* 0x000ea80000300a00 */
[----:B------:R3:W-:Y:S04]  /*10cb0*/  STL [R1+0x600], R0 ;  /* 0x0006000001007387 */ /* 0x0007e80000100800 */
[----:B---3--:R-:W-:Y:S04]  /*10cc0*/  STL [R1+0x60c], R138 ;  /* 0x00060c8a01007387 */ /* 0x008fe80000100800 */
[----:B-1----:R-:W3:Y:S01]  /*10cd0*/  LDL.LU.64 R26, [R1+0x7e8] ;  /* 0x0007e800011a7983 */ /* 0x002ee20000300a00 */
[----:B------:R-:W-:-:S03]  /*10ce0*/  IMAD.MOV.U32 R0, RZ, RZ, R139 ;  /* 0x000000ffff007224 */ /* 0x000fc600078e008b */
[----:B------:R-:W-:Y:S04]  /*10cf0*/  STL [R1+0x614], R140 ;  /* 0x0006148c01007387 */ /* 0x000fe80000100800 */
[----:B------:R1:W-:Y:S02]  /*10d00*/  STL [R1+0x608], R0 ;  /* 0x0006080001007387 */ /* 0x0003e40000100800 */
[----:B-1----:R-:W-:Y:S02]  /*10d10*/  IMAD.MOV.U32 R0, RZ, RZ, R141 ;  /* 0x000000ffff007224 */ /* 0x002fe400078e008d */
        /* <DEDUP_REMOVED lines=9> */
[----:B-1----:R-:W-:-:S05]  /*10db0*/  IMAD.MOV.U32 R0, RZ, RZ, R147 ;  /* 0x000000ffff007224 */ /* 0x002fca00078e0093 */
[----:B------:R1:W-:Y:S04]  /*10dc0*/  STL [R1+0x628], R0 ;  /* 0x0006280001007387 */ /* 0x0003e80000100800 */
[----:B-----5:R-:W-:Y:S01]  /*10dd0*/  STL [R1+0x63c], R150 ;  /* 0x00063c9601007387 */ /* 0x020fe20000100800 */
[----:B-1----:R-:W-:-:S05]  /*10de0*/  MOV R0, R149 ;  /* 0x0000009500007202 */ /* 0x002fca0000000f00 */
[----:B------:R1:W-:Y:S04]  /*10df0*/  STL [R1+0x630], R0 ;  /* 0x0006300001007387 */ /* 0x0003e80000100800 */
[----:B------:R-:W-:Y:S01]  /*10e00*/  STL [R1+0x644], R152 ;  /* 0x0006449801007387 */ /* 0x000fe20000100800 */
[----:B-1----:R-:W-:-:S05]  /*10e10*/  IMAD.MOV.U32 R0, RZ, RZ, R151 ;  /* 0x000000ffff007224 */ /* 0x002fca00078e0097 */
[----:B------:R1:W-:Y:S04]  /*10e20*/  STL [R1+0x638], R0 ;  /* 0x0006380001007387 */ /* 0x0003e80000100800 */
[----:B----4-:R-:W-:Y:S01]  /*10e30*/  STL [R1+0x64c], R154 ;  /* 0x00064c9a01007387 */ /* 0x010fe20000100800 */
        /* <DEDUP_REMOVED lines=11> */
[----:B------:R-:W-:Y:S01]  /*10ef0*/  STL [R1+0x66c], R162 ;  /* 0x00066ca201007387 */ /* 0x000fe20000100800 */
[----:B-1----:R-:W-:Y:S01]  /*10f00*/  MOV R0, R161 ;  /* 0x000000a100007202 */ /* 0x002fe20000000f00 */
[----:B------:R-:W1:Y:S04]  /*10f10*/  S2R R3, SR_TID.X ;  /* 0x0000000000037919 */ /* 0x000e680000002100 */
[----:B------:R4:W-:Y:S04]  /*10f20*/  STL [R1+0x660], R0 ;  /* 0x0006600001007387 */ /* 0x0009e80000100800 */
[----:B------:R-:W-:Y:S01]  /*10f30*/  STL [R1+0x674], R164 ;  /* 0x000674a401007387 */ /* 0x000fe20000100800 */
[----:B----4-:R-:W-:-:S05]  /*10f40*/  IMAD.MOV.U32 R0, RZ, RZ, R163 ;  /* 0x000000ffff007224 */ /* 0x010fca00078e00a3 */
[----:B------:R4:W-:Y:S01]  /*10f50*/  STL [R1+0x668], R0 ;  /* 0x0006680001007387 */ /* 0x0009e20000100800 */
[----:B------:R-:W-:Y:S01]  /*10f60*/  SHF.R.S32.HI R8, RZ, 0x1f, R220 ;  /* 0x0000001fff087819 */ /* 0x000fe200000114dc */
[----:B------:R-:W-:Y:S02]  /*10f70*/  IMAD.MOV.U32 R223, RZ, RZ, R9 ;  /* 0x000000ffffdf7224 */ /* 0x000fe400078e0009 */
[----:B----4-:R-:W-:Y:S01]  /*10f80*/  IMAD.MOV.U32 R0, RZ, RZ, R165 ;  /* 0x000000ffff007224 */ /* 0x010fe200078e00a5 */
[----:B------:R-:W-:-:S04]  /*10f90*/  LEA.HI R8, R8, R220, RZ, 0x6 ;  /* 0x000000dc08087211 */ /* 0x000fc800078f30ff */
[----:B------:R2:W-:Y:S01]  /*10fa0*/  STL [R1+0x670], R0 ;  /* 0x0006700001007387 */ /* 0x0005e20000100800 */
[C---:B-1----:R-:W-:Y:S02]  /*10fb0*/  LOP3.LUT R6, R3.reuse, 0x7, RZ, 0xc0, !PT ;  /* 0x0000000703067812 */ /* 0x042fe400078ec0ff */
[----:B------:R-:W-:-:S03]  /*10fc0*/  LOP3.LUT R5, R3, 0x1c, RZ, 0xc0, !PT ;  /* 0x0000001c03057812 */ /* 0x000fc600078ec0ff */
[----:B------:R-:W-:Y:S01]  /*10fd0*/  IMAD R6, R6, 0x110, RZ ;  /* 0x0000011006067824 */ /* 0x000fe200078e02ff */
[----:B------:R-:W-:Y:S01]  /*10fe0*/  MOV R224, R43 ;  /* 0x0000002b00e07202 */ /* 0x000fe20000000f00 */
[----:B------:R-:W-:Y:S01]  /*10ff0*/  IMAD.MOV.U32 R225, RZ, RZ, R42 ;  /* 0x000000ffffe17224 */ /* 0x000fe200078e002a */
        /* <DEDUP_REMOVED lines=12> */
[----:B------:R-:W-:Y:S01]  /*110c0*/  CS2R R196, SRZ ;  /* 0x0000000000c47805 */ /* 0x000fe2000001ff00 */
        /* <DEDUP_REMOVED lines=12> */
[----:B------:R-:W-:Y:S01]  /*11190*/  IMAD.MOV.U32 R220, RZ, RZ, RZ ;  /* 0x000000ffffdc7224 */ /* 0x000fe200078e00ff */
[----:B------:R-:W-:-:S02]  /*111a0*/  CS2R R186, SRZ ;  /* 0x0000000000ba7805 */ /* 0x000fc4000001ff00 */
[----:B--2---:R-:W-:Y:S01]  /*111b0*/  MOV R0, R167 ;  /* 0x000000a700007202 */ /* 0x004fe20000000f00 */
[----:B------:R-:W-:Y:S01]  /*111c0*/  STL [R1+0x67c], R166 ;  /* 0x00067ca601007387 */ /* 0x000fe20000100800 */
[----:B---3--:R-:W-:-:S03]  /*111d0*/  IMAD.MOV.U32 R9, RZ, RZ, R27 ;  /* 0x000000ffff097224 */ /* 0x008fc600078e001b */
[----:B------:R-:W-:Y:S04]  /*111e0*/  STL [R1+0x684], R26 ;  /* 0x0006841a01007387 */ /* 0x000fe80000100800 */
[----:B------:R-:W-:Y:S04]  /*111f0*/  STL [R1+0x678], R0 ;  /* 0x0006780001007387 */ /* 0x000fe80000100800 */
[----:B------:R1:W-:Y:S02]  /*11200*/  STL [R1+0x680], R9 ;  /* 0x0006800901007387 */ /* 0x0003e40000100800 */
[----:B-1----:R-:W-:-:S05]  /*11210*/  SHF.R.S32.HI R9, RZ, 0x6, R8 ;  /* 0x00000006ff097819 */ /* 0x002fca0000011408 */
[----:B------:R1:W-:Y:S02]  /*11220*/  STL [R1+0x794], R9 ;  /* 0x0007940901007387 */ /* 0x0003e40000100800 */
[----:B-1----:R-:W-:-:S05]  /*11230*/  IADD3 R9, PT, PT, R9, -0x2, RZ ;  /* 0xfffffffe09097810 */ /* 0x002fca0007ffe0ff */
[----:B------:R1:W-:Y:S01]  /*11240*/  STL [R1+0x7ac], R9 ;  /* 0x0007ac0901007387 */ /* 0x0003e20000100800 */
[C---:B------:R-:W-:Y:S01]  /*11250*/  LOP3.LUT R0, R3.reuse, 0x3, RZ, 0xc0, !PT ;  /* 0x0000000303007812 */ /* 0x040fe200078ec0ff */
[----:B------:R-:W-:-:S04]  /*11260*/  IMAD.SHL.U32 R3, R3, 0x2, RZ ;  /* 0x0000000203037824 */ /* 0x000fc800078e00ff */
[----:B------:R-:W-:Y:S01]  /*11270*/  IMAD R5, R0, 0x120, R5 ;  /* 0x0000012000057824 */ /* 0x000fe200078e0205 */
[----:B------:R-:W-:Y:S02]  /*11280*/  LOP3.LUT R6, R6, 0x30, R3, 0x78, !PT ;  /* 0x0000003006067812 */ /* 0x000fe400078e7803 */
[----:B------:R-:W-:Y:S02]  /*11290*/  SHF.R.S32.HI R0, RZ, 0x1f, R2 ;  /* 0x0000001fff007819 */ /* 0x000fe40000011402 */
[----:B------:R-:W-:Y:S02]  /*112a0*/  SHF.R.S32.HI R3, RZ, 0x1f, R4 ;  /* 0x0000001fff037819 */ /* 0x000fe40000011404 */
[----:B------:R-:W-:Y:S02]  /*112b0*/  CS2R R180, SRZ ;  /* 0x0000000000b47805 */ /* 0x000fe4000001ff00 */
[----:B------:R-:W-:Y:S02]  /*112c0*/  SHF.L.U64.HI R0, R2, 0x2, R0 ;  /* 0x0000000202007819 */ /* 0x000fe40000010200 */
[----:B------:R-:W-:-:S02]  /*112d0*/  CS2R R182, SRZ ;  /* 0x0000000000b67805 */ /* 0x000fc4000001ff00 */
[C---:B------:R-:W-:Y:S01]  /*112e0*/  SHF.L.U64.HI R3, R4.reuse, 0x2, R3 ;  /* 0x0000000204037819 */ /* 0x040fe20000010203 */
[----:B------:R-:W-:Y:S01]  /*112f0*/  IMAD.SHL.U32 R4, R4, 0x4, RZ ;  /* 0x0000000404047824 */ /* 0x000fe200078e00ff */
[----:B------:R-:W-:Y:S02]  /*11300*/  LOP3.LUT R8, R5, 0x40, RZ, 0x3c, !PT ;  /* 0x0000004005087812 */ /* 0x000fe400078e3cff */
[----:B------:R-:W-:Y:S02]  /*11310*/  CS2R R176, SRZ ;  /* 0x0000000000b07805 */ /* 0x000fe4000001ff00 */
[----:B------:R-:W-:Y:S02]  /*11320*/  SHF.L.U32 R2, R2, 0x2, RZ ;  /* 0x0000000202027819 */ /* 0x000fe400000006ff */
        /* <DEDUP_REMOVED lines=53> */
[C---:B------:R-:W-:Y:S02]  /*11680*/  LOP3.LUT R11, R5.reuse, 0x20, RZ, 0x3c, !PT ;  /* 0x00000020050b7812 */ /* 0x040fe400078e3cff */
[----:B------:R-:W-:Y:S02]  /*11690*/  LOP3.LUT R10, R5, 0x60, RZ, 0x3c, !PT ;  /* 0x00000060050a7812 */ /* 0x000fe400078e3cff */
[----:B------:R-:W-:Y:S01]  /*116a0*/  LOP3.LUT R8, R6, 0x40, RZ, 0x3c, !PT ;  /* 0x0000004006087812 */ /* 0x000fe200078e3cff */
[----:B------:R-:W-:Y:S01]  /*116b0*/  UMOV UR5, 0x1 ;  /* 0x0000000100057882 */ /* 0x000fe20000000000 */
[----:B-1----:R-:W-:-:S05]  /*116c0*/  UMOV UR6, 0xffffffff ;  /* 0xffffffff00067882 */ /* 0x002fca0000000000 */
.L_x_1:
[----:B------:R-:W-:-:S04]  /*116d0*/  DEPBAR.LE SB0, 0x2 ;  /* 0x000080800000791a */ /* 0x000fc80000000000 */
[----:B------:R-:W-:Y:S01]  /*116e0*/  UIADD3 UR6, UPT, UPT, UR6, 0x1, URZ ;  /* 0x0000000106067890 */ /* 0x000fe2000fffe0ff */
[C---:B------:R-:W-:Y:S02]  /*116f0*/  LOP3.LUT R175, R5.reuse, 0x20, RZ, 0x3c, !PT ;  /* 0x0000002005af7812 */ /* 0x040fe400078e3cff */
[C---:B------:R-:W-:Y:S01]  /*11700*/  LOP3.LUT R201, R5.reuse, 0x40, RZ, 0x3c, !PT ;  /* 0x0000004005c97812 */ /* 0x040fe200078e3cff */
[----:B------:R-:W-:Y:S01]  /*11710*/  UISETP.GT.AND UP0, UPT, UR6, 0x1, UPT ;  /* 0x000000010600788c */ /* 0x000fe2000bf04270 */
[----:B------:R-:W-:-:S03]  /*11720*/  LOP3.LUT R200, R5, 0x60, RZ, 0x3c, !PT ;  /* 0x0000006005c87812 */ /* 0x000fc600078e3cff */
[----:B------:R-:W-:-:S04]  /*11730*/  USEL UR6, UR6, URZ, !UP0 ;  /* 0x000000ff06067287 */ /* 0x000fc8000c000000 */
[----:B------:R-:W-:Y:S01]  /*11740*/  ULEA UR7, UR6, UR4, 0xe ;  /* 0x0000000406077291 */ /* 0x000fe2000f8e70ff */
[----:B------:R-:W-:Y:S08]  /*11750*/  BAR.SYNC.DEFER_BLOCKING 0x0 ;  /* 0x0000000000007b1d */ /* 0x000ff00000010000 */
[----:B------:R-:W-:Y:S04]  /*11760*/  LDS R168, [R5+UR7] ;  /* 0x0000000705a87984 */ /* 0x000fe80008000800 */
[----:B------:R-:W-:Y:S04]  /*11770*/  LDS R170, [R5+UR7+0x400] ;  /* 0x0004000705aa7984 */ /* 0x000fe80008000800 */
[----:B------:R-:W-:Y:S04]  /*11780*/  LDS R169, [R175+UR7] ;  /* 0x00000007afa97984 */ /* 0x000fe80008000800 */
[----:B------:R-:W-:Y:S04]  /*11790*/  LDS R171, [R175+UR7+0x400] ;  /* 0x00040007afab7984 */ /* 0x000fe80008000800 */
[----:B------:R-:W1:Y:S04]  /*117a0*/  LDSM.16.M88.4 R8, [R6+UR7+0x8000] ;  /* 0x008000070608783b */ /* 0x000e680008000200 */
[----:B------:R-:W2:Y:S04]  /*117b0*/  LDSM.16.M88.4 R60, [R6+UR7+0x8800] ;  /* 0x00880007063c783b */ /* 0x000ea80008000200 */
[----:B------:R-:W3:Y:S04]  /*117c0*/  LDSM.16.M88.4 R56, [R6+UR7+0x9000] ;  /* 0x009000070638783b */ /* 0x000ee80008000200 */
[----:B------:R-:W4:Y:S04]  /*117d0*/  LDSM.16.M88.4 R52, [R6+UR7+0x9800] ;  /* 0x009800070634783b */ /* 0x000f280008000200 */
[----:B------:R-:W5:Y:S04]  /*117e0*/  LDSM.16.M88.4 R48, [R6+UR7+0xa000] ;  /* 0x00a000070630783b */ /* 0x000f680008000200 */
[----:B------:R-:W4:Y:S04]  /*117f0*/  LDSM.16.M88.4 R44, [R6+UR7+0xa800] ;  /* 0x00a80007062c783b */ /* 0x000f280008000200 */
[----:B------:R-:W4:Y:S04]  /*11800*/  LDSM.16.M88.4 R40, [R6+UR7+0xb000] ;  /* 0x00b000070628783b */ /* 0x000f280008000200 */
[----:B------:R-:W5:Y:S04]  /*11810*/  LDSM.16.M88.4 R36, [R6+UR7+0xb800] ;  /* 0x00b800070624783b */ /* 0x000f680008000200 */
[----:B------:R-:W-:Y:S04]  /*11820*/  LDS R216, [R201+UR7+0x800] ;  /* 0x00080007c9d87984 */ /* 0x000fe80008000800 */
[----:B------:R-:W-:Y:S01]  /*11830*/  LDS R218, [R201+UR7+0xc00] ;  /* 0x000c0007c9da7984 */ /* 0x000fe20008000800 */
[C---:B-1----:R-:W-:Y:S03]  /*11840*/  HMMA.1688.F32.TF32 R32, R168.reuse, R8, R196 ;  /* 0x00000008a820723c */ /* 0x042fe600000810c4 */
[----:B------:R-:W-:Y:S04]  /*11850*/  LDS R217, [R200+UR7+0x800] ;  /* 0x00080007c8d97984 */ /* 0x000fe80008000800 */
[----:B------:R-:W-:Y:S01]  /*11860*/  LDS R219, [R200+UR7+0xc00] ;  /* 0x000c0007c8db7984 */ /* 0x000fe20008000800 */
[C---:B--2---:R-:W-:Y:S03]  /*11870*/  HMMA.1688.F32.TF32 R16, R168.reuse, R60, R192 ;  /* 0x0000003ca810723c */ /* 0x044fe600000810c0 */
[----:B------:R-:W-:Y:S04]  /*11880*/  LDS R173, [R175+UR7+0x880] ;  /* 0x00088007afad7984 */ /* 0x000fe80008000800 */
[----:B------:R-:W-:Y:S01]  /*11890*/  LDS R172, [R5+UR7+0x880] ;  /* 0x0008800705ac7984 */ /* 0x000fe20008000800 */
[C---:B---3--:R-:W-:Y:S03]  /*118a0*/  HMMA.1688.F32.TF32 R12, R168.reuse, R56, R188 ;  /* 0x00000038a80c723c */ /* 0x048fe600000810bc */
[----:B------:R-:W-:Y:S04]  /*118b0*/  LDS R188, [R5+UR7+0x800] ;  /* 0x0008000705bc7984 */ /* 0x000fe80008000800 */
[----:B------:R-:W-:Y:S01]  /*118c0*/  LDS R190, [R5+UR7+0xc00] ;  /* 0x000c000705be7984 */ /* 0x000fe20008000800 */
[C---:B----4-:R-:W-:Y:S03]  /*118d0*/  HMMA.1688.F32.TF32 R24, R168.reuse, R52, R184 ;  /* 0x00000034a818723c */ /* 0x050fe600000810b8 */
[----:B------:R-:W-:Y:S04]  /*118e0*/  LDS R189, [R175+UR7+0x800] ;  /* 0x00080007afbd7984 */ /* 0x000fe80008000800 */
[----:B------:R-:W1:Y:S01]  /*118f0*/  LDS R191, [R175+UR7+0xc00] ;  /* 0x000c0007afbf7984 */ /* 0x000e620008000800 */
[C---:B-----5:R-:W-:Y:S03]  /*11900*/  HMMA.1688.F32.TF32 R20, R168.reuse, R48, R180 ;  /* 0x00000030a814723c */ /* 0x060fe600000810b4 */
[----:B------:R-:W-:Y:S05]  /*11910*/  LDS R174, [R5+UR7+0xc80] ;  /* 0x000c800705ae7984 */ /* 0x000fea0008000800 */
[C---:B------:R-:W-:Y:S08]  /*11920*/  HMMA.1688.F32.TF32 R28, R168.reuse, R44, R176 ;  /* 0x0000002ca81c723c */ /* 0x040ff000000810b0 */
[C---:B------:R-:W-:Y:S08]  /*11930*/  HMMA.1688.F32.TF32 R64, R168.reuse, R40, R64 ;  /* 0x00000028a840723c */ /* 0x040ff00000081040 */
[----:B------:R-:W-:Y:S01]  /*11940*/  HMMA.1688.F32.TF32 R68, R168, R36, R68 ;  /* 0x00000024a844723c */ /* 0x000fe20000081044 */
[----:B------:R-:W-:Y:S04]  /*11950*/  LDS R168, [R201+UR7] ;  /* 0x00000007c9a87984 */ /* 0x000fe80008000800 */
[----:B------:R-:W-:Y:S04]  /*11960*/  LDS R170, [R201+UR7+0x400] ;  /* 0x00040007c9aa7984 */ /* 0x000fe80008000800 */
[----:B------:R-:W-:Y:S04]  /*11970*/  LDS R169, [R200+UR7] ;  /* 0x00000007c8a97984 */ /* 0x000fe80008000800 */
[----:B------:R-:W2:Y:S01]  /*11980*/  LDS R171, [R200+UR7+0x400] ;  /* 0x00040007c8ab7984 */ /* 0x000ea20008000800 */
[C---:B-1----:R-:W-:Y:S08]  /*11990*/  HMMA.1688.F32.TF32 R204, R188.reuse, R58, R12 ;  /* 0x0000003abccc723c */ /* 0x042ff0000008100c */
[C---:B------:R-:W-:Y:S08]  /*119a0*/  HMMA.1688.F32.TF32 R212, R188.reuse, R10, R32 ;  /* 0x0000000abcd4723c */ /* 0x040ff00000081020 */
[C---:B------:R-:W-:Y:S08]  /*119b0*/  HMMA.1688.F32.TF32 R208, R188.reuse, R62, R16 ;  /* 0x0000003ebcd0723c */ /* 0x040ff00000081010 */
[C---:B------:R-:W-:Y:S08]  /*119c0*/  HMMA.1688.F32.TF32 R196, R188.reuse, R50, R20 ;  /* 0x00000032bcc4723c */ /* 0x040ff00000081014 */
[----:B------:R-:W-:Y:S08]  /*119d0*/  HMMA.1688.F32.TF32 R12, R188, R46, R28 ;  /* 0x0000002ebc0c723c */ /* 0x000ff0000008101c */
[C---:B--2---:R-:W-:Y:S08]  /*119e0*/  HMMA.1688.F32.TF32 R72, R168.reuse, R8, R72 ;  /* 0x00000008a848723c */ /* 0x044ff00000081048 */
[C---:B------:R-:W-:Y:S08]  /*119f0*/  HMMA.1688.F32.TF32 R76, R168.reuse, R60, R76 ;  /* 0x0000003ca84c723c */ /* 0x040ff0000008104c */
[C---:B------:R-:W-:Y:S08]  /*11a00*/  HMMA.1688.F32.TF32 R80, R168.reuse, R56, R80 ;  /* 0x00000038a850723c */ /* 0x040ff00000081050 */
[C---:B------:R-:W-:Y:S08]  /*11a10*/  HMMA.1688.F32.TF32 R84, R168.reuse, R52, R84 ;  /* 0x00000034a854723c */ /* 0x040ff00000081054 */
[C---:B------:R-:W-:Y:S08]  /*11a20*/  HMMA.1688.F32.TF32 R88, R168.reuse, R48, R88 ;  /* 0x00000030a858723c */ /* 0x040ff00000081058 */
[C---:B------:R-:W-:Y:S08]  /*11a30*/  HMMA.1688.F32.TF32 R92, R168.reuse, R44, R92 ;  /* 0x0000002ca85c723c */ /* 0x040ff0000008105c */
[C---:B------:R-:W-:Y:S08]  /*11a40*/  HMMA.1688.F32.TF32 R96, R168.reuse, R40, R96 ;  /* 0x00000028a860723c */ /* 0x040ff00000081060 */
[----:B------:R-:W-:Y:S01]  /*11a50*/  HMMA.1688.F32.TF32 R100, R168, R36, R100 ;  /* 0x00000024a864723c */ /* 0x000fe20000081064 */
[----:B------:R-:W-:Y:S04]  /*11a60*/  LDS R168, [R5+UR7+0x80] ;  /* 0x0000800705a87984 */ /* 0x000fe80008000800 */
[----:B------:R-:W-:Y:S03]  /*11a70*/  LDS R170, [R5+UR7+0x480] ;  /* 0x0004800705aa7984 */ /* 0x000fe60008000800 */
[----:B------:R-:W-:Y:S01]  /*11a80*/  HMMA.1688.F32.TF32 R192, R188, R42, R64 ;  /* 0x0000002abcc0723c */ /* 0x000fe20000081040 */
[----:B------:R-:W-:Y:S04]  /*11a90*/  LDS R169, [R175+UR7+0x80] ;  /* 0x00008007afa97984 */ /* 0x000fe80008000800 */
[----:B------:R-:W1:Y:S03]  /*11aa0*/  LDS R171, [R175+UR7+0x480] ;  /* 0x00048007afab7984 */ /* 0x000e660008000800 */
[C---:B------:R-:W-:Y:S01]  /*11ab0*/  HMMA.1688.F32.TF32 R184, R216.reuse, R10, R72 ;  /* 0x0000000ad8b8723c */ /* 0x040fe20000081048 */
[----:B------:R-:W2:Y:S07]  /*11ac0*/  LDS R175, [R175+UR7+0xc80] ;  /* 0x000c8007afaf7984 */ /* 0x000eae0008000800 */
[C---:B------:R-:W-:Y:S08]  /*11ad0*/  HMMA.1688.F32.TF32 R180, R216.reuse, R62, R76 ;  /* 0x0000003ed8b4723c */ /* 0x040ff0000008104c */
[C---:B------:R-:W-:Y:S08]  /*11ae0*/  HMMA.1688.F32.TF32 R176, R216.reuse, R58, R80 ;  /* 0x0000003ad8b0723c */ /* 0x040ff00000081050 */
[C---:B------:R-:W-:Y:S08]  /*11af0*/  HMMA.1688.F32.TF32 R64, R216.reuse, R54, R84 ;  /* 0x00000036d840723c */ /* 0x040ff00000081054 */
[----:B------:R-:W-:Y:S08]  /*11b00*/  HMMA.1688.F32.TF32 R92, R216, R46, R92 ;  /* 0x0000002ed85c723c */ /* 0x000ff0000008105c */
[C---:B-1----:R-:W-:Y:S08]  /*11b10*/  HMMA.1688.F32.TF32 R104, R168.reuse, R8, R104 ;  /* 0x00000008a868723c */ /* 0x042ff00000081068 */
        /* <DEDUP_REMOVED lines=9> */
[C---:B------:R-:W-:Y:S01]  /*11bb0*/  HMMA.1688.F32.TF32 R96, R216.reuse, R42, R96 ;  /* 0x0000002ad860723c */ /* 0x040fe20000081060 */
[----:B------:R-:W-:Y:S04]  /*11bc0*/  LDS R169, [R200+UR7+0x80] ;  /* 0x00008007c8a97984 */ /* 0x000fe80008000800 */
[----:B------:R-:W1:Y:S03]  /*11bd0*/  LDS R171, [R200+UR7+0x480] ;  /* 0x00048007c8ab7984 */ /* 0x000e660008000800 */
[----:B------:R-:W-:Y:S08]  /*11be0*/  HMMA.1688.F32.TF32 R100, R216, R38, R100 ;  /* 0x00000026d864723c */ /* 0x000ff00000081064 */
[C---:B--2---:R-:W-:Y:S08]  /*11bf0*/  HMMA.1688.F32.TF32 R104, R172.reuse, R10, R104 ;  /* 0x0000000aac68723c */ /* 0x044ff00000081068 */
[C---:B------:R-:W-:Y:S08]  /*11c00*/  HMMA.1688.F32.TF32 R108, R172.reuse, R62, R108 ;  /* 0x0000003eac6c723c */ /* 0x040ff0000008106c */
[C---:B------:R-:W-:Y:S08]  /*11c10*/  HMMA.1688.F32.TF32 R112, R172.reuse, R58, R112 ;  /* 0x0000003aac70723c */ /* 0x040ff00000081070 */
[----:B------:R-:W-:Y:S08]  /*11c20*/  HMMA.1688.F32.TF32 R116, R172, R54, R116 ;  /* 0x00000036ac74723c */ /* 0x000ff00000081074 */
[C---:B-1----:R-:W-:Y:S08]  /*11c30*/  HMMA.1688.F32.TF32 R136, R168.reuse, R8, R136 ;  /* 0x00000008a888723c */ /* 0x042ff00000081088 */
[C---:B------:R-:W-:Y:S08]  /*11c40*/  HMMA.1688.F32.TF32 R140, R168.reuse, R60, R140 ;  /* 0x0000003ca88c723c */ /* 0x040ff0000008108c */
[C---:B------:R-:W-:Y:S08]  /*11c50*/  HMMA.1688.F32.TF32 R144, R168.reuse, R56, R144 ;  /* 0x00000038a890723c */ /* 0x040ff00000081090 */
[C---:B------:R-:W-:Y:S08]  /*11c60*/  HMMA.1688.F32.TF32 R148, R168.reuse, R52, R148 ;  /* 0x00000034a894723c */ /* 0x040ff00000081094 */
[C---:B------:R-:W-:Y:S01]  /*11c70*/  HMMA.1688.F32.TF32 R152, R168.reuse, R48, R152 ;  /* 0x00000030a898723c */ /* 0x040fe20000081098 */
[----:B------:R-:W-:Y:S07]  /*11c80*/  LDS R48, [R5+UR7+0x1000] ;  /* 0x0010000705307984 */ /* 0x000fee0008000800 */
[C---:B------:R-:W-:Y:S08]  /*11c90*/  HMMA.1688.F32.TF32 R156, R168.reuse, R44, R156 ;  /* 0x0000002ca89c723c */ /* 0x040ff0000008109c */
[C---:B------:R-:W-:Y:S08]  /*11ca0*/  HMMA.1688.F32.TF32 R160, R168.reuse, R40, R160 ;  /* 0x00000028a8a0723c */ /* 0x040ff000000810a0 */
[----:B------:R-:W-:Y:S01]  /*11cb0*/  HMMA.1688.F32.TF32 R168, R168, R36, R164 ;  /* 0x00000024a8a8723c */ /* 0x000fe200000810a4 */
[----:B------:R-:W-:Y:S04]  /*11cc0*/  LDS R164, [R201+UR7+0x880] ;  /* 0x00088007c9a47984 */ /* 0x000fe80008000800 */
[----:B------:R-:W-:Y:S03]  /*11cd0*/  LDS R166, [R201+UR7+0xc80] ;  /* 0x000c8007c9a67984 */ /* 0x000fe60008000800 */
[C---:B------:R-:W-:Y:S01]  /*11ce0*/  HMMA.1688.F32.TF32 R120, R172.reuse, R50, R120 ;  /* 0x00000032ac78723c */ /* 0x040fe20000081078 */
[----:B------:R-:W-:Y:S04]  /*11cf0*/  LDS R165, [R200+UR7+0x880] ;  /* 0x00088007c8a57984 */ /* 0x000fe80008000800 */
[----:B------:R1:W2:Y:S03]  /*11d00*/  LDS R167, [R200+UR7+0xc80] ;  /* 0x000c8007c8a77984 */ /* 0x0002a60008000800 */
[----:B------:R-:W-:Y:S08]  /*11d10*/  HMMA.1688.F32.TF32 R124, R172, R46, R124 ;  /* 0x0000002eac7c723c */ /* 0x000ff0000008107c */
[C---:B-1----:R-:W-:Y:S08]  /*11d20*/  HMMA.1688.F32.TF32 R200, R188.reuse, R54, R24 ;  /* 0x00000036bcc8723c */ /* 0x042ff00000081018 */
[----:B------:R-:W-:Y:S08]  /*11d30*/  HMMA.1688.F32.TF32 R188, R188, R38, R68 ;  /* 0x00000026bcbc723c */ /* 0x000ff00000081044 */
[----:B------:R-:W-:Y:S01]  /*11d40*/  HMMA.1688.F32.TF32 R68, R216, R50, R88 ;  /* 0x00000032d844723c */ /* 0x000fe20000081058 */
[----:B------:R-:W-:-:S02]  /*11d50*/  LOP3.LUT R216, R6, 0x40, RZ, 0x3c, !PT ;  /* 0x0000004006d87812 */ /* 0x000fc400078e3cff */
[C---:B------:R-:W-:Y:S02]  /*11d60*/  LOP3.LUT R218, R5.reuse, 0x40, RZ, 0x3c, !PT ;  /* 0x0000004005da7812 */ /* 0x040fe400078e3cff */
[C---:B------:R-:W-:Y:S01]  /*11d70*/  LOP3.LUT R219, R5.reuse, 0x60, RZ, 0x3c, !PT ;  /* 0x0000006005db7812 */ /* 0x040fe200078e3cff */
[----:B------:R-:W-:Y:S01]  /*11d80*/  LDSM.16.M88.4 R32, [R216+UR7+0x9000] ;  /* 0x00900007d820783b */ /* 0x000fe20008000200 */
[----:B------:R-:W-:Y:S01]  /*11d90*/  LOP3.LUT R217, R5, 0x20, RZ, 0x3c, !PT ;  /* 0x0000002005d97812 */ /* 0x000fe200078e3cff */
[C---:B------:R-:W-:Y:S02]  /*11da0*/  HMMA.1688.F32.TF32 R128, R172.reuse, R42, R128 ;  /* 0x0000002aac80723c */ /* 0x040fe40000081080 */
[----:B------:R-:W-:Y:S04]  /*11db0*/  LDSM.16.M88.4 R28, [R216+UR7+0x9800] ;  /* 0x00980007d81c783b */ /* 0x000fe80008000200 */
[----:B------:R-:W-:Y:S02]  /*11dc0*/  LDSM.16.M88.4 R24, [R216+UR7+0xa000] ;  /* 0x00a00007d818783b */ /* 0x000fe40008000200 */
[----:B------:R-:W-:Y:S02]  /*11dd0*/  HMMA.1688.F32.TF32 R132, R172, R38, R132 ;  /* 0x00000026ac84723c */ /* 0x000fe40000081084 */
[----:B------:R-:W-:Y:S04]  /*11de0*/  LDSM.16.M88.4 R20, [R216+UR7+0xa800] ;  /* 0x00a80007d814783b */ /* 0x000fe80008000200 */
[----:B------:R-:W-:Y:S02]  /*11df0*/  LDSM.16.M88.4 R16, [R216+UR7+0xb000] ;  /* 0x00b00007d810783b */ /* 0x000fe40008000200 */
[C---:B--2---:R-:W-:Y:S02]  /*11e00*/  HMMA.1688.F32.TF32 R136, R164.reuse, R10, R136 ;  /* 0x0000000aa488723c */ /* 0x044fe40000081088 */
[----:B------:R-:W-:Y:S04]  /*11e10*/  LDSM.16.M88.4 R8, [R216+UR7+0xb800] ;  /* 0x00b80007d808783b */ /* 0x000fe80008000200 */
[----:B------:R-:W-:Y:S02]  /*11e20*/  LDS R49, [R217+UR7+0x1000] ;  /* 0x00100007d9317984 */ /* 0x000fe40008000800 */
[C---:B------:R-:W-:Y:S08]  /*11e30*/  HMMA.1688.F32.TF32 R140, R164.reuse, R62, R140 ;  /* 0x0000003ea48c723c */ /* 0x040ff0000008108c */
[C---:B------:R-:W-:Y:S08]  /*11e40*/  HMMA.1688.F32.TF32 R144, R164.reuse, R58, R144 ;  /* 0x0000003aa490723c */ /* 0x040ff00000081090 */
[C---:B------:R-:W-:Y:S08]  /*11e50*/  HMMA.1688.F32.TF32 R148, R164.reuse, R54, R148 ;  /* 0x00000036a494723c */ /* 0x040ff00000081094 */
[C---:B------:R-:W-:Y:S01]  /*11e60*/  HMMA.1688.F32.TF32 R152, R164.reuse, R50, R152 ;  /* 0x00000032a498723c */ /* 0x040fe20000081098 */
[----:B------:R-:W-:Y:S04]  /*11e70*/  LDS R50, [R5+UR7+0x1400] ;  /* 0x0014000705327984 */ /* 0x000fe80008000800 */
[----:B------:R-:W1:Y:S03]  /*11e80*/  LDS R51, [R217+UR7+0x1400] ;  /* 0x00140007d9337984 */ /* 0x000e660008000800 */
[C---:B------:R-:W-:Y:S08]  /*11e90*/  HMMA.1688.F32.TF32 R156, R164.reuse, R46, R156 ;  /* 0x0000002ea49c723c */ /* 0x040ff0000008109c */
[C---:B------:R-:W-:Y:S01]  /*11ea0*/  HMMA.1688.F32.TF32 R160, R164.reuse, R42, R160 ;  /* 0x0000002aa4a0723c */ /* 0x040fe200000810a0 */
[----:B------:R-:W2:Y:S07]  /*11eb0*/  LDSM.16.M88.4 R40, [R216+UR7+0x8000] ;  /* 0x00800007d828783b */ /* 0x000eae0008000200 */
[----:B------:R-:W-:Y:S01]  /*11ec0*/  HMMA.1688.F32.TF32 R172, R164, R38, R168 ;  /* 0x00000026a4ac723c */ /* 0x000fe200000810a8 */
[----:B------:R-:W3:Y:S04]  /*11ed0*/  LDSM.16.M88.4 R36, [R216+UR7+0x8800] ;  /* 0x00880007d824783b */ /* 0x000ee80008000200 */
[----:B------:R-:W-:Y:S04]  /*11ee0*/  LDS R164, [R218+UR7+0x1000] ;  /* 0x00100007daa47984 */ /* 0x000fe80008000800 */
[----:B------:R-:W-:Y:S04]  /*11ef0*/  LDS R166, [R218+UR7+0x1400] ;  /* 0x00140007daa67984 */ /* 0x000fe80008000800 */
[----:B------:R-:W-:Y:S04]  /*11f00*/  LDS R165, [R219+UR7+0x1000] ;  /* 0x00100007dba57984 */ /* 0x000fe80008000800 */
[----:B------:R-:W4:Y:S01]  /*11f10*/  LDS R167, [R219+UR7+0x1400] ;  /* 0x00140007dba77984 */ /* 0x000f220008000800 */
[C---:B-1----:R-:W-:Y:S03]  /*11f20*/  HMMA.1688.F32.TF32 R72, R48.reuse, R32, R204 ;  /* 0x000000203048723c */ /* 0x042fe600000810cc */
[----:B------:R-:W-:Y:S04]  /*11f30*/  LDS R204, [R218+UR7+0x1800] ;  /* 0x00180007dacc7984 */ /* 0x000fe80008000800 */
[----:B------:R-:W-:Y:S01]  /*11f40*/  LDS R206, [R218+UR7+0x1c00] ;  /* 0x001c0007dace7984 */ /* 0x000fe20008000800 */
[C---:B------:R-:W-:Y:S03]  /*11f50*/  HMMA.1688.F32.TF32 R84, R48.reuse, R28, R200 ;  /* 0x0000001c3054723c */ /* 0x040fe600000810c8 */
[----:B------:R-:W-:Y:S04]  /*11f60*/  LDS R205, [R219+UR7+0x1800] ;  /* 0x00180007dbcd7984 */ /* 0x000fe80008000800 */
[----:B------:R-:W-:Y:S01]  /*11f70*/  LDS R207, [R219+UR7+0x1c00] ;  /* 0x001c0007dbcf7984 */ /* 0x000fe20008000800 */
[C---:B--2---:R-:W-:Y:S08]  /*11f80*/  HMMA.1688.F32.TF32 R88, R48.reuse, R40, R212 ;  /* 0x000000283058723c */ /* 0x044ff000000810d4 */
[C---:B---3--:R-:W-:Y:S01]  /*11f90*/  HMMA.1688.F32.TF32 R76, R48.reuse, R36, R208 ;  /* 0x00000024304c723c */ /* 0x048fe200000810d0 */
[----:B------:R-:W-:Y:S04]  /*11fa0*/  LDS R208, [R5+UR7+0x1800] ;  /* 0x0018000705d07984 */ /* 0x000fe80008000800 */
[----:B------:R-:W-:Y:S03]  /*11fb0*/  LDS R210, [R5+UR7+0x1c00] ;  /* 0x001c000705d27984 */ /* 0x000fe60008000800 */
[----:B------:R-:W-:Y:S01]  /*11fc0*/  HMMA.1688.F32.TF32 R80, R48, R24, R196 ;  /* 0x000000183050723c */ /* 0x000fe200000810c4 */
[----:B------:R-:W-:Y:S04]  /*11fd0*/  LDS R209, [R217+UR7+0x1800] ;  /* 0x00180007d9d17984 */ /* 0x000fe80008000800 */
[----:B------:R-:W-:Y:S03]  /*11fe0*/  LDS R211, [R217+UR7+0x1c00] ;  /* 0x001c0007d9d37984 */ /* 0x000fe60008000800 */
[C---:B----4-:R-:W-:Y:S08]  /*11ff0*/  HMMA.1688.F32.TF32 R52, R164.reuse, R40, R184 ;  /* 0x00000028a434723c */ /* 0x050ff000000810b8 */
[C---:B------:R-:W-:Y:S08]  /*12000*/  HMMA.1688.F32.TF32 R56, R164.reuse, R36, R180 ;  /* 0x00000024a438723c */ /* 0x040ff000000810b4 */
[C---:B------:R-:W-:Y:S01]  /*12010*/  HMMA.1688.F32.TF32 R60, R164.reuse, R32, R176 ;  /* 0x00000020a43c723c */ /* 0x040fe200000810b0 */
[----:B------:R-:W-:Y:S04]  /*12020*/  LDS R176, [R218+UR7+0x1080] ;  /* 0x00108007dab07984 */ /* 0x000fe80008000800 */
[----:B------:R-:W-:Y:S03]  /*12030*/  LDS R178, [R218+UR7+0x1480] ;  /* 0x00148007dab27984 */ /* 0x000fe60008000800 */
[C---:B------:R-:W-:Y:S01]  /*12040*/  HMMA.1688.F32.TF32 R64, R164.reuse, R28, R64 ;  /* 0x0000001ca440723c */ /* 0x040fe20000081040 */
[----:B------:R-:W-:Y:S04]  /*12050*/  LDS R177, [R219+UR7+0x1080] ;  /* 0x00108007dbb17984 */ /* 0x000fe80008000800 */
[----:B------:R-:W1:Y:S03]  /*12060*/  LDS R179, [R219+UR7+0x1480] ;  /* 0x00148007dbb37984 */ /* 0x000e660008000800 */
        /* <DEDUP_REMOVED lines=8> */
[----:B------:R-:W2:Y:S03]  /*120f0*/  LDS R167, [R217+UR7+0x1480] ;  /* 0x00148007d9a77984 */ /* 0x000ea60008000800 */
[----:B-1----:R-:W-:Y:S01]  /*12100*/  HMMA.1688.F32.TF32 R168, R176, R36, R140 ;  /* 0x00000024b0a8723c */ /* 0x002fe2000008108c */
[----:B------:R-:W-:Y:S04]  /*12110*/  LDS R140, [R218+UR7+0x1880] ;  /* 0x00188007da8c7984 */ /* 0x000fe80008000800 */
[----:B------:R-:W-:Y:S03]  /*12120*/  LDS R142, [R218+UR7+0x1c80] ;  /* 0x001c8007da8e7984 */ /* 0x000fe60008000800 */
[C---:B------:R-:W-:Y:S01]  /*12130*/  HMMA.1688.F32.TF32 R44, R48.reuse, R16, R192 ;  /* 0x00000010302c723c */ /* 0x040fe200000810c0 */
[----:B------:R-:W-:Y:S04]  /*12140*/  LDS R141, [R219+UR7+0x1880] ;  /* 0x00188007db8d7984 */ /* 0x000fe80008000800 */
[----:B------:R-:W-:Y:S03]  /*12150*/  LDS R143, [R219+UR7+0x1c80] ;  /* 0x001c8007db8f7984 */ /* 0x000fe60008000800 */
[----:B------:R-:W-:Y:S08]  /*12160*/  HMMA.1688.F32.TF32 R48, R48, R8, R188 ;  /* 0x000000083030723c */ /* 0x000ff000000810bc */
        /* <DEDUP_REMOVED lines=9> */
[----:B------:R-:W-:Y:S08]  /*12200*/  HMMA.1688.F32.TF32 R132, R164, R8, R132 ;  /* 0x00000008a484723c */ /* 0x000ff00000081084 */
        /* <DEDUP_REMOVED lines=8> */
[----:B------:R-:W-:Y:S08]  /*12290*/  HMMA.1688.F32.TF32 R160, R176, R16, R160 ;  /* 0x00000010b0a0723c */ /* 0x000ff000000810a0 */
[C---:B------:R-:W-:Y:S08]  /*122a0*/  HMMA.1688.F32.TF32 R200, R208.reuse, R42, R88 ;  /* 0x0000002ad0c8723c */ /* 0x040ff00000081058 */
        /* <DEDUP_REMOVED lines=17> */
[C---:B-1----:R-:W-:Y:S01]  /*123c0*/  HMMA.1688.F32.TF32 R104, R172.reuse, R42, R104 ;  /* 0x0000002aac68723c */ /* 0x042fe20000081068 */
[----:B------:R-:W-:Y:S04]  /*123d0*/  LDS R205, [R217+UR7+0x3800] ;  /* 0x00380007d9cd7984 */ /* 0x000fe80008000800 */
[----:B------:R-:W-:Y:S03]  /*123e0*/  LDS R207, [R217+UR7+0x3c00] ;  /* 0x003c0007d9cf7984 */ /* 0x000fe60008000800 */
        /* <DEDUP_REMOVED lines=10> */
[----:B------:R-:W-:Y:S04]  /*12490*/  LDSM.16.M88.4 R164, [R6+UR7+0xb880] ;  /* 0x00b8800706a4783b */ /* 0x000fe80008000200 */
[----:B------:R-:W-:Y:S03]  /*124a0*/  LDS R173, [R219+UR7+0x2000] ;  /* 0x00200007dbad7984 */ /* 0x000fe60008000800 */
[C---:B------:R-:W-:Y:S01]  /*124b0*/  HMMA.1688.F32.TF32 R36, R140.reuse, R38, R168 ;  /* 0x000000268c24723c */ /* 0x040fe200000810a8 */
[----:B------:R-:W-:Y:S04]  /*124c0*/  LDS R168, [R5+UR7+0x2000] ;  /* 0x0020000705a87984 */ /* 0x000fe80008000800 */
[----:B------:R-:W-:Y:S03]  /*124d0*/  LDS R170, [R5+UR7+0x2400] ;  /* 0x0024000705aa7984 */ /* 0x000fe60008000800 */
[C---:B------:R-:W-:Y:S01]  /*124e0*/  HMMA.1688.F32.TF32 R32, R140.reuse, R34, R144 ;  /* 0x000000228c20723c */ /* 0x040fe20000081090 */
[----:B------:R-:W-:Y:S04]  /*124f0*/  LDS R169, [R217+UR7+0x2000] ;  /* 0x00200007d9a97984 */ /* 0x000fe80008000800 */
[----:B------:R-:W1:Y:S03]  /*12500*/  LDS R171, [R217+UR7+0x2400] ;  /* 0x00240007d9ab7984 */ /* 0x000e660008000800 */
[C---:B------:R-:W-:Y:S01]  /*12510*/  HMMA.1688.F32.TF32 R28, R140.reuse, R30, R148 ;  /* 0x0000001e8c1c723c */ /* 0x040fe20000081094 */
[----:B------:R-:W2:Y:S04]  /*12520*/  LDSM.16.M88.4 R144, [R6+UR7+0x9080] ;  /* 0x009080070690783b */ /* 0x000ea80008000200 */
[----:B------:R-:W3:Y:S03]  /*12530*/  LDSM.16.M88.4 R148, [R6+UR7+0x9880] ;  /* 0x009880070694783b */ /* 0x000ee60008000200 */
[C---:B------:R-:W-:Y:S01]  /*12540*/  HMMA.1688.F32.TF32 R24, R140.reuse, R26, R152 ;  /* 0x0000001a8c18723c */ /* 0x040fe20000081098 */
[----:B------:R-:W4:Y:S04]  /*12550*/  LDSM.16.M88.4 R152, [R6+UR7+0xa080] ;  /* 0x00a080070698783b */ /* 0x000f280008000200 */
[----:B------:R-:W-:Y:S03]  /*12560*/  LDS R175, [R219+UR7+0x2400] ;  /* 0x00240007dbaf7984 */ /* 0x000fe60008000800 */
[C---:B------:R-:W-:Y:S01]  /*12570*/  HMMA.1688.F32.TF32 R20, R140.reuse, R22, R156 ;  /* 0x000000168c14723c */ /* 0x040fe2000008109c */
[----:B------:R-:W5:Y:S07]  /*12580*/  LDSM.16.M88.4 R156, [R6+UR7+0xa880] ;  /* 0x00a88007069c783b */ /* 0x000f6e0008000200 */
[C---:B------:R-:W-:Y:S01]  /*12590*/  HMMA.1688.F32.TF32 R16, R140.reuse, R18, R160 ;  /* 0x000000128c10723c */ /* 0x040fe200000810a0 */
[----:B------:R-:W-:Y:S07]  /*125a0*/  LDSM.16.M88.4 R160, [R6+UR7+0xb080] ;  /* 0x00b0800706a0783b */ /* 0x000fee0008000200 */
[----:B------:R-:W-:Y:S01]  /*125b0*/  HMMA.1688.F32.TF32 R8, R140, R10, R136 ;  /* 0x0000000a8c08723c */ /* 0x000fe20000081088 */
[----:B------:R-:W5:Y:S04]  /*125c0*/  LDSM.16.M88.4 R136, [R6+UR7+0x8080] ;  /* 0x008080070688783b */ /* 0x000f680008000200 */
[----:B------:R-:W5:Y:S03]  /*125d0*/  LDSM.16.M88.4 R140, [R6+UR7+0x8880] ;  /* 0x00888007068c783b */ /* 0x000f660008000200 */
[C---:B-1----:R-:W-:Y:S08]  /*125e0*/  HMMA.1688.F32.TF32 R72, R168.reuse, R164, R72 ;  /* 0x000000a4a848723c */ /* 0x042ff00000081048 */
[C---:B--2---:R-:W-:Y:S08]  /*125f0*/  HMMA.1688.F32.TF32 R52, R168.reuse, R144, R192 ;  /* 0x00000090a834723c */ /* 0x044ff000000810c0 */
[C---:B---3--:R-:W-:Y:S08]  /*12600*/  HMMA.1688.F32.TF32 R56, R168.reuse, R148, R188 ;  /* 0x00000094a838723c */ /* 0x048ff000000810bc */
[C---:B----4-:R-:W-:Y:S01]  /*12610*/  HMMA.1688.F32.TF32 R60, R168.reuse, R152, R184 ;  /* 0x00000098a83c723c */ /* 0x050fe200000810b8 */
[----:B------:R-:W-:Y:S04]  /*12620*/  LDS R184, [R5+UR7+0x2800] ;  /* 0x0028000705b87984 */ /* 0x000fe80008000800 */
[----:B------:R-:W-:Y:S03]  /*12630*/  LDS R186, [R5+UR7+0x2c00] ;  /* 0x002c000705ba7984 */ /* 0x000fe60008000800 */
[C---:B-----5:R-:W-:Y:S01]  /*12640*/  HMMA.1688.F32.TF32 R64, R168.reuse, R156, R180 ;  /* 0x0000009ca840723c */ /* 0x060fe200000810b4 */
[----:B------:R-:W-:Y:S04]  /*12650*/  LDS R185, [R217+UR7+0x2800] ;  /* 0x00280007d9b97984 */ /* 0x000fe80008000800 */
[----:B------:R-:W-:Y:S03]  /*12660*/  LDS R187, [R217+UR7+0x2c00] ;  /* 0x002c0007d9bb7984 */ /* 0x000fe60008000800 */
[C---:B------:R-:W-:Y:S01]  /*12670*/  HMMA.1688.F32.TF32 R44, R168.reuse, R136, R200 ;  /* 0x00000088a82c723c */ /* 0x040fe200000810c8 */
[----:B------:R-:W-:Y:S04]  /*12680*/  LDS R180, [R218+UR7+0x2800] ;  /* 0x00280007dab47984 */ /* 0x000fe80008000800 */
[----:B------:R-:W-:Y:S03]  /*12690*/  LDS R182, [R218+UR7+0x2c00] ;  /* 0x002c0007dab67984 */ /* 0x000fe60008000800 */
[C---:B------:R-:W-:Y:S01]  /*126a0*/  HMMA.1688.F32.TF32 R48, R168.reuse, R140, R196 ;  /* 0x0000008ca830723c */ /* 0x040fe200000810c4 */
[----:B------:R-:W-:Y:S04]  /*126b0*/  LDS R181, [R219+UR7+0x2800] ;  /* 0x00280007dbb57984 */ /* 0x000fe80008000800 */
[----:B------:R-:W-:Y:S03]  /*126c0*/  LDS R183, [R219+UR7+0x2c00] ;  /* 0x002c0007dbb77984 */ /* 0x000fe60008000800 */
[----:B------:R-:W-:Y:S01]  /*126d0*/  HMMA.1688.F32.TF32 R68, R168, R160, R176 ;  /* 0x000000a0a844723c */ /* 0x000fe200000810b0 */
[----:B------:R-:W-:Y:S04]  /*126e0*/  LDS R200, [R218+UR7+0x3800] ;  /* 0x00380007dac87984 */ /* 0x000fe80008000800 */
        /* <DEDUP_REMOVED lines=8> */
[----:B------:R-:W-:Y:S04]  /*12770*/  LDS R201, [R219+UR7+0x3800] ;  /* 0x00380007dbc97984 */ /* 0x000fe80008000800 */
[----:B------:R-:W-:Y:S03]  /*12780*/  LDS R203, [R219+UR7+0x3c00] ;  /* 0x003c0007dbcb7984 */ /* 0x000fe60008000800 */
        /* <DEDUP_REMOVED lines=11> */
[-C--:B------:R-:W-:Y:S01]  /*12840*/  HMMA.1688.F32.TF32 R132, R12, R164.reuse, R132 ;  /* 0x000000a40c84723c */ /* 0x080fe20000081084 */
[----:B------:R-:W-:Y:S04]  /*12850*/  LDS R12, [R218+UR7+0x2080] ;  /* 0x00208007da0c7984 */ /* 0x000fe80008000800 */
[----:B------:R-:W-:Y:S03]  /*12860*/  LDS R14, [R218+UR7+0x2480] ;  /* 0x00248007da0e7984 */ /* 0x000fe60008000800 */
[----:B------:R-:W-:Y:S01]  /*12870*/  HMMA.1688.F32.TF32 R100, R172, R164, R100 ;  /* 0x000000a4ac64723c */ /* 0x000fe20000081064 */
[----:B------:R-:W-:Y:S04]  /*12880*/  LDS R13, [R219+UR7+0x2080] ;  /* 0x00208007db0d7984 */ /* 0x000fe80008000800 */
[----:B------:R-:W1:Y:S03]  /*12890*/  LDS R15, [R219+UR7+0x2480] ;  /* 0x00248007db0f7984 */ /* 0x000e660008000800 */
[C---:B------:R-:W-:Y:S01]  /*128a0*/  HMMA.1688.F32.TF32 R176, R184.reuse, R138, R44 ;  /* 0x0000008ab8b0723c */ /* 0x040fe2000008102c */
[----:B------:R-:W-:Y:S04]  /*128b0*/  LDS R172, [R5+UR7+0x2880] ;  /* 0x0028800705ac7984 */ /* 0x000fe80008000800 */
[----:B------:R-:W-:Y:S03]  /*128c0*/  LDS R174, [R5+UR7+0x2c80] ;  /* 0x002c800705ae7984 */ /* 0x000fe60008000800 */
[C---:B------:R-:W-:Y:S01]  /*128d0*/  HMMA.1688.F32.TF32 R44, R184.reuse, R142, R48 ;  /* 0x0000008eb82c723c */ /* 0x040fe20000081030 */
[----:B------:R-:W-:Y:S04]  /*128e0*/  LDS R173, [R217+UR7+0x2880] ;  /* 0x00288007d9ad7984 */ /* 0x000fe80008000800 */
[----:B------:R-:W2:Y:S03]  /*128f0*/  LDS R175, [R217+UR7+0x2c80] ;  /* 0x002c8007d9af7984 */ /* 0x000ea60008000800 */
        /* <DEDUP_REMOVED lines=22> */
[C---:B------:R-:W-:Y:S01]  /*12a60*/  HMMA.1688.F32.TF32 R88, R180.reuse, R154, R168 ;  /* 0x0000009ab458723c */ /* 0x040fe200000810a8 */
[----:B------:R-:W-:Y:S04]  /*12a70*/  LDS R168, [R5+UR7+0x3000] ;  /* 0x0030000705a87984 */ /* 0x000fe80008000800 */
[----:B------:R-:W-:Y:S03]  /*12a80*/  LDS R170, [R5+UR7+0x3400] ;  /* 0x0034000705aa7984 */ /* 0x000fe60008000800 */
[C---:B------:R-:W-:Y:S01]  /*12a90*/  HMMA.1688.F32.TF32 R92, R180.reuse, R158, R92 ;  /* 0x0000009eb45c723c */ /* 0x040fe2000008105c */
[----:B------:R-:W-:Y:S04]  /*12aa0*/  LDS R169, [R217+UR7+0x3000] ;  /* 0x00300007d9a97984 */ /* 0x000fe80008000800 */
[----:B------:R-:W-:Y:S03]  /*12ab0*/  LDS R171, [R217+UR7+0x3400] ;  /* 0x00340007d9ab7984 */ /* 0x000fe60008000800 */
        /* <DEDUP_REMOVED lines=15> */
[C---:B------:R-:W-:Y:S01]  /*12bb0*/  HMMA.1688.F32.TF32 R140, R12.reuse, R142, R36 ;  /* 0x0000008e0c8c723c */ /* 0x040fe20000081024 */
[----:B------:R-:W-:Y:S07]  /*12bc0*/  LDSM.16.M88.4 R36, [R216+UR7+0xb880] ;  /* 0x00b88007d824783b */ /* 0x000fee0008000200 */
[C---:B------:R-:W-:Y:S01]  /*12bd0*/  HMMA.1688.F32.TF32 R144, R12.reuse, R146, R32 ;  /* 0x000000920c90723c */ /* 0x040fe20000081020 */
[----:B------:R-:W1:Y:S07]  /*12be0*/  LDSM.16.M88.4 R32, [R216+UR7+0xb080] ;  /* 0x00b08007d820783b */ /* 0x000e6e0008000200 */
[C---:B------:R-:W-:Y:S01]  /*12bf0*/  HMMA.1688.F32.TF32 R148, R12.reuse, R150, R28 ;  /* 0x000000960c94723c */ /* 0x040fe2000008101c */
[----:B------:R-:W2:Y:S07]  /*12c00*/  LDSM.16.M88.4 R28, [R216+UR7+0xa880] ;  /* 0x00a88007d81c783b */ /* 0x000eae0008000200 */
[C---:B------:R-:W-:Y:S01]  /*12c10*/  HMMA.1688.F32.TF32 R152, R12.reuse, R154, R24 ;  /* 0x0000009a0c98723c */ /* 0x040fe20000081018 */
[----:B------:R-:W3:Y:S07]  /*12c20*/  LDSM.16.M88.4 R24, [R216+UR7+0xa080] ;  /* 0x00a08007d818783b */ /* 0x000eee0008000200 */
[C---:B------:R-:W-:Y:S01]  /*12c30*/  HMMA.1688.F32.TF32 R156, R12.reuse, R158, R20 ;  /* 0x0000009e0c9c723c */ /* 0x040fe20000081014 */
[----:B------:R-:W4:Y:S07]  /*12c40*/  LDSM.16.M88.4 R20, [R216+UR7+0x9880] ;  /* 0x00988007d814783b */ /* 0x000f2e0008000200 */
[C---:B------:R-:W-:Y:S01]  /*12c50*/  HMMA.1688.F32.TF32 R160, R12.reuse, R162, R16 ;  /* 0x000000a20ca0723c */ /* 0x040fe20000081010 */
[----:B------:R-:W5:Y:S07]  /*12c60*/  LDSM.16.M88.4 R16, [R216+UR7+0x9080] ;  /* 0x00908007d810783b */ /* 0x000f6e0008000200 */
[----:B------:R-:W-:Y:S01]  /*12c70*/  HMMA.1688.F32.TF32 R164, R12, R166, R8 ;  /* 0x000000a60ca4723c */ /* 0x000fe20000081008 */
[----:B------:R-:W5:Y:S04]  /*12c80*/  LDSM.16.M88.4 R8, [R216+UR7+0x8080] ;  /* 0x00808007d808783b */ /* 0x000f680008000200 */
[----:B------:R-:W5:Y:S03]  /*12c90*/  LDSM.16.M88.4 R12, [R216+UR7+0x8880] ;  /* 0x00888007d80c783b */ /* 0x000f660008000200 */
[C---:B-1----:R-:W-:Y:S08]  /*12ca0*/  HMMA.1688.F32.TF32 R64, R168.reuse, R32, R64 ;  /* 0x00000020a840723c */ /* 0x042ff00000081040 */
[C---:B--2---:R-:W-:Y:S08]  /*12cb0*/  HMMA.1688.F32.TF32 R60, R168.reuse, R28, R60 ;  /* 0x0000001ca83c723c */ /* 0x044ff0000008103c */
[C---:B---3--:R-:W-:Y:S08]  /*12cc0*/  HMMA.1688.F32.TF32 R56, R168.reuse, R24, R56 ;  /* 0x00000018a838723c */ /* 0x048ff00000081038 */
[C---:B----4-:R-:W-:Y:S08]  /*12cd0*/  HMMA.1688.F32.TF32 R52, R168.reuse, R20, R52 ;  /* 0x00000014a834723c */ /* 0x050ff00000081034 */
[C---:B-----5:R-:W-:Y:S08]  /*12ce0*/  HMMA.1688.F32.TF32 R48, R168.reuse, R16, R48 ;  /* 0x00000010a830723c */ /* 0x060ff00000081030 */
[C---:B------:R-:W-:Y:S08]  /*12cf0*/  HMMA.1688.F32.TF32 R40, R168.reuse, R8, R176 ;  /* 0x00000008a828723c */ /* 0x040ff000000810b0 */
[C---:B------:R-:W-:Y:S08]  /*12d00*/  HMMA.1688.F32.TF32 R44, R168.reuse, R12, R44 ;  /* 0x0000000ca82c723c */ /* 0x040ff0000008102c */
[----:B------:R-:W-:Y:S01]  /*12d10*/  HMMA.1688.F32.TF32 R68, R168, R36, R68 ;  /* 0x00000024a844723c */ /* 0x000fe20000081044 */
[----:B------:R-:W-:Y:S04]  /*12d20*/  LDS R168, [R218+UR7+0x3000] ;  /* 0x00300007daa87984 */ /* 0x000fe80008000800 */
[----:B------:R-:W-:Y:S04]  /*12d30*/  LDS R170, [R218+UR7+0x3400] ;  /* 0x00340007daaa7984 */ /* 0x000fe80008000800 */
[----:B------:R-:W-:Y:S04]  /*12d40*/  LDS R169, [R219+UR7+0x3000] ;  /* 0x00300007dba97984 */ /* 0x000fe80008000800 */
[----:B------:R-:W1:Y:S02]  /*12d50*/  LDS R171, [R219+UR7+0x3400] ;  /* 0x00340007dbab7984 */ /* 0x000e640008000800 */
        /* <DEDUP_REMOVED lines=24> */
[C---:B-1----:R-:W-:Y:S02]  /*12ee0*/  HMMA.1688.F32.TF32 R136, R168.reuse, R8, R136 ;  /* 0x00000008a888723c */ /* 0x042fe40000081088 */
[----:B------:R-:W2:Y:S01]  /*12ef0*/  LDL R9, [R1+0x7ac] ;  /* 0x0007ac0001097983 */ /* 0x000ea20000100800 */
[----:B------:R-:W1:Y:S05]  /*12f00*/  LDC R8, c[0x0][0x3a0] ;  /* 0x0000e800ff087b82 */ /* 0x000e6a0000000800 */
[C---:B------:R-:W-:Y:S01]  /*12f10*/  HMMA.1688.F32.TF32 R152, R168.reuse, R24, R152 ;  /* 0x00000018a898723c */ /* 0x040fe20000081098 */
[----:B------:R-:W3:Y:S07]  /*12f20*/  LDL.LU R25, [R1+0x774] ;  /* 0x0007740001197983 */ /* 0x000eee0000300800 */
[C---:B------:R-:W-:Y:S01]  /*12f30*/  HMMA.1688.F32.TF32 R140, R168.reuse, R12, R140 ;  /* 0x0000000ca88c723c */ /* 0x040fe2000008108c */
[----:B------:R-:W4:Y:S07]  /*12f40*/  LDL.LU R13, [R1+0x778] ;  /* 0x00077800010d7983 */ /* 0x000f2e0000300800 */
[C---:B------:R-:W-:Y:S08]  /*12f50*/  HMMA.1688.F32.TF32 R144, R168.reuse, R16, R144 ;  /* 0x00000010a890723c */ /* 0x040ff00000081090 */
[C---:B------:R-:W-:Y:S01]  /*12f60*/  HMMA.1688.F32.TF32 R148, R168.reuse, R20, R148 ;  /* 0x00000014a894723c */ /* 0x040fe20000081094 */
[----:B------:R-:W5:Y:S04]  /*12f70*/  LDL.LU R21, [R1+0x780] ;  /* 0x0007800001157983 */ /* 0x000f680000300800 */
[----:B------:R-:W5:Y:S03]  /*12f80*/  LDL.LU R20, [R1+0x73c] ;  /* 0x00073c0001147983 */ /* 0x000f660000300800 */
[C---:B------:R-:W-:Y:S08]  /*12f90*/  HMMA.1688.F32.TF32 R156, R168.reuse, R28, R156 ;  /* 0x0000001ca89c723c */ /* 0x040ff0000008109c */
[C---:B------:R-:W-:Y:S08]  /*12fa0*/  HMMA.1688.F32.TF32 R160, R168.reuse, R32, R160 ;  /* 0x00000020a8a0723c */ /* 0x040ff000000810a0 */
[----:B------:R-:W-:Y:S01]  /*12fb0*/  HMMA.1688.F32.TF32 R164, R168, R36, R164 ;  /* 0x00000024a8a4723c */ /* 0x000fe200000810a4 */
[----:B------:R-:W-:Y:S04]  /*12fc0*/  LDS R168, [R5+UR7+0x3880] ;  /* 0x0038800705a87984 */ /* 0x000fe80008000800 */
[----:B------:R-:W-:Y:S04]  /*12fd0*/  LDS R170, [R5+UR7+0x3c80] ;  /* 0x003c800705aa7984 */ /* 0x000fe80008000800 */
[----:B------:R-:W-:Y:S04]  /*12fe0*/  LDS R169, [R217+UR7+0x3880] ;  /* 0x00388007d9a97984 */ /* 0x000fe80008000800 */
[----:B------:R-:W1:Y:S01]  /*12ff0*/  LDS R171, [R217+UR7+0x3c80] ;  /* 0x003c8007d9ab7984 */ /* 0x000e620008000800 */
[-C--:B------:R-:W-:Y:S08]  /*13000*/  HMMA.1688.F32.TF32 R188, R204, R18.reuse, R48 ;  /* 0x00000012ccbc723c */ /* 0x080ff00000081030 */
[-C--:B------:R-:W-:Y:S08]  /*13010*/  HMMA.1688.F32.TF32 R80, R200, R18.reuse, R80 ;  /* 0x00000012c850723c */ /* 0x080ff00000081050 */
[----:B------:R-:W-:Y:S01]  /*13020*/  HMMA.1688.F32.TF32 R144, R172, R18, R144 ;  /* 0x00000012ac90723c */ /* 0x000fe20000081090 */
[----:B-1----:R-:W-:-:S04]  /*13030*/  VIADD R8, R8, 0xffffff80 ;  /* 0xffffff8008087836 */ /* 0x002fc80000000000 */
[----:B------:R-:W-:-:S03]  /*13040*/  IMAD R8, R220, -0x40, R8 ;  /* 0xffffffc0dc087824 */ /* 0x000fc600078e0208 */
[----:B------:R-:W-:Y:S01]  /*13050*/  HMMA.1688.F32.TF32 R112, R168, R18, R112 ;  /* 0x00000012a870723c */ /* 0x000fe20000081070 */
[----:B------:R-:W5:Y:S04]  /*13060*/  LDL.LU R19, [R1+0x77c] ;  /* 0x00077c0001137983 */ /* 0x000f680000300800 */
[----:B------:R-:W5:Y:S04]  /*13070*/  LDL.LU R18, [R1+0x738] ;  /* 0x0007380001127983 */ /* 0x000f680000300800 */
[----:B------:R-:W5:Y:S01]  /*13080*/  LDL.LU R17, [R1+0x740] ;  /* 0x0007400001117983 */ /* 0x000f620000300800 */
[----:B------:R-:W-:Y:S03]  /*13090*/  HMMA.1688.F32.TF32 R192, R204, R14, R44 ;  /* 0x0000000eccc0723c */ /* 0x000fe6000008102c */
[----:B------:R-:W5:Y:S01]  /*130a0*/  LDL.LU R16, [R1+0x744] ;  /* 0x0007440001107983 */ /* 0x000f620000300800 */
[----:B------:R-:W-:-:S04]  /*130b0*/  ISETP.GT.AND P1, PT, R8, RZ, PT ;  /* 0x000000ff0800720c */ /* 0x000fc80003f24270 */
[-C--:B------:R-:W-:Y:S08]  /*130c0*/  HMMA.1688.F32.TF32 R76, R200, R14.reuse, R76 ;  /* 0x0000000ec84c723c */ /* 0x080ff0000008104c */
[-C--:B------:R-:W-:Y:S08]  /*130d0*/  HMMA.1688.F32.TF32 R108, R168, R14.reuse, R108 ;  /* 0x0000000ea86c723c */ /* 0x080ff0000008106c */
[----:B------:R-:W-:Y:S01]  /*130e0*/  HMMA.1688.F32.TF32 R140, R172, R14, R140 ;  /* 0x0000000eac8c723c */ /* 0x000fe2000008108c */
[----:B------:R-:W5:Y:S04]  /*130f0*/  LDL.LU R15, [R1+0x6f8] ;  /* 0x0006f800010f7983 */ /* 0x000f680000300800 */
[----:B------:R-:W5:Y:S03]  /*13100*/  LDL.LU R12, [R1+0x6fc] ;  /* 0x0006fc00010c7983 */ /* 0x000f660000300800 */
[-C--:B------:R-:W-:Y:S08]  /*13110*/  HMMA.1688.F32.TF32 R196, R204, R10.reuse, R40 ;  /* 0x0000000accc4723c */ /* 0x080ff00000081028 */
[-C--:B------:R-:W-:Y:S08]  /*13120*/  HMMA.1688.F32.TF32 R72, R200, R10.reuse, R72 ;  /* 0x0000000ac848723c */ /* 0x080ff00000081048 */
[-C--:B------:R-:W-:Y:S08]  /*13130*/  HMMA.1688.F32.TF32 R104, R168, R10.reuse, R104 ;  /* 0x0000000aa868723c */ /* 0x080ff00000081068 */
[----:B------:R-:W-:Y:S01]  /*13140*/  HMMA.1688.F32.TF32 R136, R172, R10, R136 ;  /* 0x0000000aac88723c */ /* 0x000fe20000081088 */
[----:B--2---:R-:W-:-:S02]  /*13150*/  ISETP.GE.AND P0, PT, R220, R9, PT ;  /* 0x00000009dc00720c */ /* 0x004fc40003f06270 */
[----:B------:R-:W-:Y:S02]  /*13160*/  SEL R9, RZ, 0x4, !P1 ;  /* 0x00000004ff097807 */ /* 0x000fe40004800000 */
[----:B----4-:R-:W-:-:S04]  /*13170*/  IADD3 R13, P1, PT, R13, R2, RZ ;  /* 0x000000020d0d7210 */ /* 0x010fc80007f3e0ff */
[----:B---3--:R-:W-:Y:S01]  /*13180*/  IADD3.X R25, PT, PT, R25, R0, RZ, P1, !PT ;  /* 0x0000000019197210 */ /* 0x008fe20000ffe4ff */
[----:B------:R1:W-:Y:S01]  /*13190*/  STL [R1+0x778], R13 ;  /* 0x0007780d01007387 */ /* 0x0003e20000100800 */
[----:B------:R-:W-:-:S03]  /*131a0*/  IMAD.MOV.U32 R10, RZ, RZ, R13 ;  /* 0x000000ffff0a7224 */ /* 0x000fc600078e000d */
[----:B------:R-:W-:Y:S04]  /*131b0*/  STL [R1+0x774], R25 ;  /* 0x0007741901007387 */ /* 0x000fe80000100800 */
[----:B------:R-:W2:Y:S04]  /*131c0*/  LDL.LU R14, [R1+0x700] ;  /* 0x00070000010e7983 */ /* 0x000ea80000300800 */
[----:B-1----:R-:W3:Y:S01]  /*131d0*/  LDL.LU R13, [R1+0x704] ;  /* 0x00070400010d7983 */ /* 0x002ee20000300800 */
[----:B------:R-:W1:Y:S01]  /*131e0*/  S2R R219, SR_TID.X ;  /* 0x0000000000db7919 */ /* 0x000e620000002100 */
[----:B------:R-:W-:Y:S01]  /*131f0*/  UIADD3 UR5, UPT, UPT, UR5, 0x1, URZ ;  /* 0x0000000105057890 */ /* 0x000fe2000fffe0ff */
[----:B------:R-:W-:-:S03]  /*13200*/  SEL R9, R9, RZ, !P0 ;  /* 0x000000ff09097207 */ /* 0x000fc60004000000 */
[----:B------:R-:W-:Y:S01]  /*13210*/  UISETP.GT.AND UP0, UPT, UR5, 0x1, UPT ;  /* 0x000000010500788c */ /* 0x000fe2000bf04270 */
[----:B------:R-:W-:-:S03]  /*13220*/  ISETP.NE.U32.AND P2, PT, R9, RZ, PT ;  /* 0x000000ff0900720c */ /* 0x000fc60003f45070 */
[----:B------:R-:W-:-:S04]  /*13230*/  USEL UR5, UR5, URZ, !UP0 ;  /* 0x000000ff05057287 */ /* 0x000fc8000c000000 */
[----:B------:R-:W-:Y:S01]  /*13240*/  ULEA UR7, UR5, UR4, 0xe ;  /* 0x0000000405077291 */ /* 0x000fe2000f8e70ff */
[----:B------:R-:W-:Y:S02]  /*13250*/  MOV R11, R25 ;  /* 0x00000019000b7202 */ /* 0x000fe40000000f00 */
[----:B------:R-:W-:Y:S02]  /*13260*/  ISETP.GT.AND P1, PT, R8, 0x4, PT ;  /* 0x000000040800780c */ /* 0x000fe40003f24270 */
[----:B-1----:R-:W-:-:S05]  /*13270*/  LOP3.LUT R219, R219, 0x1f, RZ, 0xc0, !PT ;  /* 0x0000001fdbdb7812 */ /* 0x002fca00078ec0ff */
[----:B------:R-:W-:-:S04]  /*13280*/  IMAD.SHL.U32 R24, R219, 0x4, RZ ;  /* 0x00000004db187824 */ /* 0x000fc800078e00ff */
[----:B------:R-:W-:Y:S01]  /*13290*/  VIADD R9, R24, UR7 ;  /* 0x0000000718097c36 */ /* 0x000fe20008000000 */
[----:B------:R-:W-:Y:S01]  /*132a0*/  BAR.SYNC.DEFER_BLOCKING 0x0 ;  /* 0x0000000000007b1d */ /* 0x000fe20000010000 */
[-C--:B-----5:R-:W-:Y:S02]  /*132b0*/  IADD3 R21, P3, PT, R21, R2.reuse, RZ ;  /* 0x0000000215157210 */ /* 0x0a0fe40007f7e0ff */
[----:B------:R-:W-:-:S03]  /*132c0*/  IADD3 R20, P4, PT, R20, R2, RZ ;  /* 0x0000000214147210 */ /* 0x000fc60007f9e0ff */
[----:B------:R-:W-:Y:S01]  /*132d0*/  @!PT LDS RZ, [RZ] ;  /* 0x00000000fffff984 */ /* 0x000fe20000000800 */
[----:B------:R-:W-:Y:S01]  /*132e0*/  @!PT LDS RZ, [RZ] ;  /* 0x00000000fffff984 */ /* 0x000fe20000000800 */
[----:B------:R-:W-:Y:S01]  /*132f0*/  @!PT LDS RZ, [RZ] ;  /* 0x00000000fffff984 */ /* 0x000fe20000000800 */
[----:B------:R1:W-:Y:S01]  /*13300*/  LDGSTS.E [R9], desc[UR8][R10.64], P2 ;  /* 0x000000000a097fae */ /* 0x0003e200091a1008 */
[----:B------:R-:W-:Y:S01]  /*13310*/  IMAD.X R19, R19, 0x1, R0, P3 ;  /* 0x0000000113137824 */ /* 0x000fe200018e0600 */
[----:B-1----:R-:W-:-:S04]  /*13320*/  SEL R10, RZ, 0x4, !P1 ;  /* 0x00000004ff0a7807 */ /* 0x002fc80004800000 */
[----:B------:R-:W-:Y:S01]  /*13330*/  SEL R10, R10, RZ, !P0 ;  /* 0x000000ff0a0a7207 */ /* 0x000fe20004000000 */
[----:B------:R-:W-:-:S03]  /*13340*/  IMAD.MOV.U32 R11, RZ, RZ, R19 ;  /* 0x000000ffff0b7224 */ /* 0x000fc600078e0013 */
[----:B------:R-:W-:Y:S01]  /*13350*/  ISETP.NE.U32.AND P1, PT, R10, RZ, PT ;  /* 0x000000ff0a00720c */ /* 0x000fe20003f25070 */
[----:B------:R-:W-:Y:S01]  /*13360*/  IMAD.X R18, R18, 0x1, R0, P4 ;  /* 0x0000000112127824 */ /* 0x000fe200020e0600 */
[----:B------:R-:W-:-:S05]  /*13370*/  MOV R10, R21 ;  /* 0x00000015000a7202 */ /* 0x000fca0000000f00 */
[----:B------:R1:W-:Y:S01]  /*13380*/  LDGSTS.E [R9+0x80], desc[UR8][R10.64], P2 ;  /* 0x000800000a097fae */ /* 0x0003e200091a1008 */
[----:B------:R-:W-:Y:S02]  /*13390*/  ISETP.GT.AND P2, PT, R8, 0x8, PT ;  /* 0x000000080800780c */ /* 0x000fe40003f44270 */
[----:B------:R-:W-:Y:S01]  /*133a0*/  IADD3 R16, P3, PT, R16, R2, RZ ;  /* 0x0000000210107210 */ /* 0x000fe20007f7e0ff */
[----:B-1----:R-:W-:Y:S01]  /*133b0*/  IMAD.MOV.U32 R10, RZ, RZ, R20 ;  /* 0x000000ffff0a7224 */ /* 0x002fe200078e0014 */
[----:B------:R-:W-:-:S05]  /*133c0*/  MOV R11, R18 ;  /* 0x00000012000b7202 */ /* 0x000fca0000000f00 */
[----:B------:R1:W-:Y:S01]  /*133d0*/  LDGSTS.E [R9+0x400], desc[UR8][R10.64], P1 ;  /* 0x004000000a097fae */ /* 0x0003e200089a1008 */
[----:B------:R-:W-:Y:S01]  /*133e0*/  IADD3 R12, P4, PT, R12, R2, RZ ;  /* 0x000000020c0c7210 */ /* 0x000fe20007f9e0ff */
[----:B------:R-:W-:Y:S01]  /*133f0*/  IMAD.X R17, R17, 0x1, R0, P3 ;  /* 0x0000000111117824 */ /* 0x000fe200018e0600 */
[----:B-1----:R-:W-:-:S04]  /*13400*/  SEL R10, RZ, 0x4, !P2 ;  /* 0x00000004ff0a7807 */ /* 0x002fc80005000000 */
[----:B------:R-:W-:Y:S01]  /*13410*/  SEL R10, R10, RZ, !P0 ;  /* 0x000000ff0a0a7207 */ /* 0x000fe20004000000 */
[----:B------:R-:W-:-:S03]  /*13420*/  IMAD.MOV.U32 R11, RZ, RZ, R17 ;  /* 0x000000ffff0b7224 */ /* 0x000fc600078e0011 */
[----:B------:R-:W-:Y:S01]  /*13430*/  ISETP.NE.U32.AND P2, PT, R10, RZ, PT ;  /* 0x000000ff0a00720c */ /* 0x000fe20003f45070 */
[----:B------:R-:W-:Y:S01]  /*13440*/  IMAD.X R15, R15, 0x1, R0, P4 ;  /* 0x000000010f0f7824 */ /* 0x000fe200020e0600 */
[----:B------:R-:W-:Y:S01]  /*13450*/  MOV R10, R16 ;  /* 0x00000010000a7202 */ /* 0x000fe20000000f00 */
[----:B------:R-:W-:Y:S04]  /*13460*/  STL [R1+0x780], R21 ;  /* 0x0007801501007387 */ /* 0x000fe80000100800 */
[----:B------:R-:W-:Y:S04]  /*13470*/  STL [R1+0x77c], R19 ;  /* 0x00077c1301007387 */ /* 0x000fe80000100800 */
[----:B------:R-:W-:Y:S04]  /*13480*/  STL [R1+0x73c], R20 ;  /* 0x00073c1401007387 */ /* 0x000fe80000100800 */
[----:B------:R-:W-:Y:S04]  /*13490*/  STL [R1+0x738], R18 ;  /* 0x0007381201007387 */ /* 0x000fe80000100800 */
[----:B------:R1:W-:Y:S01]  /*134a0*/  LDGSTS.E [R9+0x480], desc[UR8][R10.64], P1 ;  /* 0x004800000a097fae */ /* 0x0003e200089a1008 */
[----:B------:R-:W-:-:S03]  /*134b0*/  ISETP.GT.AND P1, PT, R8, 0xc, PT ;  /* 0x0000000c0800780c */ /* 0x000fc60003f24270 */
[----:B------:R-:W-:Y:S04]  /*134c0*/  STL [R1+0x744], R16 ;  /* 0x0007441001007387 */ /* 0x000fe80000100800 */
[----:B------:R-:W-:Y:S01]  /*134d0*/  STL [R1+0x740], R17 ;  /* 0x0007401101007387 */ /* 0x000fe20000100800 */
[----:B-1----:R-:W-:Y:S01]  /*134e0*/  IMAD.MOV.U32 R10, RZ, RZ, R12 ;  /* 0x000000ffff0a7224 */ /* 0x002fe200078e000c */
[----:B------:R-:W-:Y:S02]  /*134f0*/  MOV R11, R15 ;  /* 0x0000000f000b7202 */ /* 0x000fe40000000f00 */
[----:B------:R1:W-:Y:S04]  /*13500*/  STL [R1+0x6fc], R12 ;  /* 0x0006fc0c01007387 */ /* 0x0003e80000100800 */
[----:B------:R-:W-:Y:S04]  /*13510*/  STL [R1+0x6f8], R15 ;  /* 0x0006f80f01007387 */ /* 0x000fe80000100800 */
[----:B------:R4:W-:Y:S04]  /*13520*/  LDGSTS.E [R9+0x800], desc[UR8][R10.64], P2 ;  /* 0x008000000a097fae */ /* 0x0009e800091a1008 */
[----:B-1----:R-:W5:Y:S01]  /*13530*/  LDL.LU R12, [R1+0x688] ;  /* 0x00068800010c7983 */ /* 0x002f620000300800 */
[----:B----4-:R-:W-:-:S04]  /*13540*/  SEL R10, RZ, 0x4, !P1 ;  /* 0x00000004ff0a7807 */ /* 0x010fc80004800000 */
[----:B------:R-:W-:-:S04]  /*13550*/  SEL R10, R10, RZ, !P0 ;  /* 0x000000ff0a0a7207 */ /* 0x000fc80004000000 */
[----:B------:R-:W-:Y:S02]  /*13560*/  ISETP.NE.U32.AND P1, PT, R10, RZ, PT ;  /* 0x000000ff0a00720c */ /* 0x000fe40003f25070 */
[----:B---3--:R-:W-:-:S05]  /*13570*/  IADD3 R13, P3, PT, R13, R2, RZ ;  /* 0x000000020d0d7210 */ /* 0x008fca0007f7e0ff */
[----:B--2---:R-:W-:Y:S01]  /*13580*/  IMAD.X R14, R14, 0x1, R0, P3 ;  /* 0x000000010e0e7824 */ /* 0x004fe200018e0600 */
[----:B------:R1:W-:Y:S01]  /*13590*/  STL [R1+0x704], R13 ;  /* 0x0007040d01007387 */ /* 0x0003e20000100800 */
[----:B------:R-:W-:-:S03]  /*135a0*/  MOV R10, R13 ;  /* 0x0000000d000a7202 */ /* 0x000fc60000000f00 */
[----:B------:R2:W-:Y:S01]  /*135b0*/  STL [R1+0x700], R14 ;  /* 0x0007000e01007387 */ /* 0x0005e20000100800 */
[----:B------:R-:W-:-:S03]  /*135c0*/  IMAD.MOV.U32 R11, RZ, RZ, R14 ;  /* 0x000000ffff0b7224 */ /* 0x000fc600078e000e */
[----:B------:R-:W3:Y:S04]  /*135d0*/  LDL.LU R17, [R1+0x68c] ;  /* 0x00068c0001117983 */ /* 0x000ee80000300800 */
[----:B-1----:R-:W4:Y:S04]  /*135e0*/  LDL.LU R13, [R1+0x690] ;  /* 0x00069000010d7983 */ /* 0x002f280000300800 */
[----:B------:R-:W3:Y:S04]  /*135f0*/  LDL.LU R21, [R1+0x8] ;  /* 0x0000080001157983 */ /* 0x000ee80000300800 */
[----:B--2---:R-:W2:Y:S01]  /*13600*/  LDL.LU R14, [R1+0xc] ;  /* 0x00000c00010e7983 */ /* 0x004ea20000300800 */
[----:B------:R-:W-:-:S03]  /*13610*/  IADD3 R229, P4, PT, R229, R2, RZ ;  /* 0x00000002e5e57210 */ /* 0x000fc60007f9e0ff */
[----:B------:R1:W-:Y:S02]  /*13620*/  LDGSTS.E [R9+0x880], desc[UR8][R10.64], P2 ;  /* 0x008800000a097fae */ /* 0x0003e400091a1008 */
[--C-:B------:R-:W-:Y:S01]  /*13630*/  IMAD.X R228, R228, 0x1, R0.reuse, P4 ;  /* 0x00000001e4e47824 */ /* 0x100fe200020e0600 */
[----:B------:R-:W-:Y:S01]  /*13640*/  ISETP.GT.AND P2, PT, R8, 0x10, PT ;  /* 0x000000100800780c */ /* 0x000fe20003f44270 */
[----:B------:R-:W2:Y:S01]  /*13650*/  LDL.LU R20, [R1+0x10] ;  /* 0x0000100001147983 */ /* 0x000ea20000300800 */
[----:B------:R-:W-:Y:S01]  /*13660*/  IADD3 R231, P3, PT, R231, R2, RZ ;  /* 0x00000002e7e77210 */ /* 0x000fe20007f7e0ff */
[----:B-1----:R-:W-:Y:S01]  /*13670*/  IMAD.MOV.U32 R10, RZ, RZ, R229 ;  /* 0x000000ffff0a7224 */ /* 0x002fe200078e00e5 */
[----:B------:R-:W-:Y:S01]  /*13680*/  MOV R11, R228 ;  /* 0x000000e4000b7202 */ /* 0x000fe20000000f00 */
[----:B------:R-:W2:Y:S04]  /*13690*/  LDL.LU R19, [R1+0x14] ;  /* 0x0000140001137983 */ /* 0x000ea80000300800 */
[----:B------:R1:W-:Y:S01]  /*136a0*/  LDGSTS.E [R9+0xc00], desc[UR8][R10.64], P1 ;  /* 0x00c000000a097fae */ /* 0x0003e200089a1008 */
[----:B------:R-:W-:Y:S01]  /*136b0*/  IADD3 R245, P4, PT, R245, R2, RZ ;  /* 0x00000002f5f57210 */ /* 0x000fe20007f9e0ff */
[----:B------:R-:W-:-:S02]  /*136c0*/  IMAD.X R230, R230, 0x1, R0, P3 ;  /* 0x00000001e6e67824 */ /* 0x000fc400018e0600 */
[----:B------:R-:W2:Y:S01]  /*136d0*/  LDL.LU R18, [R1+0x48] ;  /* 0x0000480001127983 */ /* 0x000ea20000300800 */
[----:B-1----:R-:W-:Y:S01]  /*136e0*/  SEL R10, RZ, 0x4, !P2 ;  /* 0x00000004ff0a7807 */ /* 0x002fe20005000000 */
[----:B------:R-:W-:Y:S02]  /*136f0*/  IMAD.MOV.U32 R11, RZ, RZ, R230 ;  /* 0x000000ffff0b7224 */ /* 0x000fe400078e00e6 */
[----:B------:R-:W-:Y:S01]  /*13700*/  IMAD.X R244, R244, 0x1, R0, P4 ;  /* 0x00000001f4f47824 */ /* 0x000fe200020e0600 */
[----:B------:R-:W-:Y:S01]  /*13710*/  SEL R10, R10, RZ, !P0 ;  /* 0x000000ff0a0a7207 */ /* 0x000fe20004000000 */
[----:B------:R-:W2:Y:S03]  /*13720*/  LDL.LU R15, [R1+0x4c] ;  /* 0x00004c00010f7983 */ /* 0x000ea60000300800 */
[----:B------:R-:W-:Y:S02]  /*13730*/  ISETP.NE.U32.AND P2, PT, R10, RZ, PT ;  /* 0x000000ff0a00720c */ /* 0x000fe40003f45070 */
[----:B------:R-:W-:-:S05]  /*13740*/  MOV R10, R231 ;  /* 0x000000e7000a7202 */ /* 0x000fca0000000f00 */
[----:B------:R1:W-:Y:S01]  /*13750*/  LDGSTS.E [R9+0xc80], desc[UR8][R10.64], P1 ;  /* 0x00c800000a097fae */ /* 0x0003e200089a1008 */
[----:B------:R-:W-:Y:S02]  /*13760*/  ISETP.GT.AND P1, PT, R8, 0x14, PT ;  /* 0x000000140800780c */ /* 0x000fe40003f24270 */
[----:B------:R-:W-:Y:S01]  /*13770*/  IADD3 R247, P3, PT, R247, R2, RZ ;  /* 0x00000002f7f77210 */ /* 0x000fe20007f7e0ff */
[----:B-1----:R-:W-:Y:S01]  /*13780*/  IMAD.MOV.U32 R10, RZ, RZ, R245 ;  /* 0x000000ffff0a7224 */ /* 0x002fe200078e00f5 */
[----:B------:R-:W-:-:S05]  /*13790*/  MOV R11, R244 ;  /* 0x000000f4000b7202 */ /* 0x000fca0000000f00 */
[----:B------:R1:W-:Y:S01]  /*137a0*/  LDGSTS.E [R9+0x1000], desc[UR8][R10.64], P2 ;  /* 0x010000000a097fae */ /* 0x0003e200091a1008 */
[----:B------:R-:W-:Y:S01]  /*137b0*/  IMAD.X R246, R246, 0x1, R0, P3 ;  /* 0x00000001f6f67824 */ /* 0x000fe200018e0600 */
[----:B-1----:R-:W-:-:S04]  /*137c0*/  SEL R10, RZ, 0x4, !P1 ;  /* 0x00000004ff0a7807 */ /* 0x002fc80004800000 */
[----:B------:R-:W-:Y:S01]  /*137d0*/  SEL R10, R10, RZ, !P0 ;  /* 0x000000ff0a0a7207 */ /* 0x000fe20004000000 */
[----:B------:R-:W-:-:S03]  /*137e0*/  IMAD.MOV.U32 R11, RZ, RZ, R246 ;  /* 0x000000ffff0b7224 */ /* 0x000fc600078e00f6 */
[----:B------:R-:W-:Y:S02]  /*137f0*/  ISETP.NE.U32.AND P1, PT, R10, RZ, PT ;  /* 0x000000ff0a00720c */ /* 0x000fe40003f25070 */
[----:B------:R-:W-:-:S05]  /*13800*/  MOV R10, R247 ;  /* 0x000000f7000a7202 */ /* 0x000fca0000000f00 */
[----:B------:R1:W-:Y:S01]  /*13810*/  LDGSTS.E [R9+0x1080], desc[UR8][R10.64], P2 ;  /* 0x010800000a097fae */ /* 0x0003e200091a1008 */
[----:B------:R-:W-:Y:S02]  /*13820*/  ISETP.GT.AND P2, PT, R8, 0x18, PT ;  /* 0x000000180800780c */ /* 0x000fe40003f44270 */
[----:B-----5:R-:W-:-:S05]  /*13830*/  IADD3 R12, P4, PT, R12, R2, RZ ;  /* 0x000000020c0c7210 */ /* 0x020fca0007f9e0ff */
[----:B------:R-:W-:Y:S02]  /*13840*/  IMAD.X R251, R251, 0x1, R0, P4 ;  /* 0x00000001fbfb7824 */ /* 0x000fe400020e0600 */
[----:B-1----:R-:W-:-:S03]  /*13850*/  IMAD.MOV.U32 R10, RZ, RZ, R12 ;  /* 0x000000ffff0a7224 */ /* 0x002fc600078e000c */
[----:B------:R-:W-:Y:S01]  /*13860*/  MOV R11, R251 ;  /* 0x000000fb000b7202 */ /* 0x000fe20000000f00 */
[----:B------:R1:W-:Y:S04]  /*13870*/  STL [R1+0x688], R12 ;  /* 0x0006880c01007387 */ /* 0x0003e80000100800 */
[----:B------:R5:W-:Y:S04]  /*13880*/  LDGSTS.E [R9+0x1400], desc[UR8][R10.64], P1 ;  /* 0x014000000a097fae */ /* 0x000be800089a1008 */
[----:B------:R-:W2:Y:S04]  /*13890*/  LDL.LU R16, [R1+0x54] ;  /* 0x0000540001107983 */ /* 0x000ea80000300800 */
[----:B-1----:R-:W2:Y:S01]  /*138a0*/  LDL.LU R12, [R1+0x8c] ;  /* 0x00008c00010c7983 */ /* 0x002ea20000300800 */
[----:B-----5:R-:W-:-:S04]  /*138b0*/  SEL R10, RZ, 0x4, !P2 ;  /* 0x00000004ff0a7807 */ /* 0x020fc80005000000 */
[----:B------:R-:W-:-:S04]  /*138c0*/  SEL R10, R10, RZ, !P0 ;  /* 0x000000ff0a0a7207 */ /* 0x000fc80004000000 */
[----:B------:R-:W-:Y:S02]  /*138d0*/  ISETP.NE.U32.AND P2, PT, R10, RZ, PT ;  /* 0x000000ff0a00720c */ /* 0x000fe40003f45070 */
[----:B----4-:R-:W-:-:S05]  /*138e0*/  IADD3 R13, P3, PT, R13, R2, RZ ;  /* 0x000000020d0d7210 */ /* 0x010fca0007f7e0ff */
[--C-:B---3--:R-:W-:Y:S01]  /*138f0*/  IMAD.X R17, R17, 0x1, R0.reuse, P3 ;  /* 0x0000000111117824 */ /* 0x108fe200018e0600 */
[----:B--2---:R-:W-:Y:S01]  /*13900*/  IADD3 R14, P4, PT, R14, R2, RZ ;  /* 0x000000020e0e7210 */ /* 0x004fe20007f9e0ff */
[----:B------:R-:W-:Y:S02]  /*13910*/  STL [R1+0x690], R13 ;  /* 0x0006900d01007387 */ /* 0x000fe40000100800 */
[----:B------:R-:W-:Y:S02]  /*13920*/  IMAD.MOV.U32 R11, RZ, RZ, R17 ;  /* 0x000000ffff0b7224 */ /* 0x000fe400078e0011 */
[----:B------:R-:W-:Y:S01]  /*13930*/  IMAD.X R21, R21, 0x1, R0, P4 ;  /* 0x0000000115157824 */ /* 0x000fe200020e0600 */
[----:B------:R1:W-:Y:S01]  /*13940*/  STL [R1+0x68c], R17 ;  /* 0x00068c1101007387 */ /* 0x0003e20000100800 */
[----:B------:R-:W-:-:S03]  /*13950*/  MOV R10, R13 ;  /* 0x0000000d000a7202 */ /* 0x000fc60000000f00 */
[----:B------:R2:W-:Y:S04]  /*13960*/  STL [R1+0xc], R14 ;  /* 0x00000c0e01007387 */ /* 0x0005e80000100800 */
[----:B------:R3:W-:Y:S04]  /*13970*/  LDGSTS.E [R9+0x1480], desc[UR8][R10.64], P1 ;  /* 0x014800000a097fae */ /* 0x0007e800089a1008 */
[----:B-1----:R-:W4:Y:S04]  /*13980*/  LDL.LU R17, [R1+0x50] ;  /* 0x0000500001117983 */ /* 0x002f280000300800 */
[----:B------:R-:W-:Y:S04]  /*13990*/  STL [R1+0x8], R21 ;  /* 0x0000081501007387 */ /* 0x000fe80000100800 */
[----:B------:R-:W5:Y:S01]  /*139a0*/  LDL.LU R13, [R1+0x88] ;  /* 0x00008800010d7983 */ /* 0x000f620000300800 */
[----:B---3--:R-:W-:Y:S01]  /*139b0*/  IMAD.MOV.U32 R10, RZ, RZ, R14 ;  /* 0x000000ffff0a7224 */ /* 0x008fe200078e000e */
[----:B------:R-:W-:-:S02]  /*139c0*/  MOV R11, R21 ;  /* 0x00000015000b7202 */ /* 0x000fc40000000f00 */
[-C--:B------:R-:W-:Y:S02]  /*139d0*/  IADD3 R19, P3, PT, R19, R2.reuse, RZ ;  /* 0x0000000213137210 */ /* 0x080fe40007f7e0ff */
[----:B------:R-:W-:Y:S01]  /*139e0*/  ISETP.GT.AND P1, PT, R8, 0x1c, PT ;  /* 0x0000001c0800780c */ /* 0x000fe20003f24270 */
[----:B------:R1:W-:Y:S01]  /*139f0*/  LDGSTS.E [R9+0x1800], desc[UR8][R10.64], P2 ;  /* 0x018000000a097fae */ /* 0x0003e200091a1008 */
[----:B------:R-:W-:Y:S01]  /*13a00*/  HMMA.1688.F32.TF32 R184, R204, R22, R52 ;  /* 0x00000016ccb8723c */ /* 0x000fe20000081034 */
[----:B------:R-:W-:Y:S01]  /*13a10*/  IMAD.X R20, R20, 0x1, R0, P3 ;  /* 0x0000000114147824 */ /* 0x000fe200018e0600 */
[----:B------:R-:W-:-:S06]  /*13a20*/  IADD3 R15, P4, PT, R15, R2, RZ ;  /* 0x000000020f0f7210 */ /* 0x000fcc0007f9e0ff */
[----:B------:R-:W-:Y:S01]  /*13a30*/  HMMA.1688.F32.TF32 R84, R200, R22, R84 ;  /* 0x00000016c854723c */ /* 0x000fe20000081054 */
[----:B-1----:R-:W-:-:S07]  /*13a40*/  SEL R10, RZ, 0x4, !P1 ;  /* 0x00000004ff0a7807 */ /* 0x002fce0004800000 */
[----:B------:R-:W-:Y:S01]  /*13a50*/  HMMA.1688.F32.TF32 R116, R168, R22, R116 ;  /* 0x00000016a874723c */ /* 0x000fe20000081074 */
[----:B------:R-:W-:Y:S01]  /*13a60*/  SEL R10, R10, RZ, !P0 ;  /* 0x000000ff0a0a7207 */ /* 0x000fe20004000000 */
[----:B------:R-:W-:-:S06]  /*13a70*/  IMAD.X R18, R18, 0x1, R0, P4 ;  /* 0x0000000112127824 */ /* 0x000fcc00020e0600 */
[----:B------:R-:W-:Y:S01]  /*13a80*/  HMMA.1688.F32.TF32 R148, R172, R22, R148 ;  /* 0x00000016ac94723c */ /* 0x000fe20000081094 */
[----:B------:R-:W3:Y:S04]  /*13a90*/  LDL.LU R22, [R1+0x94] ;  /* 0x0000940001167983 */ /* 0x000ee80000300800 */
[----:B--2---:R-:W2:Y:S04]  /*13aa0*/  LDL.LU R14, [R1+0xcc] ;  /* 0x0000cc00010e7983 */ /* 0x004ea80000300800 */
[----:B------:R1:W-:Y:S04]  /*13ab0*/  STL [R1+0x14], R19 ;  /* 0x0000141301007387 */ /* 0x0003e80000100800 */
[----:B------:R1:W-:Y:S01]  /*13ac0*/  STL [R1+0x10], R20 ;  /* 0x0000101401007387 */ /* 0x0003e20000100800 */
[----:B------:R-:W-:-:S03]  /*13ad0*/  ISETP.NE.U32.AND P1, PT, R10, RZ, PT ;  /* 0x000000ff0a00720c */ /* 0x000fc60003f25070 */
[----:B------:R-:W-:Y:S01]  /*13ae0*/  STL [R1+0x4c], R15 ;  /* 0x00004c0f01007387 */ /* 0x000fe20000100800 */
[----:B------:R-:W-:-:S03]  /*13af0*/  MOV R10, R19 ;  /* 0x00000013000a7202 */ /* 0x000fc60000000f00 */
[----:B------:R-:W2:Y:S01]  /*13b00*/  LDL.LU R23, [R1+0x90] ;  /* 0x0000900001177983 */ /* 0x000ea20000300800 */
[----:B------:R-:W-:-:S03]  /*13b10*/  IMAD.MOV.U32 R11, RZ, RZ, R20 ;  /* 0x000000ffff0b7224 */ /* 0x000fc600078e0014 */
[----:B------:R1:W-:Y:S04]  /*13b20*/  STL [R1+0x48], R18 ;  /* 0x0000481201007387 */ /* 0x0003e80000100800 */
[----:B-1----:R-:W2:Y:S04]  /*13b30*/  LDL.LU R19, [R1+0xc8] ;  /* 0x0000c80001137983 */ /* 0x002ea80000300800 */
[----:B------:R1:W-:Y:S04]  /*13b40*/  LDGSTS.E [R9+0x1880], desc[UR8][R10.64], P2 ;  /* 0x018800000a097fae */ /* 0x0003e800091a1008 */
[----:B------:R-:W2:Y:S01]  /*13b50*/  LDL.LU R20, [R1+0xd0] ;  /* 0x0000d00001147983 */ /* 0x000ea20000300800 */
[----:B------:R-:W-:-:S02]  /*13b60*/  ISETP.GT.AND P2, PT, R8, 0x20, PT ;  /* 0x000000200800780c */ /* 0x000fc40003f44270 */
[----:B-1----:R-:W-:Y:S02]  /*13b70*/  MOV R11, R18 ;  /* 0x00000012000b7202 */ /* 0x002fe40000000f00 */
[----:B------:R-:W2:Y:S01]  /*13b80*/  LDL.LU R18, [R1+0xd4] ;  /* 0x0000d40001127983 */ /* 0x000ea20000300800 */
[----:B------:R-:W-:-:S03]  /*13b90*/  IMAD.MOV.U32 R10, RZ, RZ, R15 ;  /* 0x000000ffff0a7224 */ /* 0x000fc600078e000f */
[----:B------:R-:W2:Y:S04]  /*13ba0*/  LDL.LU R21, [R1+0x108] ;  /* 0x0001080001157983 */ /* 0x000ea80000300800 */
[----:B------:R-:W2:Y:S04]  /*13bb0*/  LDL.LU R15, [R1+0x10c] ;  /* 0x00010c00010f7983 */ /* 0x000ea80000300800 */
[----:B------:R1:W-:Y:S02]  /*13bc0*/  LDGSTS.E [R9+0x1c00], desc[UR8][R10.64], P1 ;  /* 0x01c000000a097fae */ /* 0x0003e400089a1008 */
[----:B-1----:R-:W-:-:S04]  /*13bd0*/  SEL R10, RZ, 0x4, !P2 ;  /* 0x00000004ff0a7807 */ /* 0x002fc80005000000 */
[----:B------:R-:W-:-:S04]  /*13be0*/  SEL R10, R10, RZ, !P0 ;  /* 0x000000ff0a0a7207 */ /* 0x000fc80004000000 */
[----:B------:R-:W-:Y:S02]  /*13bf0*/  ISETP.NE.U32.AND P2, PT, R10, RZ, PT ;  /* 0x000000ff0a00720c */ /* 0x000fe40003f45070 */
[-C--:B------:R-:W-:Y:S02]  /*13c00*/  IADD3 R16, P3, PT, R16, R2.reuse, RZ ;  /* 0x0000000210107210 */ /* 0x080fe40007f7e0ff */
[----:B------:R-:W-:-:S03]  /*13c10*/  IADD3 R12, P4, PT, R12, R2, RZ ;  /* 0x000000020c0c7210 */ /* 0x000fc60007f9e0ff */
[----:B------:R-:W-:Y:S01]  /*13c20*/  STL [R1+0x54], R16 ;  /* 0x0000541001007387 */ /* 0x000fe20000100800 */
[----:B------:R-:W-:Y:S01]  /*13c30*/  MOV R10, R16 ;  /* 0x00000010000a7202 */ /* 0x000fe20000000f00 */
[----:B----4-:R-:W-:-:S05]  /*13c40*/  IMAD.X R17, R17, 0x1, R0, P3 ;  /* 0x0000000111117824 */ /* 0x010fca00018e0600 */
[----:B------:R1:W-:Y:S01]  /*13c50*/  STL [R1+0x50], R17 ;  /* 0x0000501101007387 */ /* 0x0003e20000100800 */
[----:B-----5:R-:W-:-:S03]  /*13c60*/  IMAD.X R13, R13, 0x1, R0, P4 ;  /* 0x000000010d0d7824 */ /* 0x020fc600020e0600 */
[----:B------:R-:W-:Y:S01]  /*13c70*/  STL [R1+0x8c], R12 ;  /* 0x00008c0c01007387 */ /* 0x000fe20000100800 */
[----:B------:R-:W-:-:S03]  /*13c80*/  IMAD.MOV.U32 R11, RZ, RZ, R17 ;  /* 0x000000ffff0b7224 */ /* 0x000fc600078e0011 */
[----:B------:R4:W-:Y:S04]  /*13c90*/  STL [R1+0x88], R13 ;  /* 0x0000880d01007387 */ /* 0x0009e80000100800 */
[----:B-1----:R-:W5:Y:S04]  /*13ca0*/  LDL.LU R17, [R1+0x110] ;  /* 0x0001100001117983 */ /* 0x002f680000300800 */
[----:B------:R-:W5:Y:S04]  /*13cb0*/  LDL.LU R16, [R1+0x114] ;  /* 0x0001140001107983 */ /* 0x000f680000300800 */
[----:B------:R1:W-:Y:S02]  /*13cc0*/  LDGSTS.E [R9+0x1c80], desc[UR8][R10.64], P1 ;  /* 0x01c800000a097fae */ /* 0x0003e400089a1008 */
[----:B-1----:R-:W-:Y:S01]  /*13cd0*/  MOV R11, R13 ;  /* 0x0000000d000b7202 */ /* 0x002fe20000000f00 */
[----:B------:R-:W-:Y:S01]  /*13ce0*/  IMAD.MOV.U32 R10, RZ, RZ, R12 ;  /* 0x000000ffff0a7224 */ /* 0x000fe200078e000c */
[----:B----4-:R-:W4:Y:S04]  /*13cf0*/  LDL.LU R13, [R1+0x148] ;  /* 0x00014800010d7983 */ /* 0x010f280000300800 */
[----:B------:R-:W4:Y:S01]  /*13d00*/  LDL.LU R12, [R1+0x14c] ;  /* 0x00014c00010c7983 */ /* 0x000f220000300800 */
[----:B------:R-:W-:-:S03]  /*13d10*/  ISETP.GT.AND P1, PT, R8, 0x24, PT ;  /* 0x000000240800780c */ /* 0x000fc60003f24270 */
[----:B------:R1:W-:Y:S01]  /*13d20*/  LDGSTS.E [R9+0x2000], desc[UR8][R10.64], P2 ;  /* 0x020000000a097fae */ /* 0x0003e200091a1008 */
[-C--:B---3--:R-:W-:Y:S02]  /*13d30*/  IADD3 R22, P3, PT, R22, R2.reuse, RZ ;  /* 0x0000000216167210 */ /* 0x088fe40007f7e0ff */
[----:B--2---:R-:W-:Y:S02]  /*13d40*/  IADD3 R14, P4, PT, R14, R2, RZ ;  /* 0x000000020e0e7210 */ /* 0x004fe40007f9e0ff */
[----:B-1----:R-:W-:Y:S01]  /*13d50*/  SEL R10, RZ, 0x4, !P1 ;  /* 0x00000004ff0a7807 */ /* 0x002fe20004800000 */
[----:B------:R-:W-:-:S03]  /*13d60*/  IMAD.X R23, R23, 0x1, R0, P3 ;  /* 0x0000000117177824 */ /* 0x000fc600018e0600 */
[----:B------:R-:W-:Y:S01]  /*13d70*/  SEL R10, R10, RZ, !P0 ;  /* 0x000000ff0a0a7207 */ /* 0x000fe20004000000 */
[----:B------:R-:W-:-:S03]  /*13d80*/  IMAD.MOV.U32 R11, RZ, RZ, R23 ;  /* 0x000000ffff0b7224 */ /* 0x000fc600078e0017 */
[----:B------:R-:W-:Y:S02]  /*13d90*/  ISETP.NE.U32.AND P1, PT, R10, RZ, PT ;  /* 0x000000ff0a00720c */ /* 0x000fe40003f25070 */
[----:B------:R-:W-:Y:S01]  /*13da0*/  MOV R10, R22 ;  /* 0x00000016000a7202 */ /* 0x000fe20000000f00 */
[----:B------:R-:W-:-:S04]  /*13db0*/  IMAD.X R19, R19, 0x1, R0, P4 ;  /* 0x0000000113137824 */ /* 0x000fc800020e0600 */
[----:B------:R1:W-:Y:S01]  /*13dc0*/  LDGSTS.E [R9+0x2080], desc[UR8][R10.64], P2 ;  /* 0x020800000a097fae */ /* 0x0003e200091a1008 */
[----:B------:R-:W-:-:S03]  /*13dd0*/  ISETP.GT.AND P2, PT, R8, 0x28, PT ;  /* 0x000000280800780c */ /* 0x000fc60003f44270 */
[----:B------:R-:W-:Y:S04]  /*13de0*/  STL [R1+0x94], R22 ;  /* 0x0000941601007387 */ /* 0x000fe80000100800 */
[----:B------:R-:W-:Y:S01]  /*13df0*/  STL [R1+0x90], R23 ;  /* 0x0000901701007387 */ /* 0x000fe20000100800 */
[----:B-1----:R-:W-:Y:S01]  /*13e00*/  IMAD.MOV.U32 R10, RZ, RZ, R14 ;  /* 0x000000ffff0a7224 */ /* 0x002fe200078e000e */
[----:B------:R-:W-:Y:S02]  /*13e10*/  MOV R11, R19 ;  /* 0x00000013000b7202 */ /* 0x000fe40000000f00 */
[-C--:B------:R-:W-:Y:S01]  /*13e20*/  IADD3 R18, P3, PT, R18, R2.reuse, RZ ;  /* 0x0000000212127210 */ /* 0x080fe20007f7e0ff */
[----:B------:R-:W-:Y:S04]  /*13e30*/  STL [R1+0xcc], R14 ;  /* 0x0000cc0e01007387 */ /* 0x000fe80000100800 */
[----:B------:R1:W-:Y:S01]  /*13e40*/  LDGSTS.E [R9+0x2400], desc[UR8][R10.64], P1 ;  /* 0x024000000a097fae */ /* 0x0003e200089a1008 */
[----:B------:R-:W-:Y:S01]  /*13e50*/  IMAD.X R20, R20, 0x1, R0, P3 ;  /* 0x0000000114147824 */ /* 0x000fe200018e0600 */
[----:B------:R-:W-:-:S02]  /*13e60*/  IADD3 R15, P4, PT, R15, R2, RZ ;  /* 0x000000020f0f7210 */ /* 0x000fc40007f9e0ff */
[----:B------:R2:W-:Y:S03]  /*13e70*/  STL [R1+0xc8], R19 ;  /* 0x0000c81301007387 */ /* 0x0005e60000100800 */
[----:B------:R-:W-:Y:S01]  /*13e80*/  IMAD.X R21, R21, 0x1, R0, P4 ;  /* 0x0000000115157824 */ /* 0x000fe200020e0600 */
[----:B-1----:R-:W-:Y:S01]  /*13e90*/  SEL R10, RZ, 0x4, !P2 ;  /* 0x00000004ff0a7807 */ /* 0x002fe20005000000 */
[----:B--2---:R-:W2:Y:S01]  /*13ea0*/  LDL.LU R19, [R1+0x154] ;  /* 0x0001540001137983 */ /* 0x004ea20000300800 */
[----:B------:R-:W-:Y:S02]  /*13eb0*/  IMAD.MOV.U32 R11, RZ, RZ, R20 ;  /* 0x000000ffff0b7224 */ /* 0x000fe400078e0014 */
[----:B------:R-:W-:Y:S01]  /*13ec0*/  SEL R10, R10, RZ, !P0 ;  /* 0x000000ff0a0a7207 */ /* 0x000fe20004000000 */
[----:B------:R-:W3:Y:S04]  /*13ed0*/  LDL.LU R14, [R1+0x18c] ;  /* 0x00018c00010e7983 */ /* 0x000ee80000300800 */
[----:B------:R-:W-:Y:S04]  /*13ee0*/  STL [R1+0xd4], R18 ;  /* 0x0000d41201007387 */ /* 0x000fe80000100800 */
[----:B------:R1:W-:Y:S01]  /*13ef0*/  STL [R1+0xd0], R20 ;  /* 0x0000d01401007387 */ /* 0x0003e20000100800 */
[----:B------:R-:W-:-:S03]  /*13f00*/  ISETP.NE.U32.AND P2, PT, R10, RZ, PT ;  /* 0x000000ff0a00720c */ /* 0x000fc60003f45070 */
[----:B------:R1:W-:Y:S01]  /*13f10*/  STL [R1+0x10c], R15 ;  /* 0x00010c0f01007387 */ /* 0x0003e20000100800 */
[----:B------:R-:W-:-:S03]  /*13f20*/  MOV R10, R18 ;  /* 0x00000012000a7202 */ /* 0x000fc60000000f00 */
[----:B-1----:R-:W3:Y:S04]  /*13f30*/  LDL.LU R20, [R1+0x150] ;  /* 0x0001500001147983 */ /* 0x002ee80000300800 */
[----:B------:R-:W-:Y:S04]  /*13f40*/  STL [R1+0x108], R21 ;  /* 0x0001081501007387 */ /* 0x000fe80000100800 */
[----:B------:R-:W3:Y:S04]  /*13f50*/  LDL.LU R18, [R1+0x188] ;  /* 0x0001880001127983 */ /* 0x000ee80000300800 */
[----:B------:R1:W-:Y:S01]  /*13f60*/  LDGSTS.E [R9+0x2480], desc[UR8][R10.64], P1 ;  /* 0x024800000a097fae */ /* 0x0003e200089a1008 */
[----:B------:R-:W-:-:S03]  /*13f70*/  ISETP.GT.AND P1, PT, R8, 0x2c, PT ;  /* 0x0000002c0800780c */ /* 0x000fc60003f24270 */
[----:B------:R-:W3:Y:S01]  /*13f80*/  LDL.LU R22, [R1+0x194] ;  /* 0x0001940001167983 */ /* 0x000ee20000300800 */
[----:B-1----:R-:W-:Y:S01]  /*13f90*/  IMAD.MOV.U32 R10, RZ, RZ, R15 ;  /* 0x000000ffff0a7224 */ /* 0x002fe200078e000f */
[----:B------:R-:W-:Y:S02]  /*13fa0*/  MOV R11, R21 ;  /* 0x00000015000b7202 */ /* 0x000fe40000000f00 */
[----:B------:R-:W3:Y:S04]  /*13fb0*/  LDL.LU R15, [R1+0x1cc] ;  /* 0x0001cc00010f7983 */ /* 0x000ee80000300800 */
[----:B------:R1:W-:Y:S02]  /*13fc0*/  LDGSTS.E [R9+0x2800], desc[UR8][R10.64], P2 ;  /* 0x028000000a097fae */ /* 0x0003e400091a1008 */
[----:B-1----:R-:W-:-:S04]  /*13fd0*/  SEL R10, RZ, 0x4, !P1 ;  /* 0x00000004ff0a7807 */ /* 0x002fc80004800000 */
[----:B------:R-:W-:-:S04]  /*13fe0*/  SEL R10, R10, RZ, !P0 ;  /* 0x000000ff0a0a7207 */ /* 0x000fc80004000000 */
[----:B------:R-:W-:Y:S02]  /*13ff0*/  ISETP.NE.U32.AND P1, PT, R10, RZ, PT ;  /* 0x000000ff0a00720c */ /* 0x000fe40003f25070 */
[----:B-----5:R-:W-:-:S05]  /*14000*/  IADD3 R16, P3, PT, R16, R2, RZ ;  /* 0x0000000210107210 */ /* 0x020fca0007f7e0ff */
[----:B------:R-:W-:Y:S01]  /*14010*/  IMAD.X R17, R17, 0x1, R0, P3 ;  /* 0x0000000111117824 */ /* 0x000fe200018e0600 */
[----:B------:R1:W-:Y:S04]  /*14020*/  STL [R1+0x114], R16 ;  /* 0x0001141001007387 */ /* 0x0003e80000100800 */
[----:B------:R5:W-:Y:S01]  /*14030*/  STL [R1+0x110], R17 ;  /* 0x0001101101007387 */ /* 0x000be20000100800 */
[----:B------:R-:W-:Y:S02]  /*14040*/  MOV R10, R16 ;  /* 0x00000010000a7202 */ /* 0x000fe40000000f00 */
[----:B----4-:R-:W-:-:S05]  /*14050*/  IADD3 R12, P4, PT, R12, R2, RZ ;  /* 0x000000020c0c7210 */ /* 0x010fca0007f9e0ff */
[----:B------:R-:W-:Y:S01]  /*14060*/  IMAD.X R13, R13, 0x1, R0, P4 ;  /* 0x000000010d0d7824 */ /* 0x000fe200020e0600 */
[----:B------:R-:W-:Y:S04]  /*14070*/  STL [R1+0x14c], R12 ;  /* 0x00014c0c01007387 */ /* 0x000fe80000100800 */
[----:B------:R-:W4:Y:S04]  /*14080*/  LDL.LU R23, [R1+0x190] ;  /* 0x0001900001177983 */ /* 0x000f280000300800 */
[----:B------:R5:W-:Y:S04]  /*14090*/  STL [R1+0x148], R13 ;  /* 0x0001480d01007387 */ /* 0x000be80000100800 */
[----:B-1----:R-:W4:Y:S01]  /*140a0*/  LDL.LU R16, [R1+0x1c8] ;  /* 0x0001c80001107983 */ /* 0x002f220000300800 */
[----:B------:R-:W-:-:S03]  /*140b0*/  IMAD.MOV.U32 R11, RZ, RZ, R17 ;  /* 0x000000ffff0b7224 */ /* 0x000fc600078e0011 */
[----:B------:R-:W4:Y:S04]  /*140c0*/  LDL.LU R21, [R1+0x1d0] ;  /* 0x0001d00001157983 */ /* 0x000f280000300800 */
[----:B-----5:R-:W5:Y:S04]  /*140d0*/  LDL.LU R17, [R1+0x1d4] ;  /* 0x0001d40001117983 */ /* 0x020f680000300800 */
[----:B------:R1:W-:Y:S02]  /*140e0*/  LDGSTS.E [R9+0x2880], desc[UR8][R10.64], P2 ;  /* 0x028800000a097fae */ /* 0x0003e400091a1008 */
[----:B-1----:R-:W-:Y:S01]  /*140f0*/  MOV R11, R13 ;  /* 0x0000000d000b7202 */ /* 0x002fe20000000f00 */
[----:B------:R-:W-:Y:S01]  /*14100*/  IMAD.MOV.U32 R10, RZ, RZ, R12 ;  /* 0x000000ffff0a7224 */ /* 0x000fe200078e000c */
[----:B------:R-:W5:Y:S04]  /*14110*/  LDL.LU R13, [R1+0x208] ;  /* 0x00020800010d7983 */ /* 0x000f680000300800 */
[----:B------:R-:W5:Y:S01]  /*14120*/  LDL.LU R12, [R1+0x20c] ;  /* 0x00020c00010c7983 */ /* 0x000f620000300800 */
[----:B------:R-:W-:-:S03]  /*14130*/  ISETP.GT.AND P2, PT, R8, 0x30, PT ;  /* 0x000000300800780c */ /* 0x000fc60003f44270 */
[----:B------:R1:W-:Y:S02]  /*14140*/  LDGSTS.E [R9+0x2c00], desc[UR8][R10.64], P1 ;  /* 0x02c000000a097fae */ /* 0x0003e400089a1008 */
[----:B-1----:R-:W-:Y:S02]  /*14150*/  SEL R10, RZ, 0x4, !P2 ;  /* 0x00000004ff0a7807 */ /* 0x002fe40005000000 */
[-C--:B--2---:R-:W-:Y:S02]  /*14160*/  IADD3 R19, P3, PT, R19, R2.reuse, RZ ;  /* 0x0000000213137210 */ /* 0x084fe40007f7e0ff */
[----:B------:R-:W-:Y:S02]  /*14170*/  SEL R10, R10, RZ, !P0 ;  /* 0x000000ff0a0a7207 */ /* 0x000fe40004000000 */
[----:B---3--:R-:W-:Y:S02]  /*14180*/  IADD3 R14, P4, PT, R14, R2, RZ ;  /* 0x000000020e0e7210 */ /* 0x008fe40007f9e0ff */
[----:B------:R-:W-:-:S02]  /*14190*/  ISETP.NE.U32.AND P2, PT, R10, RZ, PT ;  /* 0x000000ff0a00720c */ /* 0x000fc40003f45070 */
[----:B------:R-:W-:Y:S01]  /*141a0*/  MOV R10, R19 ;  /* 0x00000013000a7202 */ /* 0x000fe20000000f00 */
[----:B------:R-:W-:-:S04]  /*141b0*/  IMAD.X R20, R20, 0x1, R0, P3 ;  /* 0x0000000114147824 */ /* 0x000fc800018e0600 */
[----:B------:R-:W-:Y:S02]  /*141c0*/  IMAD.MOV.U32 R11, RZ, RZ, R20 ;  /* 0x000000ffff0b7224 */ /* 0x000fe400078e0014 */
[----:B------:R-:W-:-:S03]  /*141d0*/  IMAD.X R18, R18, 0x1, R0, P4 ;  /* 0x0000000112127824 */ /* 0x000fc600020e0600 */
[----:B------:R1:W-:Y:S01]  /*141e0*/  LDGSTS.E [R9+0x2c80], desc[UR8][R10.64], P1 ;  /* 0x02c800000a097fae */ /* 0x0003e200089a1008 */
[----:B------:R-:W-:-:S03]  /*141f0*/  ISETP.GT.AND P1, PT, R8, 0x34, PT ;  /* 0x000000340800780c */ /* 0x000fc60003f24270 */
[----:B------:R-:W-:Y:S04]  /*14200*/  STL [R1+0x154], R19 ;  /* 0x0001541301007387 */ /* 0x000fe80000100800 */
[----:B------:R2:W-:Y:S01]  /*14210*/  STL [R1+0x150], R20 ;  /* 0x0001501401007387 */ /* 0x0005e20000100800 */
[----:B-1----:R-:W-:Y:S01]  /*14220*/  IMAD.MOV.U32 R10, RZ, RZ, R14 ;  /* 0x000000ffff0a7224 */ /* 0x002fe200078e000e */
[----:B------:R-:W-:Y:S02]  /*14230*/  MOV R11, R18 ;  /* 0x00000012000b7202 */ /* 0x000fe40000000f00 */
[----:B------:R-:W-:Y:S01]  /*14240*/  STL [R1+0x18c], R14 ;  /* 0x00018c0e01007387 */ /* 0x000fe20000100800 */
[----:B------:R-:W-:-:S03]  /*14250*/  IADD3 R22, P3, PT, R22, R2, RZ ;  /* 0x0000000216167210 */ /* 0x000fc60007f7e0ff */
[----:B------:R1:W-:Y:S04]  /*14260*/  LDGSTS.E [R9+0x3000], desc[UR8][R10.64], P2 ;  /* 0x030000000a097fae */ /* 0x0003e800091a1008 */
[----:B------:R3:W-:Y:S04]  /*14270*/  STL [R1+0x188], R18 ;  /* 0x0001881201007387 */ /* 0x0007e80000100800 */
[----:B--2---:R-:W2:Y:S01]  /*14280*/  LDL.LU R20, [R1+0x210] ;  /* 0x0002100001147983 */ /* 0x004ea20000300800 */
[----:B-1----:R-:W-:-:S03]  /*14290*/  SEL R10, RZ, 0x4, !P1 ;  /* 0x00000004ff0a7807 */ /* 0x002fc60004800000 */
[----:B------:R-:W2:Y:S01]  /*142a0*/  LDL.LU R19, [R1+0x214] ;  /* 0x0002140001137983 */ /* 0x000ea20000300800 */
[----:B------:R-:W-:Y:S02]  /*142b0*/  IADD3 R15, P4, PT, R15, R2, RZ ;  /* 0x000000020f0f7210 */ /* 0x000fe40007f9e0ff */
[----:B------:R-:W-:Y:S01]  /*142c0*/  SEL R10, R10, RZ, !P0 ;  /* 0x000000ff0a0a7207 */ /* 0x000fe20004000000 */
[----:B---3--:R-:W3:Y:S03]  /*142d0*/  LDL.LU R18, [R1+0x248] ;  /* 0x0002480001127983 */ /* 0x008ee60000300800 */
[----:B------:R-:W-:Y:S01]  /*142e0*/  ISETP.NE.U32.AND P1, PT, R10, RZ, PT ;  /* 0x000000ff0a00720c */ /* 0x000fe20003f25070 */
[----:B------:R-:W3:Y:S01]  /*142f0*/  LDL.LU R14, [R1+0x24c] ;  /* 0x00024c00010e7983 */ /* 0x000ee20000300800 */
[----:B------:R-:W-:-:S03]  /*14300*/  MOV R10, R22 ;  /* 0x00000016000a7202 */ /* 0x000fc60000000f00 */
[----:B------:R-:W-:Y:S01]  /*14310*/  STL [R1+0x194], R22 ;  /* 0x0001941601007387 */ /* 0x000fe20000100800 */
[----:B----4-:R-:W-:-:S04]  /*14320*/  IMAD.X R23, R23, 0x1, R0, P3 ;  /* 0x0000000117177824 */ /* 0x010fc800018e0600 */
[----:B------:R-:W-:Y:S01]  /*14330*/  IMAD.MOV.U32 R11, RZ, RZ, R23 ;  /* 0x000000ffff0b7224 */ /* 0x000fe200078e0017 */
[----:B------:R-:W-:Y:S01]  /*14340*/  STL [R1+0x190], R23 ;  /* 0x0001901701007387 */ /* 0x000fe20000100800 */
[----:B------:R-:W-:-:S03]  /*14350*/  IMAD.X R16, R16, 0x1, R0, P4 ;  /* 0x0000000110107824 */ /* 0x000fc600020e0600 */
[----:B------:R-:W-:Y:S04]  /*14360*/  STL [R1+0x1cc], R15 ;  /* 0x0001cc0f01007387 */ /* 0x000fe80000100800 */
[----:B------:R1:W-:Y:S04]  /*14370*/  LDGSTS.E [R9+0x3080], desc[UR8][R10.64], P2 ;  /* 0x030800000a097fae */ /* 0x0003e800091a1008 */
[----:B------:R4:W-:Y:S01]  /*14380*/  STL [R1+0x1c8], R16 ;  /* 0x0001c81001007387 */ /* 0x0009e20000100800 */
[----:B-1----:R-:W-:Y:S01]  /*14390*/  MOV R11, R16 ;  /* 0x00000010000b7202 */ /* 0x002fe20000000f00 */
[----:B------:R-:W-:-:S02]  /*143a0*/  IMAD.MOV.U32 R10, RZ, RZ, R15 ;  /* 0x000000ffff0a7224 */ /* 0x000fc400078e000f */
[----:B----4-:R-:W4:Y:S04]  /*143b0*/  LDL.LU R16, [R1+0x250] ;  /* 0x0002500001107983 */ /* 0x010f280000300800 */
[----:B------:R-:W4:Y:S01]  /*143c0*/  LDL.LU R15, [R1+0x254] ;  /* 0x00025400010f7983 */ /* 0x000f220000300800 */
[----:B------:R-:W-:Y:S02]  /*143d0*/  ISETP.GT.AND P2, PT, R8, 0x38, PT ;  /* 0x000000380800780c */ /* 0x000fe40003f44270 */
[-C--:B-----5:R-:W-:Y:S01]  /*143e0*/  IADD3 R17, P3, PT, R17, R2.reuse, RZ ;  /* 0x0000000211117210 */ /* 0x0a0fe20007f7e0ff */
[----:B------:R1:W-:Y:S01]  /*143f0*/  LDGSTS.E [R9+0x3400], desc[UR8][R10.64], P1 ;  /* 0x034000000a097fae */ /* 0x0003e200089a1008 */
[----:B------:R-:W-:-:S03]  /*14400*/  IADD3 R12, P4, PT, R12, R2, RZ ;  /* 0x000000020c0c7210 */ /* 0x000fc60007f9e0ff */
        /* <DEDUP_REMOVED lines=10> */
[----:B------:R1:W-:Y:S04]  /*144b0*/  LDGSTS.E [R9+0x3480], desc[UR8][R10.64], P1 ;  /* 0x034800000a097fae */ /* 0x0003e800089a1008 */
[----:B------:R5:W-:Y:S01]  /*144c0*/  STL [R1+0x208], R13 ;  /* 0x0002080d01007387 */ /* 0x000be20000100800 */
[----:B-1----:R-:W-:Y:S01]  /*144d0*/  MOV R11, R13 ;  /* 0x0000000d000b7202 */ /* 0x002fe20000000f00 */
[----:B------:R-:W-:-:S02]  /*144e0*/  IMAD.MOV.U32 R10, RZ, RZ, R12 ;  /* 0x000000ffff0a7224 */ /* 0x000fc400078e000c */
[----:B-----5:R-:W5:Y:S04]  /*144f0*/  LDL.LU R13, [R1+0x76c] ;  /* 0x00076c00010d7983 */ /* 0x020f680000300800 */
[----:B------:R-:W5:Y:S01]  /*14500*/  LDL.LU R12, [R1+0x784] ;  /* 0x00078400010c7983 */ /* 0x000f620000300800 */
[----:B------:R-:W-:-:S03]  /*14510*/  ISETP.GT.AND P1, PT, R8, 0x3c, PT ;  /* 0x0000003c0800780c */ /* 0x000fc60003f24270 */
[----:B------:R1:W-:Y:S04]  /*14520*/  LDGSTS.E [R9+0x3800], desc[UR8][R10.64], P2 ;  /* 0x038000000a097fae */ /* 0x0003e800091a1008 */
[----:B------:R-:W5:Y:S04]  /*14530*/  LDL.LU R22, [R1+0x770] ;  /* 0x0007700001167983 */ /* 0x000f680000300800 */
[----:B------:R-:W5:Y:S01]  /*14540*/  LDL.LU R17, [R1+0x74c] ;  /* 0x00074c0001117983 */ /* 0x000f620000300800 */
[----:B-1----:R-:W-:-:S04]  /*14550*/  SEL R10, RZ, 0x4, !P1 ;  /* 0x00000004ff0a7807 */ /* 0x002fc80004800000 */
[----:B------:R-:W-:Y:S02]  /*14560*/  SEL R10, R10, RZ, !P0 ;  /* 0x000000ff0a0a7207 */ /* 0x000fe40004000000 */
[----:B--2---:R-:W-:Y:S02]  /*14570*/  IADD3 R19, P1, PT, R19, R2, RZ ;  /* 0x0000000213137210 */ /* 0x004fe40007f3e0ff */
[----:B------:R-:W-:-:S03]  /*14580*/  ISETP.NE.U32.AND P3, PT, R10, RZ, PT ;  /* 0x000000ff0a00720c */ /* 0x000fc60003f65070 */
[----:B------:R-:W-:Y:S01]  /*14590*/  IMAD.X R20, R20, 0x1, R0, P1 ;  /* 0x0000000114147824 */ /* 0x000fe200008e0600 */
[----:B------:R-:W-:Y:S02]  /*145a0*/  MOV R10, R19 ;  /* 0x00000013000a7202 */ /* 0x000fe40000000f00 */
[----:B---3--:R-:W-:Y:S01]  /*145b0*/  IADD3 R14, P4, PT, R14, R2, RZ ;  /* 0x000000020e0e7210 */ /* 0x008fe20007f9e0ff */
[----:B------:R-:W-:Y:S01]  /*145c0*/  IMAD.MOV.U32 R11, RZ, RZ, R20 ;  /* 0x000000ffff0b7224 */ /* 0x000fe200078e0014 */
[----:B------:R-:W-:Y:S03]  /*145d0*/  STL [R1+0x214], R19 ;  /* 0x0002141301007387 */ /* 0x000fe60000100800 */
[----:B------:R-:W-:Y:S01]  /*145e0*/  IMAD.X R18, R18, 0x1, R0, P4 ;  /* 0x0000000112127824 */ /* 0x000fe200020e0600 */
[----:B------:R-:W-:Y:S04]  /*145f0*/  STL [R1+0x210], R20 ;  /* 0x0002101401007387 */ /* 0x000fe80000100800 */
[----:B------:R1:W-:Y:S04]  /*14600*/  LDGSTS.E [R9+0x3880], desc[UR8][R10.64], P2 ;  /* 0x038800000a097fae */ /* 0x0003e800091a1008 */
[----:B------:R-:W-:Y:S04]  /*14610*/  STL [R1+0x24c], R14 ;  /* 0x00024c0e01007387 */ /* 0x000fe80000100800 */
[----:B------:R-:W2:Y:S04]  /*14620*/  LDL.LU R23, [R1+0x764] ;  /* 0x0007640001177983 */ /* 0x000ea80000300800 */
[----:B------:R3:W-:Y:S01]  /*14630*/  STL [R1+0x248], R18 ;  /* 0x0002481201007387 */ /* 0x0007e20000100800 */
[----:B-1----:R-:W-:Y:S01]  /*14640*/  MOV R11, R18 ;  /* 0x00000012000b7202 */ /* 0x002fe20000000f00 */
[----:B------:R-:W-:-:S02]  /*14650*/  IMAD.MOV.U32 R10, RZ, RZ, R14 ;  /* 0x000000ffff0a7224 */ /* 0x000fc400078e000e */
[----:B------:R-:W2:Y:S01]  /*14660*/  LDL.LU R21, [R1+0x748] ;  /* 0x0007480001157983 */ /* 0x000ea20000300800 */
[----:B------:R-:W-:-:S03]  /*14670*/  ISETP.GT.AND P1, PT, R8, 0x1, PT ;  /* 0x000000010800780c */ /* 0x000fc60003f24270 */
[----:B------:R1:W-:Y:S04]  /*14680*/  LDGSTS.E [R9+0x3c00], desc[UR8][R10.64], P3 ;  /* 0x03c000000a097fae */ /* 0x0003e800099a1008 */
[----:B---3--:R-:W3:Y:S04]  /*14690*/  LDL.LU R18, [R1+0x754] ;  /* 0x0007540001127983 */ /* 0x008ee80000300800 */
[----:B------:R-:W3:Y:S01]  /*146a0*/  LDL.LU R14, [R1+0x70c] ;  /* 0x00070c00010e7983 */ /* 0x000ee20000300800 */
[----:B-1----:R-:W-:-:S04]  /*146b0*/  SEL R10, RZ, 0x4, !P1 ;  /* 0x00000004ff0a7807 */ /* 0x002fc80004800000 */
[----:B------:R-:W-:-:S04]  /*146c0*/  SEL R10, R10, RZ, !P0 ;  /* 0x000000ff0a0a7207 */ /* 0x000fc80004000000 */
[----:B------:R-:W-:Y:S02]  /*146d0*/  ISETP.NE.U32.AND P1, PT, R10, RZ, PT ;  /* 0x000000ff0a00720c */ /* 0x000fe40003f25070 */
[----:B----4-:R-:W-:-:S05]  /*146e0*/  IADD3 R15, P2, PT, R15, R2, RZ ;  /* 0x000000020f0f7210 */ /* 0x010fca0007f5e0ff */
[----:B------:R-:W-:Y:S01]  /*146f0*/  IMAD.X R16, R16, 0x1, R0, P2 ;  /* 0x0000000110107824 */ /* 0x000fe200010e0600 */
[----:B------:R-:W-:Y:S04]  /*14700*/  STL [R1+0x254], R15 ;  /* 0x0002540f01007387 */ /* 0x000fe80000100800 */
[----:B------:R1:W-:Y:S04]  /*14710*/  STL [R1+0x250], R16 ;  /* 0x0002501001007387 */ /* 0x0003e80000100800 */
[----:B------:R-:W4:Y:S01]  /*14720*/  LDL.LU R20, [R1+0x750] ;  /* 0x0007500001147983 */ /* 0x000f220000300800 */
[----:B------:R-:W-:-:S03]  /*14730*/  MOV R11, R16 ;  /* 0x00000010000b7202 */ /* 0x000fc60000000f00 */
[----:B------:R-:W4:Y:S01]  /*14740*/  LDL.LU R19, [R1+0x708] ;  /* 0x0007080001137983 */ /* 0x000f220000300800 */
[----:B------:R-:W-:-:S05]  /*14750*/  IMAD.MOV.U32 R10, RZ, RZ, R15 ;  /* 0x000000ffff0a7224 */ /* 0x000fca00078e000f */
[----:B------:R1:W-:Y:S01]  /*14760*/  LDGSTS.E [R9+0x3c80], desc[UR8][R10.64], P3 ;  /* 0x03c800000a097fae */ /* 0x0003e200099a1008 */
[----:B-----5:R-:W-:-:S05]  /*14770*/  IADD3 R12, P2, PT, R12, R2, RZ ;  /* 0x000000020c0c7210 */ /* 0x020fca0007f5e0ff */
[----:B------:R-:W-:Y:S01]  /*14780*/  IMAD.X R13, R13, 0x1, R0, P2 ;  /* 0x000000010d0d7824 */ /* 0x000fe200010e0600 */
[----:B------:R5:W-:Y:S04]  /*14790*/  STL [R1+0x784], R12 ;  /* 0x0007840c01007387 */ /* 0x000be80000100800 */
[----:B------:R2:W-:Y:S04]  /*147a0*/  STL [R1+0x76c], R13 ;  /* 0x00076c0d01007387 */ /* 0x0005e80000100800 */
[----:B-1----:R-:W4:Y:S04]  /*147b0*/  LDL.LU R16, [R1+0x710] ;  /* 0x0007100001107983 */ /* 0x002f280000300800 */
[----:B------:R-:W4:Y:S01]  /*147c0*/  LDL.LU R15, [R1+0x714] ;  /* 0x00071400010f7983 */ /* 0x000f220000300800 */
[----:B------:R-:W-:-:S02]  /*147d0*/  ISETP.GT.AND P2, PT, R8, 0x5, PT ;  /* 0x000000050800780c */ /* 0x000fc40003f44270 */
[----:B------:R-:W-:Y:S02]  /*147e0*/  LOP3.LUT R10, R24, 0x20, RZ, 0x3c, !PT ;  /* 0x00000020180a7812 */ /* 0x000fe400078e3cff */
[----:B------:R-:W-:Y:S02]  /*147f0*/  SEL R11, RZ, 0x4, !P2 ;  /* 0x00000004ff0b7807 */ /* 0x000fe40005000000 */
[-C--:B------:R-:W-:Y:S01]  /*14800*/  IADD3 R22, P3, PT, R22, R2.reuse, RZ ;  /* 0x0000000216167210 */ /* 0x080fe20007f7e0ff */
[----:B------:R-:W-:Y:S01]  /*14810*/  VIADD R10, R10, UR7 ;  /* 0x000000070a0a7c36 */ /* 0x000fe20008000000 */
[----:B------:R-:W-:Y:S02]  /*14820*/  SEL R11, R11, RZ, !P0 ;  /* 0x000000ff0b0b7207 */ /* 0x000fe40004000000 */
[----:B------:R-:W-:Y:S02]  /*14830*/  IADD3 R17, P4, PT, R17, R2, RZ ;  /* 0x0000000211117210 */ /* 0x000fe40007f9e0ff */
[----:B------:R-:W-:Y:S01]  /*14840*/  ISETP.NE.U32.AND P2, PT, R11, RZ, PT ;  /* 0x000000ff0b00720c */ /* 0x000fe20003f45070 */
[----:B------:R5:W-:Y:S04]  /*14850*/  LDGSTS.E [R10+0x100], desc[UR8][R12.64], P1 ;  /* 0x001000000c0a7fae */ /* 0x000be800089a1008 */
[----:B------:R-:W-:Y:S01]  /*14860*/  STL [R1+0x770], R22 ;  /* 0x0007701601007387 */ /* 0x000fe20000100800 */
[----:B-----5:R-:W-:Y:S01]  /*14870*/  IMAD.MOV.U32 R12, RZ, RZ, R22 ;  /* 0x000000ffff0c7224 */ /* 0x020fe200078e0016 */
[----:B--2---:R-:W-:-:S04]  /*14880*/  IADD3.X R23, PT, PT, R23, R0, RZ, P3, !PT ;  /* 0x0000000017177210 */ /* 0x004fc80001ffe4ff */
[----:B------:R-:W-:Y:S01]  /*14890*/  MOV R13, R23 ;  /* 0x00000017000d7202 */ /* 0x000fe20000000f00 */
[----:B------:R-:W-:Y:S01]  /*148a0*/  STL [R1+0x764], R23 ;  /* 0x0007641701007387 */ /* 0x000fe20000100800 */
[----:B------:R-:W-:-:S03]  /*148b0*/  IMAD.X R21, R21, 0x1, R0, P4 ;  /* 0x0000000115157824 */ /* 0x000fc600020e0600 */
[----:B------:R1:W-:Y:S01]  /*148c0*/  LDGSTS.E [R10+0x180], desc[UR8][R12.64], P1 ;  /* 0x001800000c0a7fae */ /* 0x0003e200089a1008 */
[----:B---3--:R-:W-:-:S03]  /*148d0*/  IADD3 R18, P3, PT, R18, R2, RZ ;  /* 0x0000000212127210 */ /* 0x008fc60007f7e0ff */
[----:B------:R2:W-:Y:S01]  /*148e0*/  STL [R1+0x74c], R17 ;  /* 0x00074c1101007387 */ /* 0x0005e20000100800 */
[----:B------:R-:W-:Y:S01]  /*148f0*/  IADD3 R14, P4, PT, R14, R2, RZ ;  /* 0x000000020e0e7210 */ /* 0x000fe20007f9e0ff */
[----:B-1----:R-:W-:Y:S02]  /*14900*/  IMAD.MOV.U32 R12, RZ, RZ, R17 ;  /* 0x000000ffff0c7224 */ /* 0x002fe400078e0011 */
[----:B------:R-:W-:Y:S01]  /*14910*/  STL [R1+0x748], R21 ;  /* 0x0007481501007387 */ /* 0x000fe20000100800 */
[----:B------:R-:W-:-:S03]  /*14920*/  IMAD.MOV.U32 R13, RZ, RZ, R21 ;  /* 0x000000ffff0d7224 */ /* 0x000fc600078e0015 */
[----:B--2---:R-:W2:Y:S04]  /*14930*/  LDL.LU R17, [R1+0x6bc] ;  /* 0x0006bc0001117983 */ /* 0x004ea80000300800 */
[----:B------:R1:W-:Y:S04]  /*14940*/  STL [R1+0x754], R18 ;  /* 0x0007541201007387 */ /* 0x0003e80000100800 */
[----:B------:R3:W-:Y:S02]  /*14950*/  LDGSTS.E [R10+0x500], desc[UR8][R12.64], P2 ;  /* 0x005000000c0a7fae */ /* 0x0007e400091a1008 */
[----:B---3--:R-:W-:Y:S01]  /*14960*/  IMAD.MOV.U32 R12, RZ, RZ, R18 ;  /* 0x000000ffff0c7224 */ /* 0x008fe200078e0012 */
[----:B------:R-:W-:-:S04]  /*14970*/  ISETP.GT.AND P1, PT, R8, 0x9, PT ;  /* 0x000000090800780c */ /* 0x000fc80003f24270 */
[----:B------:R-:W-:-:S04]  /*14980*/  SEL R11, RZ, 0x4, !P1 ;  /* 0x00000004ff0b7807 */ /* 0x000fc80004800000 */
[----:B------:R-:W-:-:S04]  /*14990*/  SEL R11, R11, RZ, !P0 ;  /* 0x000000ff0b0b7207 */ /* 0x000fc80004000000 */
[----:B------:R-:W-:Y:S01]  /*149a0*/  ISETP.NE.U32.AND P1, PT, R11, RZ, PT ;  /* 0x000000ff0b00720c */ /* 0x000fe20003f25070 */
[-C--:B------:R-:W-:Y:S08]  /*149b0*/  HMMA.1688.F32.TF32 R180, R204, R26.reuse, R56 ;  /* 0x0000001accb4723c */ /* 0x080ff00000081038 */
[-C--:B------:R-:W-:Y:S08]  /*149c0*/  HMMA.1688.F32.TF32 R88, R200, R26.reuse, R88 ;  /* 0x0000001ac858723c */ /* 0x080ff00000081058 */
[-C--:B------:R-:W-:Y:S08]  /*149d0*/  HMMA.1688.F32.TF32 R120, R168, R26.reuse, R120 ;  /* 0x0000001aa878723c */ /* 0x080ff00000081078 */
[----:B------:R-:W-:Y:S01]  /*149e0*/  HMMA.1688.F32.TF32 R152, R172, R26, R152 ;  /* 0x0000001aac98723c */ /* 0x000fe20000081098 */
[----:B----4-:R-:W-:-:S05]  /*149f0*/  IADD3.X R20, PT, PT, R20, R0, RZ, P3, !PT ;  /* 0x0000000014147210 */ /* 0x010fca0001ffe4ff */
[----:B------:R-:W-:Y:S04]  /*14a00*/  STL [R1+0x750], R20 ;  /* 0x0007501401007387 */ /* 0x000fe80000100800 */
[----:B------:R3:W-:Y:S04]  /*14a10*/  STL [R1+0x70c], R14 ;  /* 0x00070c0e01007387 */ /* 0x0007e80000100800 */
[----:B-1----:R-:W4:Y:S01]  /*14a20*/  LDL.LU R18, [R1+0x6b8] ;  /* 0x0006b80001127983 */ /* 0x002f220000300800 */
[----:B------:R-:W-:Y:S01]  /*14a30*/  IMAD.X R19, R19, 0x1, R0, P4 ;  /* 0x0000000113137824 */ /* 0x000fe200020e0600 */
[----:B------:R-:W-:-:S04]  /*14a40*/  MOV R13, R20 ;  /* 0x00000014000d7202 */ /* 0x000fc80000000f00 */
[----:B------:R-:W-:Y:S04]  /*14a50*/  STL [R1+0x708], R19 ;  /* 0x0007081301007387 */ /* 0x000fe80000100800 */
[----:B------:R1:W-:Y:S04]  /*14a60*/  LDGSTS.E [R10+0x580], desc[UR8][R12.64], P2 ;  /* 0x005800000c0a7fae */ /* 0x0003e800091a1008 */
[----:B------:R-:W5:Y:S01]  /*14a70*/  LDL.LU R25, [R1+0x6c4] ;  /* 0x0006c40001197983 */ /* 0x000f620000300800 */
[----:B-1----:R-:W-:-:S03]  /*14a80*/  IMAD.MOV.U32 R12, RZ, RZ, R14 ;  /* 0x000000ffff0c7224 */ /* 0x002fc600078e000e */
[----:B---3--:R-:W3:Y:S01]  /*14a90*/  LDL.LU R14, [R1+0x698] ;  /* 0x00069800010e7983 */ /* 0x008ee20000300800 */
[----:B------:R-:W-:-:S05]  /*14aa0*/  IMAD.MOV.U32 R13, RZ, RZ, R19 ;  /* 0x000000ffff0d7224 */ /* 0x000fca00078e0013 */
[----:B------:R1:W-:Y:S01]  /*14ab0*/  LDGSTS.E [R10+0x900], desc[UR8][R12.64], P1 ;  /* 0x009000000c0a7fae */ /* 0x0003e200089a1008 */
[----:B------:R-:W-:-:S04]  /*14ac0*/  IADD3 R15, P3, PT, R15, R2, RZ ;  /* 0x000000020f0f7210 */ /* 0x000fc80007f7e0ff */
[----:B------:R-:W-:Y:S01]  /*14ad0*/  IADD3.X R16, PT, PT, R16, R0, RZ, P3, !PT ;  /* 0x0000000010107210 */ /* 0x000fe20001ffe4ff */
[----:B------:R-:W-:Y:S04]  /*14ae0*/  STL [R1+0x714], R15 ;  /* 0x0007140f01007387 */ /* 0x000fe80000100800 */
[----:B------:R1:W-:Y:S04]  /*14af0*/  STL [R1+0x710], R16 ;  /* 0x0007101001007387 */ /* 0x0003e80000100800 */
[----:B------:R-:W3:Y:S01]  /*14b00*/  LDL.LU R26, [R1+0x6c0] ;  /* 0x0006c000011a7983 */ /* 0x000ee20000300800 */
[----:B-1----:R-:W-:-:S03]  /*14b10*/  MOV R13, R16 ;  /* 0x00000010000d7202 */ /* 0x002fc60000000f00 */
[----:B------:R-:W3:Y:S01]  /*14b20*/  LDL.LU R20, [R1+0x694] ;  /* 0x0006940001147983 */ /* 0x000ee20000300800 */
[----:B------:R-:W-:-:S03]  /*14b30*/  IMAD.MOV.U32 R12, RZ, RZ, R15 ;  /* 0x000000ffff0c7224 */ /* 0x000fc600078e000f */
[----:B------:R-:W3:Y:S04]  /*14b40*/  LDL.LU R21, [R1+0x69c] ;  /* 0x00069c0001157983 */ /* 0x000ee80000300800 */
[----:B------:R-:W3:Y:S04]  /*14b50*/  LDL.LU R16, [R1+0x6a0] ;  /* 0x0006a00001107983 */ /* 0x000ee80000300800 */
[----:B------:R-:W3:Y:S04]  /*14b60*/  LDL.LU R23, [R1+0x18] ;  /* 0x0000180001177983 */ /* 0x000ee80000300800 */
[----:B------:R-:W3:Y:S01]  /*14b70*/  LDL.LU R15, [R1+0x1c] ;  /* 0x00001c00010f7983 */ /* 0x000ee20000300800 */
[----:B------:R-:W-:-:S02]  /*14b80*/  ISETP.GT.AND P2, PT, R8, 0xd, PT ;  /* 0x0000000d0800780c */ /* 0x000fc40003f44270 */
[----:B------:R-:W-:Y:S01]  /*14b90*/  IADD3 R233, P4, PT, R233, R2, RZ ;  /* 0x00000002e9e97210 */ /* 0x000fe20007f9e0ff */
[----:B------:R1:W-:Y:S01]  /*14ba0*/  LDGSTS.E [R10+0x980], desc[UR8][R12.64], P1 ;  /* 0x009800000c0a7fae */ /* 0x0003e200089a1008 */
[----:B------:R-:W-:-:S04]  /*14bb0*/  SEL R11, RZ, 0x4, !P2 ;  /* 0x00000004ff0b7807 */ /* 0x000fc80005000000 */
[----:B------:R-:W-:-:S04]  /*14bc0*/  SEL R11, R11, RZ, !P0 ;  /* 0x000000ff0b0b7207 */ /* 0x000fc80004000000 */
[----:B------:R-:W-:Y:S01]  /*14bd0*/  ISETP.NE.U32.AND P2, PT, R11, RZ, PT ;  /* 0x000000ff0b00720c */ /* 0x000fe20003f45070 */
[----:B------:R-:W-:Y:S01]  /*14be0*/  IMAD.X R232, R232, 0x1, R0, P4 ;  /* 0x00000001e8e87824 */ /* 0x000fe200020e0600 */
[----:B------:R-:W-:Y:S01]  /*14bf0*/  IADD3 R235, P3, PT, R235, R2, RZ ;  /* 0x00000002ebeb7210 */ /* 0x000fe20007f7e0ff */
[----:B-1----:R-:W-:Y:S02]  /*14c00*/  IMAD.MOV.U32 R12, RZ, RZ, R233 ;  /* 0x000000ffff0c7224 */ /* 0x002fe400078e00e9 */
[----:B------:R-:W-:Y:S01]  /*14c10*/  IMAD.MOV.U32 R13, RZ, RZ, R232 ;  /* 0x000000ffff0d7224 */ /* 0x000fe200078e00e8 */
[----:B------:R-:W-:-:S07]  /*14c20*/  IADD3.X R234, PT, PT, R234, R0, RZ, P3, !PT ;  /* 0x00000000eaea7210 */ /* 0x000fce0001ffe4ff */
[----:B------:R1:W-:Y:S01]  /*14c30*/  LDGSTS.E [R10+0xd00], desc[UR8][R12.64], P2 ;  /* 0x00d000000c0a7fae */ /* 0x0003e200091a1008 */
[----:B--2---:R-:W-:Y:S01]  /*14c40*/  IADD3 R17, P4, PT, R17, R2, RZ ;  /* 0x0000000211117210 */ /* 0x004fe20007f9e0ff */
[----:B-1----:R-:W-:Y:S01]  /*14c50*/  IMAD.MOV.U32 R12, RZ, RZ, R235 ;  /* 0x000000ffff0c7224 */ /* 0x002fe200078e00eb */
[----:B------:R-:W-:-:S03]  /*14c60*/  MOV R13, R234 ;  /* 0x000000ea000d7202 */ /* 0x000fc60000000f00 */
[----:B------:R-:W-:Y:S04]  /*14c70*/  STL [R1+0x6bc], R17 ;  /* 0x0006bc1101007387 */ /* 0x000fe80000100800 */
[----:B------:R1:W-:Y:S01]  /*14c80*/  LDGSTS.E [R10+0xd80], desc[UR8][R12.64], P2 ;  /* 0x00d800000c0a7fae */ /* 0x0003e200091a1008 */
[----:B------:R-:W-:Y:S01]  /*14c90*/  ISETP.GT.AND P1, PT, R8, 0x11, PT ;  /* 0x000000110800780c */ /* 0x000fe20003f24270 */
[----:B-1----:R-:W-:-:S03]  /*14ca0*/  IMAD.MOV.U32 R12, RZ, RZ, R17 ;  /* 0x000000ffff0c7224 */ /* 0x002fc600078e0011 */
[----:B------:R-:W-:-:S04]  /*14cb0*/  SEL R11, RZ, 0x4, !P1 ;  /* 0x00000004ff0b7807 */ /* 0x000fc80004800000 */
[----:B------:R-:W-:Y:S02]  /*14cc0*/  SEL R11, R11, RZ, !P0 ;  /* 0x000000ff0b0b7207 */ /* 0x000fe40004000000 */
[----:B------:R-:W-:Y:S02]  /*14cd0*/  ISETP.GT.AND P2, PT, R8, 0x15, PT ;  /* 0x000000150800780c */ /* 0x000fe40003f44270 */
[----:B------:R-:W-:Y:S02]  /*14ce0*/  ISETP.NE.U32.AND P1, PT, R11, RZ, PT ;  /* 0x000000ff0b00720c */ /* 0x000fe40003f25070 */
[----:B------:R-:W-:-:S04]  /*14cf0*/  SEL R11, RZ, 0x4, !P2 ;  /* 0x00000004ff0b7807 */ /* 0x000fc80005000000 */
[----:B------:R-:W-:-:S04]  /*14d00*/  SEL R11, R11, RZ, !P0 ;  /* 0x000000ff0b0b7207 */ /* 0x000fc80004000000 */
[----:B------:R-:W-:Y:S01]  /*14d10*/  ISETP.NE.U32.AND P2, PT, R11, RZ, PT ;  /* 0x000000ff0b00720c */ /* 0x000fe20003f45070 */
[----:B----4-:R-:W-:-:S04]  /*14d20*/  IMAD.X R18, R18, 0x1, R0, P4 ;  /* 0x0000000112127824 */ /* 0x010fc800020e0600 */
[----:B------:R-:W-:Y:S01]  /*14d30*/  IMAD.MOV.U32 R13, RZ, RZ, R18 ;  /* 0x000000ffff0d7224 */ /* 0x000fe200078e0012 */
[----:B------:R1:W-:Y:S04]  /*14d40*/  STL [R1+0x6b8], R18 ;  /* 0x0006b81201007387 */ /* 0x0003e80000100800 */
[----:B------:R-:W2:Y:S04]  /*14d50*/  LDL.LU R22, [R1+0x20] ;  /* 0x0000200001167983 */ /* 0x000ea80000300800 */
[----:B------:R4:W-:Y:S04]  /*14d60*/  LDGSTS.E [R10+0x1100], desc[UR8][R12.64], P1 ;  /* 0x011000000c0a7fae */ /* 0x0009e800089a1008 */
[----:B-1----:R-:W2:Y:S04]  /*14d70*/  LDL.LU R18, [R1+0x24] ;  /* 0x0000240001127983 */ /* 0x002ea80000300800 */
[----:B------:R-:W2:Y:S04]  /*14d80*/  LDL.LU R19, [R1+0x58] ;  /* 0x0000580001137983 */ /* 0x000ea80000300800 */
[----:B------:R-:W2:Y:S01]  /*14d90*/  LDL.LU R17, [R1+0x5c] ;  /* 0x00005c0001117983 */ /* 0x000ea20000300800 */
[----:B-----5:R-:W-:-:S02]  /*14da0*/  IADD3 R25, P3, PT, R25, R2, RZ ;  /* 0x0000000219197210 */ /* 0x020fc40007f7e0ff */
[----:B---3--:R-:W-:-:S03]  /*14db0*/  IADD3 R14, P4, PT, R14, R2, RZ ;  /* 0x000000020e0e7210 */ /* 0x008fc60007f9e0ff */
[----:B----4-:R-:W-:Y:S01]  /*14dc0*/  IMAD.MOV.U32 R12, RZ, RZ, R25 ;  /* 0x000000ffff0c7224 */ /* 0x010fe200078e0019 */
[----:B------:R-:W-:Y:S01]  /*14dd0*/  STL [R1+0x6c4], R25 ;  /* 0x0006c41901007387 */ /* 0x000fe20000100800 */
[----:B------:R-:W-:-:S04]  /*14de0*/  IADD3.X R26, PT, PT, R26, R0, RZ, P3, !PT ;  /* 0x000000001a1a7210 */ /* 0x000fc80001ffe4ff */
[----:B------:R-:W-:Y:S01]  /*14df0*/  MOV R13, R26 ;  /* 0x0000001a000d7202 */ /* 0x000fe20000000f00 */
[----:B------:R-:W-:Y:S01]  /*14e00*/  IMAD.X R20, R20, 0x1, R0, P4 ;  /* 0x0000000114147824 */ /* 0x000fe200020e0600 */
[----:B------:R-:W-:Y:S04]  /*14e10*/  STL [R1+0x6c0], R26 ;  /* 0x0006c01a01007387 */ /* 0x000fe80000100800 */
[----:B------:R1:W-:Y:S01]  /*14e20*/  LDGSTS.E [R10+0x1180], desc[UR8][R12.64], P1 ;  /* 0x011800000c0a7fae */ /* 0x0003e200089a1008 */
[----:B------:R-:W-:-:S03]  /*14e30*/  IADD3 R16, P3, PT, R16, R2, RZ ;  /* 0x0000000210107210 */ /* 0x000fc60007f7e0ff */
[----:B------:R-:W-:Y:S01]  /*14e40*/  STL [R1+0x698], R14 ;  /* 0x0006980e01007387 */ /* 0x000fe20000100800 */
[----:B------:R-:W-:-:S03]  /*14e50*/  IADD3.X R21, PT, PT, R21, R0, RZ, P3, !PT ;  /* 0x0000000015157210 */ /* 0x000fc60001ffe4ff */
[----:B------:R3:W-:Y:S01]  /*14e60*/  STL [R1+0x694], R20 ;  /* 0x0006941401007387 */ /* 0x0007e20000100800 */
[----:B------:R-:W-:Y:S01]  /*14e70*/  IADD3 R15, P4, PT, R15, R2, RZ ;  /* 0x000000020f0f7210 */ /* 0x000fe20007f9e0ff */
[----:B-1----:R-:W-:Y:S02]  /*14e80*/  IMAD.MOV.U32 R12, RZ, RZ, R14 ;  /* 0x000000ffff0c7224 */ /* 0x002fe400078e000e */
[----:B------:R-:W-:Y:S02]  /*14e90*/  IMAD.MOV.U32 R13, RZ, RZ, R20 ;  /* 0x000000ffff0d7224 */ /* 0x000fe400078e0014 */
[----:B------:R-:W-:Y:S01]  /*14ea0*/  IMAD.X R23, R23, 0x1, R0, P4 ;  /* 0x0000000117177824 */ /* 0x000fe200020e0600 */
[----:B---3--:R-:W3:Y:S04]  /*14eb0*/  LDL.LU R20, [R1+0x64] ;  /* 0x0000640001147983 */ /* 0x008ee80000300800 */
[----:B------:R-:W4:Y:S04]  /*14ec0*/  LDL.LU R14, [R1+0x9c] ;  /* 0x00009c00010e7983 */ /* 0x000f280000300800 */
[----:B------:R-:W-:Y:S04]  /*14ed0*/  STL [R1+0x6a0], R16 ;  /* 0x0006a01001007387 */ /* 0x000fe80000100800 */
[----:B------:R1:W-:Y:S04]  /*14ee0*/  LDGSTS.E [R10+0x1500], desc[UR8][R12.64], P2 ;  /* 0x015000000c0a7fae */ /* 0x0003e800091a1008 */
[----:B------:R5:W-:Y:S04]  /*14ef0*/  STL [R1+0x69c], R21 ;  /* 0x00069c1501007387 */ /* 0x000be80000100800 */
[----:B------:R5:W-:Y:S01]  /*14f00*/  STL [R1+0x1c], R15 ;  /* 0x00001c0f01007387 */ /* 0x000be20000100800 */
[----:B-1----:R-:W-:-:S03]  /*14f10*/  MOV R13, R21 ;  /* 0x00000015000d7202 */ /* 0x002fc60000000f00 */
[----:B-----5:R-:W5:Y:S01]  /*14f20*/  LDL.LU R21, [R1+0x60] ;  /* 0x0000600001157983 */ /* 0x020f620000300800 */
[----:B------:R-:W-:-:S03]  /*14f30*/  IMAD.MOV.U32 R12, RZ, RZ, R16 ;  /* 0x000000ffff0c7224 */ /* 0x000fc600078e0010 */
[----:B------:R-:W-:Y:S04]  /*14f40*/  STL [R1+0x18], R23 ;  /* 0x0000181701007387 */ /* 0x000fe80000100800 */
[----:B------:R-:W5:Y:S01]  /*14f50*/  LDL.LU R16, [R1+0x98] ;  /* 0x0000980001107983 */ /* 0x000f620000300800 */
[----:B------:R-:W-:-:S03]  /*14f60*/  ISETP.GT.AND P1, PT, R8, 0x19, PT ;  /* 0x000000190800780c */ /* 0x000fc60003f24270 */
[----:B------:R1:W-:Y:S01]  /*14f70*/  LDGSTS.E [R10+0x1580], desc[UR8][R12.64], P2 ;  /* 0x015800000c0a7fae */ /* 0x0003e200091a1008 */
[----:B------:R-:W-:-:S03]  /*14f80*/  SEL R11, RZ, 0x4, !P1 ;  /* 0x00000004ff0b7807 */ /* 0x000fc60004800000 */
[----:B------:R-:W5:Y:S01]  /*14f90*/  LDL.LU R25, [R1+0xa4] ;  /* 0x0000a40001197983 */ /* 0x000f620000300800 */
[----:B------:R-:W-:-:S04]  /*14fa0*/  SEL R11, R11, RZ, !P0 ;  /* 0x000000ff0b0b7207 */ /* 0x000fc80004000000 */
[----:B------:R-:W-:Y:S01]  /*14fb0*/  ISETP.NE.U32.AND P1, PT, R11, RZ, PT ;  /* 0x000000ff0b00720c */ /* 0x000fe20003f25070 */
[----:B-1----:R-:W-:Y:S02]  /*14fc0*/  IMAD.MOV.U32 R12, RZ, RZ, R15 ;  /* 0x000000ffff0c7224 */ /* 0x002fe400078e000f */
[----:B------:R-:W-:Y:S01]  /*14fd0*/  IMAD.MOV.U32 R13, RZ, RZ, R23 ;  /* 0x000000ffff0d7224 */ /* 0x000fe200078e0017 */
[----:B------:R-:W5:Y:S09]  /*14fe0*/  LDL.LU R15, [R1+0xdc] ;  /* 0x0000dc00010f7983 */ /* 0x000f720000300800 */
[----:B------:R1:W-:Y:S01]  /*14ff0*/  LDGSTS.E [R10+0x1900], desc[UR8][R12.64], P1 ;  /* 0x019000000c0a7fae */ /* 0x0003e200089a1008 */
[----:B------:R-:W-:-:S04]  /*15000*/  ISETP.GT.AND P2, PT, R8, 0x1d, PT ;  /* 0x0000001d0800780c */ /* 0x000fc80003f44270 */
[----:B------:R-:W-:-:S04]  /*15010*/  SEL R11, RZ, 0x4, !P2 ;  /* 0x00000004ff0b7807 */ /* 0x000fc80005000000 */
[----:B------:R-:W-:-:S04]  /*15020*/  SEL R11, R11, RZ, !P0 ;  /* 0x000000ff0b0b7207 */ /* 0x000fc80004000000 */
[----:B------:R-:W-:Y:S02]  /*15030*/  ISETP.NE.U32.AND P2, PT, R11, RZ, PT ;  /* 0x000000ff0b00720c */ /* 0x000fe40003f45070 */
[----:B--2---:R-:W-:-:S04]  /*15040*/  IADD3 R18, P3, PT, R18, R2, RZ ;  /* 0x0000000212127210 */ /* 0x004fc80007f7e0ff */
[----:B------:R-:W-:Y:S02]  /*15050*/  IADD3.X R22, PT, PT, R22, R0, RZ, P3, !PT ;  /* 0x0000000016167210 */ /* 0x000fe40001ffe4ff */
[----:B------:R-:W-:Y:S01]  /*15060*/  IADD3 R17, P4, PT, R17, R2, RZ ;  /* 0x0000000211117210 */ /* 0x000fe20007f9e0ff */
[----:B------:R2:W-:Y:S01]  /*15070*/  STL [R1+0x24], R18 ;  /* 0x0000241201007387 */ /* 0x0005e20000100800 */
[----:B-1----:R-:W-:Y:S01]  /*15080*/  IMAD.MOV.U32 R12, RZ, RZ, R18 ;  /* 0x000000ffff0c7224 */ /* 0x002fe200078e0012 */
[----:B------:R-:W-:Y:S02]  /*15090*/  MOV R13, R22 ;  /* 0x00000016000d7202 */ /* 0x000fe40000000f00 */
[----:B------:R-:W-:Y:S01]  /*150a0*/  IMAD.X R19, R19, 0x1, R0, P4 ;  /* 0x0000000113137824 */ /* 0x000fe200020e0600 */
[----:B------:R-:W-:Y:S04]  /*150b0*/  STL [R1+0x20], R22 ;  /* 0x0000201601007387 */ /* 0x000fe80000100800 */
[----:B------:R-:W-:Y:S04]  /*150c0*/  STL [R1+0x5c], R17 ;  /* 0x00005c1101007387 */ /* 0x000fe80000100800 */
[----:B------:R-:W5:Y:S04]  /*150d0*/  LDL.LU R26, [R1+0xa0] ;  /* 0x0000a000011a7983 */ /* 0x000f680000300800 */
[----:B------:R1:W-:Y:S04]  /*150e0*/  STL [R1+0x58], R19 ;  /* 0x0000581301007387 */ /* 0x0003e80000100800 */
[----:B------:R1:W-:Y:S04]  /*150f0*/  LDGSTS.E [R10+0x1980], desc[UR8][R12.64], P1 ;  /* 0x019800000c0a7fae */ /* 0x0003e800089a1008 */
[----:B--2---:R-:W2:Y:S01]  /*15100*/  LDL.LU R18, [R1+0xd8] ;  /* 0x0000d80001127983 */ /* 0x004ea20000300800 */
[----:B-1----:R-:W-:-:S02]  /*15110*/  IMAD.MOV.U32 R13, RZ, RZ, R19 ;  /* 0x000000ffff0d7224 */ /* 0x002fc400078e0013 */
[----:B------:R-:W-:Y:S01]  /*15120*/  IMAD.MOV.U32 R12, RZ, RZ, R17 ;  /* 0x000000ffff0c7224 */ /* 0x000fe200078e0011 */
[----:B------:R-:W2:Y:S04]  /*15130*/  LDL.LU R19, [R1+0xe0] ;  /* 0x0000e00001137983 */ /* 0x000ea80000300800 */
[----:B------:R-:W2:Y:S04]  /*15140*/  LDL.LU R17, [R1+0xe4] ;  /* 0x0000e40001117983 */ /* 0x000ea80000300800 */
[----:B------:R-:W2:Y:S04]  /*15150*/  LDL.LU R23, [R1+0x118] ;  /* 0x0001180001177983 */ /* 0x000ea80000300800 */
[----:B------:R-:W2:Y:S04]  /*15160*/  LDL.LU R22, [R1+0x11c] ;  /* 0x00011c0001167983 */ /* 0x000ea80000300800 */
[----:B------:R1:W-:Y:S01]  /*15170*/  LDGSTS.E [R10+0x1d00], desc[UR8][R12.64], P2 ;  /* 0x01d000000c0a7fae */ /* 0x0003e200091a1008 */
[----:B---3--:R-:W-:-:S02]  /*15180*/  IADD3 R20, P3, PT, R20, R2, RZ ;  /* 0x0000000214147210 */ /* 0x008fc40007f7e0ff */
[----:B----4-:R-:W-:-:S03]  /*15190*/  IADD3 R14, P4, PT, R14, R2, RZ ;  /* 0x000000020e0e7210 */ /* 0x010fc60007f9e0ff */
[----:B-1----:R-:W-:Y:S01]  /*151a0*/  IMAD.MOV.U32 R12, RZ, RZ, R20 ;  /* 0x000000ffff0c7224 */ /* 0x002fe200078e0014 */
[----:B------:R-:W-:Y:S01]  /*151b0*/  STL [R1+0x64], R20 ;  /* 0x0000641401007387 */ /* 0x000fe20000100800 */
[----:B-----5:R-:W-:-:S04]  /*151c0*/  IADD3.X R21, PT, PT, R21, R0, RZ, P3, !PT ;  /* 0x0000000015157210 */ /* 0x020fc80001ffe4ff */
[----:B------:R-:W-:Y:S01]  /*151d0*/  MOV R13, R21 ;  /* 0x00000015000d7202 */ /* 0x000fe20000000f00 */
[----:B------:R1:W-:Y:S01]  /*151e0*/  STL [R1+0x60], R21 ;  /* 0x0000601501007387 */ /* 0x0003e20000100800 */
[----:B------:R-:W-:-:S03]  /*151f0*/  IMAD.X R16, R16, 0x1, R0, P4 ;  /* 0x0000000110107824 */ /* 0x000fc600020e0600 */
[----:B------:R-:W-:Y:S04]  /*15200*/  STL [R1+0x9c], R14 ;  /* 0x00009c0e01007387 */ /* 0x000fe80000100800 */
[----:B------:R3:W-:Y:S04]  /*15210*/  STL [R1+0x98], R16 ;  /* 0x0000981001007387 */ /* 0x0007e80000100800 */
[----:B------:R4:W-:Y:S04]  /*15220*/  LDGSTS.E [R10+0x1d80], desc[UR8][R12.64], P2 ;  /* 0x01d800000c0a7fae */ /* 0x0009e800091a1008 */
[----:B-1----:R-:W5:Y:S04]  /*15230*/  LDL.LU R21, [R1+0x120] ;  /* 0x0001200001157983 */ /* 0x002f680000300800 */
[----:B------:R-:W5:Y:S01]  /*15240*/  LDL.LU R20, [R1+0x124] ;  /* 0x0001240001147983 */ /* 0x000f620000300800 */
[----:B----4-:R-:W-:-:S02]  /*15250*/  IMAD.MOV.U32 R13, RZ, RZ, R16 ;  /* 0x000000ffff0d7224 */ /* 0x010fc400078e0010 */
[----:B------:R-:W-:Y:S01]  /*15260*/  IMAD.MOV.U32 R12, RZ, RZ, R14 ;  /* 0x000000ffff0c7224 */ /* 0x000fe200078e000e */
[----:B---3--:R-:W3:Y:S04]  /*15270*/  LDL.LU R16, [R1+0x158] ;  /* 0x0001580001107983 */ /* 0x008ee80000300800 */
[----:B------:R-:W4:Y:S01]  /*15280*/  LDL.LU R14, [R1+0x15c] ;  /* 0x00015c00010e7983 */ /* 0x000f220000300800 */
[----:B------:R-:W-:-:S04]  /*15290*/  ISETP.GT.AND P1, PT, R8, 0x21, PT ;  /* 0x000000210800780c */ /* 0x000fc80003f24270 */
[----:B------:R-:W-:-:S04]  /*152a0*/  SEL R11, RZ, 0x4, !P1 ;  /* 0x00000004ff0b7807 */ /* 0x000fc80004800000 */
[----:B------:R-:W-:Y:S02]  /*152b0*/  SEL R11, R11, RZ, !P0 ;  /* 0x000000ff0b0b7207 */ /* 0x000fe40004000000 */
[----:B------:R-:W-:Y:S02]  /*152c0*/  ISETP.GT.AND P2, PT, R8, 0x25, PT ;  /* 0x000000250800780c */ /* 0x000fe40003f44270 */
[----:B------:R-:W-:Y:S02]  /*152d0*/  ISETP.NE.U32.AND P1, PT, R11, RZ, PT ;  /* 0x000000ff0b00720c */ /* 0x000fe40003f25070 */
[----:B------:R-:W-:Y:S02]  /*152e0*/  SEL R11, RZ, 0x4, !P2 ;  /* 0x00000004ff0b7807 */ /* 0x000fe40005000000 */
[----:B------:R-:W-:Y:S02]  /*152f0*/  IADD3 R25, P3, PT, R25, R2, RZ ;  /* 0x0000000219197210 */ /* 0x000fe40007f7e0ff */
[----:B------:R-:W-:-:S02]  /*15300*/  SEL R11, R11, RZ, !P0 ;  /* 0x000000ff0b0b7207 */ /* 0x000fc40004000000 */
[----:B------:R-:W-:Y:S02]  /*15310*/  IADD3 R15, P4, PT, R15, R2, RZ ;  /* 0x000000020f0f7210 */ /* 0x000fe40007f9e0ff */
[----:B------:R-:W-:-:S03]  /*15320*/  ISETP.NE.U32.AND P2, PT, R11, RZ, PT ;  /* 0x000000ff0b00720c */ /* 0x000fc60003f45070 */
[----:B------:R1:W-:Y:S04]  /*15330*/  LDGSTS.E [R10+0x2100], desc[UR8][R12.64], P1 ;  /* 0x021000000c0a7fae */ /* 0x0003e800089a1008 */
[----:B------:R-:W-:Y:S01]  /*15340*/  STL [R1+0xa4], R25 ;  /* 0x0000a41901007387 */ /* 0x000fe20000100800 */
[----:B-1----:R-:W-:Y:S01]  /*15350*/  IMAD.MOV.U32 R12, RZ, RZ, R25 ;  /* 0x000000ffff0c7224 */ /* 0x002fe200078e0019 */
[----:B------:R-:W-:-:S04]  /*15360*/  IADD3.X R26, PT, PT, R26, R0, RZ, P3, !PT ;  /* 0x000000001a1a7210 */ /* 0x000fc80001ffe4ff */
[----:B------:R-:W-:Y:S01]  /*15370*/  MOV R13, R26 ;  /* 0x0000001a000d7202 */ /* 0x000fe20000000f00 */
[----:B------:R-:W-:Y:S04]  /*15380*/  STL [R1+0xa0], R26 ;  /* 0x0000a01a01007387 */ /* 0x000fe80000100800 */
[----:B------:R1:W-:Y:S01]  /*15390*/  LDGSTS.E [R10+0x2180], desc[UR8][R12.64], P1 ;  /* 0x021800000c0a7fae */ /* 0x0003e200089a1008 */
[----:B--2---:R-:W-:-:S03]  /*153a0*/  IMAD.X R18, R18, 0x1, R0, P4 ;  /* 0x0000000112127824 */ /* 0x004fc600020e0600 */
[----:B------:R-:W-:Y:S04]  /*153b0*/  STL [R1+0xdc], R15 ;  /* 0x0000dc0f01007387 */ /* 0x000fe80000100800 */
[----:B------:R2:W-:Y:S01]  /*153c0*/  STL [R1+0xd8], R18 ;  /* 0x0000d81201007387 */ /* 0x0005e20000100800 */
[----:B-1----:R-:W-:Y:S02]  /*153d0*/  IMAD.MOV.U32 R12, RZ, RZ, R15 ;  /* 0x000000ffff0c7224 */ /* 0x002fe400078e000f */
[----:B------:R-:W-:Y:S01]  /*153e0*/  IMAD.MOV.U32 R13, RZ, RZ, R18 ;  /* 0x000000ffff0d7224 */ /* 0x000fe200078e0012 */
[----:B------:R-:W-:Y:S01]  /*153f0*/  IADD3 R17, P3, PT, R17, R2, RZ ;  /* 0x0000000211117210 */ /* 0x000fe20007f7e0ff */
[----:B--2---:R-:W2:Y:S03]  /*15400*/  LDL.LU R18, [R1+0x164] ;  /* 0x0001640001127983 */ /* 0x004ea60000300800 */
[----:B------:R-:W-:Y:S01]  /*15410*/  IADD3.X R19, PT, PT, R19, R0, RZ, P3, !PT ;  /* 0x0000000013137210 */ /* 0x000fe20001ffe4ff */
[----:B------:R-:W2:Y:S01]  /*15420*/  LDL.LU R15, [R1+0x19c] ;  /* 0x00019c00010f7983 */ /* 0x000ea20000300800 */
[----:B------:R-:W-:-:S03]  /*15430*/  IADD3 R22, P4, PT, R22, R2, RZ ;  /* 0x0000000216167210 */ /* 0x000fc60007f9e0ff */
[----:B------:R-:W-:Y:S02]  /*15440*/  STL [R1+0xe4], R17 ;  /* 0x0000e41101007387 */ /* 0x000fe40000100800 */
[----:B------:R-:W-:Y:S02]  /*15450*/  IMAD.X R23, R23, 0x1, R0, P4 ;  /* 0x0000000117177824 */ /* 0x000fe400020e0600 */
[----:B------:R1:W-:Y:S04]  /*15460*/  LDGSTS.E [R10+0x2500], desc[UR8][R12.64], P2 ;  /* 0x025000000c0a7fae */ /* 0x0003e800091a1008 */
[----:B------:R1:W-:Y:S04]  /*15470*/  STL [R1+0xe0], R19 ;  /* 0x0000e01301007387 */ /* 0x0003e80000100800 */
[----:B------:R1:W-:Y:S02]  /*15480*/  STL [R1+0x11c], R22 ;  /* 0x00011c1601007387 */ /* 0x0003e40000100800 */
[----:B-1----:R-:W-:Y:S01]  /*15490*/  MOV R13, R19 ;  /* 0x00000013000d7202 */ /* 0x002fe20000000f00 */
[----:B------:R-:W-:Y:S01]  /*154a0*/  IMAD.MOV.U32 R12, RZ, RZ, R17 ;  /* 0x000000ffff0c7224 */ /* 0x000fe200078e0011 */
[----:B------:R-:W2:Y:S04]  /*154b0*/  LDL.LU R19, [R1+0x160] ;  /* 0x0001600001137983 */ /* 0x000ea80000300800 */
[----:B------:R1:W-:Y:S04]  /*154c0*/  STL [R1+0x118], R23 ;  /* 0x0001181701007387 */ /* 0x0003e80000100800 */
[----:B------:R-:W2:Y:S01]  /*154d0*/  LDL.LU R17, [R1+0x198] ;  /* 0x0001980001117983 */ /* 0x000ea20000300800 */
[----:B------:R-:W-:-:S03]  /*154e0*/  ISETP.GT.AND P1, PT, R8, 0x29, PT ;  /* 0x000000290800780c */ /* 0x000fc60003f24270 */
[----:B------:R1:W-:Y:S01]  /*154f0*/  LDGSTS.E [R10+0x2580], desc[UR8][R12.64], P2 ;  /* 0x025800000c0a7fae */ /* 0x0003e200091a1008 */
[----:B------:R-:W-:-:S03]  /*15500*/  SEL R11, RZ, 0x4, !P1 ;  /* 0x00000004ff0b7807 */ /* 0x000fc60004800000 */
[----:B------:R-:W2:Y:S01]  /*15510*/  LDL.LU R25, [R1+0x1a4] ;  /* 0x0001a40001197983 */ /* 0x000ea20000300800 */
[----:B------:R-:W-:-:S04]  /*15520*/  SEL R11, R11, RZ, !P0 ;  /* 0x000000ff0b0b7207 */ /* 0x000fc80004000000 */
[----:B------:R-:W-:Y:S01]  /*15530*/  ISETP.NE.U32.AND P1, PT, R11, RZ, PT ;  /* 0x000000ff0b00720c */ /* 0x000fe20003f25070 */
[----:B-1----:R-:W-:Y:S02]  /*15540*/  IMAD.MOV.U32 R12, RZ, RZ, R22 ;  /* 0x000000ffff0c7224 */ /* 0x002fe400078e0016 */
[----:B------:R-:W2:Y:S01]  /*15550*/  LDL.LU R22, [R1+0x1dc] ;  /* 0x0001dc0001167983 */ /* 0x000ea20000300800 */
[----:B------:R-:W-:-:S09]  /*15560*/  IMAD.MOV.U32 R13, RZ, RZ, R23 ;  /* 0x000000ffff0d7224 */ /* 0x000fd200078e0017 */
[----:B------:R1:W-:Y:S01]  /*15570*/  LDGSTS.E [R10+0x2900], desc[UR8][R12.64], P1 ;  /* 0x029000000c0a7fae */ /* 0x0003e200089a1008 */
[----:B-----5:R-:W-:-:S04]  /*15580*/  IADD3 R20, P3, PT, R20, R2, RZ ;  /* 0x0000000214147210 */ /* 0x020fc80007f7e0ff */
[----:B------:R-:W-:Y:S01]  /*15590*/  IADD3.X R21, PT, PT, R21, R0, RZ, P3, !PT ;  /* 0x0000000015157210 */ /* 0x000fe20001ffe4ff */
[----:B------:R-:W-:Y:S01]  /*155a0*/  STL [R1+0x124], R20 ;  /* 0x0001241401007387 */ /* 0x000fe20000100800 */
[----:B----4-:R-:W-:-:S03]  /*155b0*/  IADD3 R14, P4, PT, R14, R2, RZ ;  /* 0x000000020e0e7210 */ /* 0x010fc60007f9e0ff */
[----:B------:R4:W-:Y:S02]  /*155c0*/  STL [R1+0x120], R21 ;  /* 0x0001201501007387 */ /* 0x0009e40000100800 */
[----:B---3--:R-:W-:Y:S02]  /*155d0*/  IMAD.X R16, R16, 0x1, R0, P4 ;  /* 0x0000000110107824 */ /* 0x008fe400020e0600 */
[----:B------:R-:W-:Y:S04]  /*155e0*/  STL [R1+0x15c], R14 ;  /* 0x00015c0e01007387 */ /* 0x000fe80000100800 */
[----:B------:R-:W3:Y:S01]  /*155f0*/  LDL.LU R26, [R1+0x1a0] ;  /* 0x0001a000011a7983 */ /* 0x000ee20000300800 */
[----:B-1----:R-:W-:-:S03]  /*15600*/  IMAD.MOV.U32 R12, RZ, RZ, R20 ;  /* 0x000000ffff0c7224 */ /* 0x002fc600078e0014 */
[----:B------:R1:W-:Y:S01]  /*15610*/  STL [R1+0x158], R16 ;  /* 0x0001581001007387 */ /* 0x0003e20000100800 */
[----:B------:R-:W-:-:S03]  /*15620*/  MOV R13, R21 ;  /* 0x00000015000d7202 */ /* 0x000fc60000000f00 */
[----:B------:R-:W5:Y:S04]  /*15630*/  LDL.LU R23, [R1+0x1d8] ;  /* 0x0001d80001177983 */ /* 0x000f680000300800 */
[----:B----4-:R-:W4:Y:S04]  /*15640*/  LDL.LU R21, [R1+0x1e0] ;  /* 0x0001e00001157983 */ /* 0x010f280000300800 */
[----:B------:R1:W-:Y:S04]  /*15650*/  LDGSTS.E [R10+0x2980], desc[UR8][R12.64], P1 ;  /* 0x029800000c0a7fae */ /* 0x0003e800089a1008 */
[----:B------:R-:W4:Y:S01]  /*15660*/  LDL.LU R20, [R1+0x1e4] ;  /* 0x0001e40001147983 */ /* 0x000f220000300800 */
[----:B-1----:R-:W-:-:S02]  /*15670*/  IMAD.MOV.U32 R13, RZ, RZ, R16 ;  /* 0x000000ffff0d7224 */ /* 0x002fc400078e0010 */
[----:B------:R-:W-:Y:S01]  /*15680*/  IMAD.MOV.U32 R12, RZ, RZ, R14 ;  /* 0x000000ffff0c7224 */ /* 0x000fe200078e000e */
[----:B------:R-:W4:Y:S04]  /*15690*/  LDL.LU R16, [R1+0x218] ;  /* 0x0002180001107983 */ /* 0x000f280000300800 */
[----:B------:R-:W4:Y:S01]  /*156a0*/  LDL.LU R14, [R1+0x21c] ;  /* 0x00021c00010e7983 */ /* 0x000f220000300800 */
[----:B------:R-:W-:-:S04]  /*156b0*/  ISETP.GT.AND P2, PT, R8, 0x2d, PT ;  /* 0x0000002d0800780c */ /* 0x000fc80003f44270 */
[----:B------:R-:W-:-:S04]  /*156c0*/  SEL R11, RZ, 0x4, !P2 ;  /* 0x00000004ff0b7807 */ /* 0x000fc80005000000 */
[----:B------:R-:W-:-:S04]  /*156d0*/  SEL R11, R11, RZ, !P0 ;  /* 0x000000ff0b0b7207 */ /* 0x000fc80004000000 */
[----:B------:R-:W-:-:S13]  /*156e0*/  ISETP.NE.U32.AND P2, PT, R11, RZ, PT ;  /* 0x000000ff0b00720c */ /* 0x000fda0003f45070 */
[----:B------:R1:W-:Y:S01]  /*156f0*/  LDGSTS.E [R10+0x2d00], desc[UR8][R12.64], P2 ;  /* 0x02d000000c0a7fae */ /* 0x0003e200091a1008 */
[----:B------:R-:W-:-:S04]  /*15700*/  ISETP.GT.AND P1, PT, R8, 0x31, PT ;  /* 0x000000310800780c */ /* 0x000fc80003f24270 */
[----:B------:R-:W-:-:S04]  /*15710*/  SEL R11, RZ, 0x4, !P1 ;  /* 0x00000004ff0b7807 */ /* 0x000fc80004800000 */
[----:B------:R-:W-:-:S04]  /*15720*/  SEL R11, R11, RZ, !P0 ;  /* 0x000000ff0b0b7207 */ /* 0x000fc80004000000 */
[----:B------:R-:W-:Y:S02]  /*15730*/  ISETP.NE.U32.AND P1, PT, R11, RZ, PT ;  /* 0x000000ff0b00720c */ /* 0x000fe40003f25070 */
[-C--:B--2---:R-:W-:Y:S02]  /*15740*/  IADD3 R18, P3, PT, R18, R2.reuse, RZ ;  /* 0x0000000212127210 */ /* 0x084fe40007f7e0ff */
[----:B------:R-:W-:-:S03]  /*15750*/  IADD3 R15, P4, PT, R15, R2, RZ ;  /* 0x000000020f0f7210 */ /* 0x000fc60007f9e0ff */
[----:B------:R-:W-:Y:S01]  /*15760*/  STL [R1+0x164], R18 ;  /* 0x0001641201007387 */ /* 0x000fe20000100800 */
[----:B-1----:R-:W-:Y:S01]  /*15770*/  IMAD.MOV.U32 R12, RZ, RZ, R18 ;  /* 0x000000ffff0c7224 */ /* 0x002fe200078e0012 */
[----:B------:R-:W-:-:S04]  /*15780*/  IADD3.X R19, PT, PT, R19, R0, RZ, P3, !PT ;  /* 0x0000000013137210 */ /* 0x000fc80001ffe4ff */
[----:B------:R-:W-:Y:S01]  /*15790*/  MOV R13, R19 ;  /* 0x00000013000d7202 */ /* 0x000fe20000000f00 */
[----:B------:R1:W-:Y:S01]  /*157a0*/  STL [R1+0x160], R19 ;  /* 0x0001601301007387 */ /* 0x0003e20000100800 */
[----:B------:R-:W-:-:S03]  /*157b0*/  IMAD.X R17, R17, 0x1, R0, P4 ;  /* 0x0000000111117824 */ /* 0x000fc600020e0600 */
[----:B------:R-:W-:Y:S04]  /*157c0*/  STL [R1+0x19c], R15 ;  /* 0x00019c0f01007387 */ /* 0x000fe80000100800 */
[----:B------:R2:W-:Y:S04]  /*157d0*/  STL [R1+0x198], R17 ;  /* 0x0001981101007387 */ /* 0x0005e80000100800 */
[----:B-1----:R-:W4:Y:S04]  /*157e0*/  LDL.LU R19, [R1+0x220] ;  /* 0x0002200001137983 */ /* 0x002f280000300800 */
[----:B------:R-:W4:Y:S04]  /*157f0*/  LDL.LU R18, [R1+0x224] ;  /* 0x0002240001127983 */ /* 0x000f280000300800 */
[----:B------:R1:W-:Y:S02]  /*15800*/  LDGSTS.E [R10+0x2d80], desc[UR8][R12.64], P2 ;  /* 0x02d800000c0a7fae */ /* 0x0003e400091a1008 */
[----:B-1----:R-:W-:-:S02]  /*15810*/  IMAD.MOV.U32 R13, RZ, RZ, R17 ;  /* 0x000000ffff0d7224 */ /* 0x002fc400078e0011 */
[----:B------:R-:W-:Y:S01]  /*15820*/  IMAD.MOV.U32 R12, RZ, RZ, R15 ;  /* 0x000000ffff0c7224 */ /* 0x000fe200078e000f */
[----:B--2---:R-:W2:Y:S04]  /*15830*/  LDL.LU R17, [R1+0x258] ;  /* 0x0002580001117983 */ /* 0x004ea80000300800 */
[----:B------:R-:W2:Y:S01]  /*15840*/  LDL.LU R15, [R1+0x25c] ;  /* 0x00025c00010f7983 */ /* 0x000ea20000300800 */
[----:B------:R-:W-:Y:S02]  /*15850*/  ISETP.GT.AND P2, PT, R8, 0x35, PT ;  /* 0x000000350800780c */ /* 0x000fe40003f44270 */
[----:B------:R-:W-:Y:S01]  /*15860*/  IADD3 R25, P3, PT, R25, R2, RZ ;  /* 0x0000000219197210 */ /* 0x000fe20007f7e0ff */
[----:B------:R1:W-:Y:S01]  /*15870*/  LDGSTS.E [R10+0x3100], desc[UR8][R12.64], P1 ;  /* 0x031000000c0a7fae */ /* 0x0003e200089a1008 */
[----:B------:R-:W-:-:S02]  /*15880*/  SEL R11, RZ, 0x4, !P2 ;  /* 0x00000004ff0b7807 */ /* 0x000fc40005000000 */
[----:B------:R-:W-:Y:S02]  /*15890*/  IADD3 R22, P4, PT, R22, R2, RZ ;  /* 0x0000000216167210 */ /* 0x000fe40007f9e0ff */
[----:B------:R-:W-:Y:S01]  /*158a0*/  SEL R11, R11, RZ, !P0 ;  /* 0x000000ff0b0b7207 */ /* 0x000fe20004000000 */
[----:B------:R-:W-:Y:S03]  /*158b0*/  STL [R1+0x1a4], R25 ;  /* 0x0001a41901007387 */ /* 0x000fe60000100800 */
[----:B------:R-:W-:Y:S01]  /*158c0*/  ISETP.NE.U32.AND P2, PT, R11, RZ, PT ;  /* 0x000000ff0b00720c */ /* 0x000fe20003f45070 */
[----:B-1----:R-:W-:Y:S01]  /*158d0*/  IMAD.MOV.U32 R12, RZ, RZ, R25 ;  /* 0x000000ffff0c7224 */ /* 0x002fe200078e0019 */
[----:B---3--:R-:W-:-:S04]  /*158e0*/  IADD3.X R26, PT, PT, R26, R0, RZ, P3, !PT ;  /* 0x000000001a1a7210 */ /* 0x008fc80001ffe4ff */
[----:B------:R-:W-:Y:S01]  /*158f0*/  MOV R13, R26 ;  /* 0x0000001a000d7202 */ /* 0x000fe20000000f00 */
[----:B------:R1:W-:Y:S01]  /*15900*/  STL [R1+0x1a0], R26 ;  /* 0x0001a01a01007387 */ /* 0x0003e20000100800 */
[----:B-----5:R-:W-:-:S03]  /*15910*/  IMAD.X R23, R23, 0x1, R0, P4 ;  /* 0x0000000117177824 */ /* 0x020fc600020e0600 */
[----:B------:R-:W-:Y:S04]  /*15920*/  STL [R1+0x1dc], R22 ;  /* 0x0001dc1601007387 */ /* 0x000fe80000100800 */
[----:B------:R3:W-:Y:S04]  /*15930*/  STL [R1+0x1d8], R23 ;  /* 0x0001d81701007387 */ /* 0x0007e80000100800 */
[----:B-1----:R-:W5:Y:S01]  /*15940*/  LDL.LU R26, [R1+0x260] ;  /* 0x00026000011a7983 */ /* 0x002f620000300800 */
[----:B----4-:R-:W-:-:S03]  /*15950*/  IADD3 R20, P3, PT, R20, R2, RZ ;  /* 0x0000000214147210 */ /* 0x010fc60007f7e0ff */
[----:B------:R-:W4:Y:S04]  /*15960*/  LDL.LU R25, [R1+0x264] ;  /* 0x0002640001197983 */ /* 0x000f280000300800 */
[----:B------:R1:W-:Y:S01]  /*15970*/  LDGSTS.E [R10+0x3180], desc[UR8][R12.64], P1 ;  /* 0x031800000c0a7fae */ /* 0x0003e200089a1008 */
[----:B------:R-:W-:Y:S02]  /*15980*/  IADD3.X R21, PT, PT, R21, R0, RZ, P3, !PT ;  /* 0x0000000015157210 */ /* 0x000fe40001ffe4ff */
[----:B------:R-:W-:Y:S01]  /*15990*/  IADD3 R14, P4, PT, R14, R2, RZ ;  /* 0x000000020e0e7210 */ /* 0x000fe20007f9e0ff */
[----:B-1----:R-:W-:Y:S02]  /*159a0*/  IMAD.MOV.U32 R12, RZ, RZ, R22 ;  /* 0x000000ffff0c7224 */ /* 0x002fe400078e0016 */
[----:B------:R-:W-:-:S02]  /*159b0*/  IMAD.MOV.U32 R13, RZ, RZ, R23 ;  /* 0x000000ffff0d7224 */ /* 0x000fc400078e0017 */
[----:B------:R-:W-:-:S03]  /*159c0*/  IMAD.X R16, R16, 0x1, R0, P4 ;  /* 0x0000000110107824 */ /* 0x000fc600020e0600 */
[----:B------:R1:W-:Y:S04]  /*159d0*/  LDGSTS.E [R10+0x3500], desc[UR8][R12.64], P2 ;  /* 0x035000000c0a7fae */ /* 0x0003e800091a1008 */
[----:B------:R-:W-:Y:S04]  /*159e0*/  STL [R1+0x1e4], R20 ;  /* 0x0001e41401007387 */ /* 0x000fe80000100800 */
[----:B------:R-:W-:Y:S01]  /*159f0*/  STL [R1+0x1e0], R21 ;  /* 0x0001e01501007387 */ /* 0x000fe20000100800 */
[----:B-1----:R-:W-:Y:S01]  /*15a00*/  IMAD.MOV.U32 R12, RZ, RZ, R20 ;  /* 0x000000ffff0c7224 */ /* 0x002fe200078e0014 */
[----:B------:R-:W-:-:S02]  /*15a10*/  MOV R13, R21 ;  /* 0x00000015000d7202 */ /* 0x000fc40000000f00 */
[----:B------:R-:W-:Y:S04]  /*15a20*/  STL [R1+0x21c], R14 ;  /* 0x00021c0e01007387 */ /* 0x000fe80000100800 */
[----:B------:R1:W-:Y:S04]  /*15a30*/  LDGSTS.E [R10+0x3580], desc[UR8][R12.64], P2 ;  /* 0x035800000c0a7fae */ /* 0x0003e800091a1008 */
[----:B------:R1:W-:Y:S04]  /*15a40*/  STL [R1+0x218], R16 ;  /* 0x0002181001007387 */ /* 0x0003e80000100800 */
[----:B---3--:R-:W3:Y:S01]  /*15a50*/  LDL.LU R23, [R1+0x75c] ;  /* 0x00075c0001177983 */ /* 0x008ee20000300800 */
[----:B-1----:R-:W-:-:S03]  /*15a60*/  IMAD.MOV.U32 R13, RZ, RZ, R16 ;  /* 0x000000ffff0d7224 */ /* 0x002fc600078e0010 */
[----:B------:R-:W3:Y:S01]  /*15a70*/  LDL.LU R16, [R1+0x768] ;  /* 0x0007680001107983 */ /* 0x000ee20000300800 */
[----:B------:R-:W-:Y:S01]  /*15a80*/  ISETP.GT.AND P1, PT, R8, 0x39, PT ;  /* 0x000000390800780c */ /* 0x000fe20003f24270 */
[----:B------:R-:W-:Y:S02]  /*15a90*/  IMAD.MOV.U32 R12, RZ, RZ, R14 ;  /* 0x000000ffff0c7224 */ /* 0x000fe400078e000e */
[----:B------:R-:W3:Y:S01]  /*15aa0*/  LDL.LU R21, [R1+0x760] ;  /* 0x0007600001157983 */ /* 0x000ee20000300800 */
[----:B------:R-:W-:-:S03]  /*15ab0*/  SEL R11, RZ, 0x4, !P1 ;  /* 0x00000004ff0b7807 */ /* 0x000fc60004800000 */
[----:B------:R-:W3:Y:S01]  /*15ac0*/  LDL.LU R14, [R1+0x758] ;  /* 0x00075800010e7983 */ /* 0x000ee20000300800 */
[----:B------:R-:W-:-:S04]  /*15ad0*/  SEL R11, R11, RZ, !P0 ;  /* 0x000000ff0b0b7207 */ /* 0x000fc80004000000 */
[----:B------:R-:W-:Y:S02]  /*15ae0*/  ISETP.NE.U32.AND P1, PT, R11, RZ, PT ;  /* 0x000000ff0b00720c */ /* 0x000fe40003f25070 */
[----:B------:R-:W-:-:S04]  /*15af0*/  ISETP.GT.AND P2, PT, R8, 0x3d, PT ;  /* 0x0000003d0800780c */ /* 0x000fc80003f44270 */
[----:B------:R-:W-:-:S07]  /*15b00*/  SEL R11, RZ, 0x4, !P2 ;  /* 0x00000004ff0b7807 */ /* 0x000fce0005000000 */
[----:B------:R1:W-:Y:S01]  /*15b10*/  LDGSTS.E [R10+0x3900], desc[UR8][R12.64], P1 ;  /* 0x039000000c0a7fae */ /* 0x0003e200089a1008 */
[----:B------:R-:W-:-:S04]  /*15b20*/  SEL R11, R11, RZ, !P0 ;  /* 0x000000ff0b0b7207 */ /* 0x000fc80004000000 */
[----:B------:R-:W-:Y:S02]  /*15b30*/  ISETP.NE.U32.AND P2, PT, R11, RZ, PT ;  /* 0x000000ff0b00720c */ /* 0x000fe40003f45070 */
[----:B------:R-:W-:-:S04]  /*15b40*/  IADD3 R18, P3, PT, R18, R2, RZ ;  /* 0x0000000212127210 */ /* 0x000fc80007f7e0ff */
[----:B------:R-:W-:Y:S01]  /*15b50*/  IADD3.X R19, PT, PT, R19, R0, RZ, P3, !PT ;  /* 0x0000000013137210 */ /* 0x000fe20001ffe4ff */
[----:B------:R-:W-:Y:S04]  /*15b60*/  STL [R1+0x224], R18 ;  /* 0x0002241201007387 */ /* 0x000fe80000100800 */
[----:B------:R1:W-:Y:S01]  /*15b70*/  STL [R1+0x220], R19 ;  /* 0x0002201301007387 */ /* 0x0003e20000100800 */
[----:B--2---:R-:W-:-:S05]  /*15b80*/  IADD3 R15, P4, PT, R15, R2, RZ ;  /* 0x000000020f0f7210 */ /* 0x004fca0007f9e0ff */
[----:B------:R-:W-:Y:S01]  /*15b90*/  IMAD.X R17, R17, 0x1, R0, P4 ;  /* 0x0000000111117824 */ /* 0x000fe200020e0600 */
[----:B------:R-:W-:Y:S04]  /*15ba0*/  STL [R1+0x25c], R15 ;  /* 0x00025c0f01007387 */ /* 0x000fe80000100800 */
[----:B------:R-:W2:Y:S04]  /*15bb0*/  LDL.LU R22, [R1+0x724] ;  /* 0x0007240001167983 */ /* 0x000ea80000300800 */
[----:B------:R5:W-:Y:S04]  /*15bc0*/  STL [R1+0x258], R17 ;  /* 0x0002581101007387 */ /* 0x000be80000100800 */
[----:B------:R-:W2:Y:S01]  /*15bd0*/  LDL.LU R20, [R1+0x71c] ;  /* 0x00071c0001147983 */ /* 0x000ea20000300800 */
[----:B-1----:R-:W-:Y:S01]  /*15be0*/  IMAD.MOV.U32 R12, RZ, RZ, R18 ;  /* 0x000000ffff0c7224 */ /* 0x002fe200078e0012 */
[----:B------:R-:W-:-:S02]  /*15bf0*/  MOV R13, R19 ;  /* 0x00000013000d7202 */ /* 0x000fc40000000f00 */
[----:B------:R-:W2:Y:S04]  /*15c00*/  LDL.LU R19, [R1+0x6e4] ;  /* 0x0006e40001137983 */ /* 0x000ea80000300800 */
[----:B------:R-:W2:Y:S04]  /*15c10*/  LDL.LU R18, [R1+0x720] ;  /* 0x0007200001127983 */ /* 0x000ea80000300800 */
[----:B------:R1:W-:Y:S02]  /*15c20*/  LDGSTS.E [R10+0x3980], desc[UR8][R12.64], P1 ;  /* 0x039800000c0a7fae */ /* 0x0003e400089a1008 */
[----:B-1----:R-:W-:-:S02]  /*15c30*/  IMAD.MOV.U32 R13, RZ, RZ, R17 ;  /* 0x000000ffff0d7224 */ /* 0x002fc400078e0011 */
[----:B------:R-:W-:Y:S01]  /*15c40*/  IMAD.MOV.U32 R12, RZ, RZ, R15 ;  /* 0x000000ffff0c7224 */ /* 0x000fe200078e000f */
[----:B-----5:R-:W5:Y:S04]  /*15c50*/  LDL.LU R17, [R1+0x6dc] ;  /* 0x0006dc0001117983 */ /* 0x020f680000300800 */
[----:B------:R-:W5:Y:S01]  /*15c60*/  LDL.LU R15, [R1+0x718] ;  /* 0x00071800010f7983 */ /* 0x000f620000300800 */
[----:B----4-:R-:W-:-:S03]  /*15c70*/  IADD3 R25, P3, PT, R25, R2, RZ ;  /* 0x0000000219197210 */ /* 0x010fc60007f7e0ff */
[----:B------:R1:W-:Y:S01]  /*15c80*/  LDGSTS.E [R10+0x3d00], desc[UR8][R12.64], P2 ;  /* 0x03d000000c0a7fae */ /* 0x0003e200091a1008 */
[----:B------:R-:W-:Y:S01]  /*15c90*/  IADD3.X R26, PT, PT, R26, R0, RZ, P3, !PT ;  /* 0x000000001a1a7210 */ /* 0x000fe20001ffe4ff */
[----:B-1----:R-:W-:-:S04]  /*15ca0*/  IMAD.MOV.U32 R12, RZ, RZ, R25 ;  /* 0x000000ffff0c7224 */ /* 0x002fc800078e0019 */
[----:B------:R-:W-:-:S05]  /*15cb0*/  IMAD.MOV.U32 R13, RZ, RZ, R26 ;  /* 0x000000ffff0d7224 */ /* 0x000fca00078e001a */
[----:B------:R1:W-:Y:S04]  /*15cc0*/  LDGSTS.E [R10+0x3d80], desc[UR8][R12.64], P2 ;  /* 0x03d800000c0a7fae */ /* 0x0003e800091a1008 */
[----:B------:R-:W-:Y:S04]  /*15cd0*/  STL [R1+0x264], R25 ;  /* 0x0002641901007387 */ /* 0x000fe80000100800 */
[----:B------:R-:W-:Y:S01]  /*15ce0*/  STL [R1+0x260], R26 ;  /* 0x0002601a01007387 */ /* 0x000fe20000100800 */
[----:B---3--:R-:W-:-:S04]  /*15cf0*/  IADD3 R16, P2, PT, R16, R2, RZ ;  /* 0x0000000210107210 */ /* 0x008fc80007f5e0ff */
[----:B------:R-:W-:Y:S01]  /*15d00*/  IADD3.X R23, PT, PT, R23, R0, RZ, P2, !PT ;  /* 0x0000000017177210 */ /* 0x000fe200017fe4ff */
[----:B------:R3:W-:Y:S01]  /*15d10*/  STL [R1+0x768], R16 ;  /* 0x0007681001007387 */ /* 0x0007e20000100800 */
[----:B-1----:R-:W-:-:S03]  /*15d20*/  IMAD.MOV.U32 R12, RZ, RZ, R16 ;  /* 0x000000ffff0c7224 */ /* 0x002fc600078e0010 */
[----:B------:R-:W-:Y:S04]  /*15d30*/  STL [R1+0x75c], R23 ;  /* 0x00075c1701007387 */ /* 0x000fe80000100800 */
[----:B---3--:R-:W3:Y:S01]  /*15d40*/  LDL.LU R16, [R1+0x6e0] ;  /* 0x0006e00001107983 */ /* 0x008ee20000300800 */
[----:B------:R-:W-:-:S04]  /*15d50*/  ISETP.GT.AND P1, PT, R8, 0x2, PT ;  /* 0x000000020800780c */ /* 0x000fc80003f24270 */
[----:B------:R-:W-:-:S04]  /*15d60*/  SEL R11, RZ, 0x4, !P1 ;  /* 0x00000004ff0b7807 */ /* 0x000fc80004800000 */
[----:B------:R-:W-:-:S04]  /*15d70*/  SEL R11, R11, RZ, !P0 ;  /* 0x000000ff0b0b7207 */ /* 0x000fc80004000000 */
[----:B------:R-:W-:Y:S02]  /*15d80*/  ISETP.NE.U32.AND P1, PT, R11, RZ, PT ;  /* 0x000000ff0b00720c */ /* 0x000fe40003f25070 */
[----:B------:R-:W-:Y:S02]  /*15d90*/  LOP3.LUT R11, R24, 0x40, RZ, 0x3c, !PT ;  /* 0x00000040180b7812 */ /* 0x000fe400078e3cff */
[----:B------:R-:W-:-:S03]  /*15da0*/  MOV R13, R23 ;  /* 0x00000017000d7202 */ /* 0x000fc60000000f00 */
[----:B------:R-:W-:Y:S01]  /*15db0*/  VIADD R11, R11, UR7 ;  /* 0x000000070b0b7c36 */ /* 0x000fe20008000000 */
[----:B------:R-:W-:Y:S02]  /*15dc0*/  ISETP.GT.AND P2, PT, R8, 0x6, PT ;  /* 0x000000060800780c */ /* 0x000fe40003f44270 */
[----:B------:R-:W-:-:S03]  /*15dd0*/  IADD3 R21, P3, PT, R21, R2, RZ ;  /* 0x0000000215157210 */ /* 0x000fc60007f7e0ff */
[----:B------:R1:W-:Y:S01]  /*15de0*/  LDGSTS.E [R11+0x200], desc[UR8][R12.64], P1 ;  /* 0x002000000c0b7fae */ /* 0x0003e200089a1008 */
[----:B------:R-:W-:Y:S02]  /*15df0*/  IADD3 R14, P4, PT, R14, R2, RZ ;  /* 0x000000020e0e7210 */ /* 0x000fe40007f9e0ff */
[----:B-1----:R-:W-:-:S04]  /*15e00*/  SEL R12, RZ, 0x4, !P2 ;  /* 0x00000004ff0c7807 */ /* 0x002fc80005000000 */
[----:B------:R-:W-:-:S04]  /*15e10*/  SEL R12, R12, RZ, !P0 ;  /* 0x000000ff0c0c7207 */ /* 0x000fc80004000000 */
[----:B------:R-:W-:Y:S02]  /*15e20*/  ISETP.NE.U32.AND P2, PT, R12, RZ, PT ;  /* 0x000000ff0c00720c */ /* 0x000fe40003f45070 */
[----:B------:R-:W-:Y:S01]  /*15e30*/  MOV R12, R21 ;  /* 0x00000015000c7202 */ /* 0x000fe20000000f00 */
[----:B------:R-:W-:Y:S01]  /*15e40*/  STL [R1+0x760], R21 ;  /* 0x0007601501007387 */ /* 0x000fe20000100800 */
[----:B--2---:R-:W-:-:S04]  /*15e50*/  IMAD.X R22, R22, 0x1, R0, P3 ;  /* 0x0000000116167824 */ /* 0x004fc800018e0600 */
[----:B------:R-:W-:Y:S02]  /*15e60*/  IMAD.MOV.U32 R13, RZ, RZ, R22 ;  /* 0x000000ffff0d7224 */ /* 0x000fe400078e0016 */
[----:B------:R-:W-:-:S03]  /*15e70*/  IMAD.X R20, R20, 0x1, R0, P4 ;  /* 0x0000000114147824 */ /* 0x000fc600020e0600 */
[----:B------:R1:W-:Y:S01]  /*15e80*/  LDGSTS.E [R11+0x280], desc[UR8][R12.64], P1 ;  /* 0x002800000c0b7fae */ /* 0x0003e200089a1008 */
[----:B------:R-:W-:Y:S02]  /*15e90*/  ISETP.GT.AND P1, PT, R8, 0xa, PT ;  /* 0x0000000a0800780c */ /* 0x000fe40003f24270 */
[----:B------:R-:W-:Y:S01]  /*15ea0*/  IADD3 R18, P3, PT, R18, R2, RZ ;  /* 0x0000000212127210 */ /* 0x000fe20007f7e0ff */
[----:B-1----:R-:W-:Y:S01]  /*15eb0*/  IMAD.MOV.U32 R12, RZ, RZ, R14 ;  /* 0x000000ffff0c7224 */ /* 0x002fe200078e000e */
[----:B------:R-:W-:Y:S01]  /*15ec0*/  MOV R13, R20 ;  /* 0x00000014000d7202 */ /* 0x000fe20000000f00 */
[----:B------:R-:W-:Y:S02]  /*15ed0*/  STL [R1+0x724], R22 ;  /* 0x0007241601007387 */ /* 0x000fe40000100800 */
[----:B------:R-:W-:Y:S02]  /*15ee0*/  IMAD.X R19, R19, 0x1, R0, P3 ;  /* 0x0000000113137824 */ /* 0x000fe400018e0600 */
[----:B------:R1:W-:Y:S04]  /*15ef0*/  LDGSTS.E [R11+0x600], desc[UR8][R12.64], P2 ;  /* 0x006000000c0b7fae */ /* 0x0003e800091a1008 */
[----:B------:R2:W-:Y:S04]  /*15f00*/  STL [R1+0x758], R14 ;  /* 0x0007580e01007387 */ /* 0x0005e80000100800 */
[----:B------:R-:W-:Y:S01]  /*15f10*/  STL [R1+0x71c], R20 ;  /* 0x00071c1401007387 */ /* 0x000fe20000100800 */
[----:B-1----:R-:W-:-:S02]  /*15f20*/  SEL R12, RZ, 0x4, !P1 ;  /* 0x00000004ff0c7807 */ /* 0x002fc40004800000 */
[----:B-----5:R-:W-:Y:S01]  /*15f30*/  IADD3 R15, P4, PT, R15, R2, RZ ;  /* 0x000000020f0f7210 */ /* 0x020fe20007f9e0ff */
[----:B--2---:R-:W2:Y:S01]  /*15f40*/  LDL.LU R14, [R1+0x6cc] ;  /* 0x0006cc00010e7983 */ /* 0x004ea20000300800 */
[----:B------:R-:W-:-:S03]  /*15f50*/  SEL R12, R12, RZ, !P0 ;  /* 0x000000ff0c0c7207 */ /* 0x000fc60004000000 */
[----:B------:R-:W-:Y:S01]  /*15f60*/  STL [R1+0x720], R18 ;  /* 0x0007201201007387 */ /* 0x000fe20000100800 */
[----:B------:R-:W-:Y:S01]  /*15f70*/  ISETP.NE.U32.AND P1, PT, R12, RZ, PT ;  /* 0x000000ff0c00720c */ /* 0x000fe20003f25070 */
[----:B------:R-:W-:Y:S02]  /*15f80*/  IMAD.X R17, R17, 0x1, R0, P4 ;  /* 0x0000000111117824 */ /* 0x000fe400020e0600 */
[----:B------:R-:W-:Y:S01]  /*15f90*/  STL [R1+0x6e4], R19 ;  /* 0x0006e41301007387 */ /* 0x000fe20000100800 */
[----:B------:R-:W-:Y:S01]  /*15fa0*/  MOV R12, R18 ;  /* 0x00000012000c7202 */ /* 0x000fe20000000f00 */
[----:B------:R-:W-:Y:S02]  /*15fb0*/  IMAD.MOV.U32 R13, RZ, RZ, R19 ;  /* 0x000000ffff0d7224 */ /* 0x000fe400078e0013 */
[----:B------:R-:W-:Y:S04]  /*15fc0*/  STL [R1+0x718], R15 ;  /* 0x0007180f01007387 */ /* 0x000fe80000100800 */
[----:B------:R-:W4:Y:S04]  /*15fd0*/  LDL.LU R21, [R1+0x6c8] ;  /* 0x0006c80001157983 */ /* 0x000f280000300800 */
[----:B------:R1:W-:Y:S04]  /*15fe0*/  STL [R1+0x6dc], R17 ;  /* 0x0006dc1101007387 */ /* 0x0003e80000100800 */
[----:B------:R5:W-:Y:S04]  /*15ff0*/  LDGSTS.E [R11+0x680], desc[UR8][R12.64], P2 ;  /* 0x006800000c0b7fae */ /* 0x000be800091a1008 */
[----:B------:R-:W4:Y:S01]  /*16000*/  LDL.LU R22, [R1+0x6d0] ;  /* 0x0006d00001167983 */ /* 0x000f220000300800 */
[----:B-----5:R-:W-:-:S03]  /*16010*/  MOV R13, R17 ;  /* 0x00000011000d7202 */ /* 0x020fc60000000f00 */
[----:B-1----:R-:W5:Y:S01]  /*16020*/  LDL.LU R17, [R1+0x6d4] ;  /* 0x0006d40001117983 */ /* 0x002f620000300800 */
[----:B------:R-:W-:-:S03]  /*16030*/  IMAD.MOV.U32 R12, RZ, RZ, R15 ;  /* 0x000000ffff0c7224 */ /* 0x000fc600078e000f */
[----:B------:R-:W5:Y:S04]  /*16040*/  LDL.LU R23, [R1+0x6a4] ;  /* 0x0006a40001177983 */ /* 0x000f680000300800 */
[----:B------:R-:W5:Y:S01]  /*16050*/  LDL.LU R15, [R1+0x6a8] ;  /* 0x0006a800010f7983 */ /* 0x000f620000300800 */
[----:B------:R-:W-:-:S03]  /*16060*/  ISETP.GT.AND P2, PT, R8, 0xe, PT ;  /* 0x0000000e0800780c */ /* 0x000fc60003f44270 */
[----:B------:R1:W-:Y:S01]  /*16070*/  LDGSTS.E [R11+0xa00], desc[UR8][R12.64], P1 ;  /* 0x00a000000c0b7fae */ /* 0x0003e200089a1008 */
[----:B---3--:R-:W-:Y:S02]  /*16080*/  IADD3 R16, P3, PT, R16, R2, RZ ;  /* 0x0000000210107210 */ /* 0x008fe40007f7e0ff */
[----:B-1----:R-:W-:-:S03]  /*16090*/  SEL R12, RZ, 0x4, !P2 ;  /* 0x00000004ff0c7807 */ /* 0x002fc60005000000 */
[----:B------:R1:W-:Y:S01]  /*160a0*/  STL [R1+0x6e0], R16 ;  /* 0x0006e01001007387 */ /* 0x0003e20000100800 */
[----:B------:R-:W-:-:S03]  /*160b0*/  SEL R12, R12, RZ, !P0 ;  /* 0x000000ff0c0c7207 */ /* 0x000fc60004000000 */
[----:B------:R-:W3:Y:S04]  /*160c0*/  LDL.LU R20, [R1+0x6ac] ;  /* 0x0006ac0001147983 */ /* 0x000ee80000300800 */
[----:B------:R-:W3:Y:S01]  /*160d0*/  LDL.LU R19, [R1+0x6b0] ;  /* 0x0006b00001137983 */ /* 0x000ee20000300800 */
[----:B------:R-:W-:Y:S02]  /*160e0*/  ISETP.NE.U32.AND P2, PT, R12, RZ, PT ;  /* 0x000000ff0c00720c */ /* 0x000fe40003f45070 */
[----:B------:R-:W-:Y:S01]  /*160f0*/  MOV R12, R16 ;  /* 0x00000010000c7202 */ /* 0x000fe20000000f00 */
[----:B------:R-:W3:Y:S04]  /*16100*/  LDL.LU R18, [R1+0x28] ;  /* 0x0000280001127983 */ /* 0x000ee80000300800 */
[----:B-1----:R-:W3:Y:S01]  /*16110*/  LDL.LU R16, [R1+0x2c] ;  /* 0x00002c0001107983 */ /* 0x002ee20000300800 */
[----:B------:R-:W-:Y:S01]  /*16120*/  IADD3 R237, P4, PT, R237, R2, RZ ;  /* 0x00000002eded7210 */ /* 0x000fe20007f9e0ff */
[----:B------:R-:W-:-:S04]  /*16130*/  IMAD.X R223, R223, 0x1, R0, P3 ;  /* 0x00000001dfdf7824 */ /* 0x000fc800018e0600 */
[----:B------:R-:W-:Y:S02]  /*16140*/  IMAD.MOV.U32 R13, RZ, RZ, R223 ;  /* 0x000000ffff0d7224 */ /* 0x000fe400078e00df */
[----:B------:R-:W-:-:S03]  /*16150*/  IMAD.X R236, R236, 0x1, R0, P4 ;  /* 0x00000001ecec7824 */ /* 0x000fc600020e0600 */
        /* <DEDUP_REMOVED lines=14> */
[----:B--2---:R-:W-:-:S05]  /*16240*/  IADD3 R14, P4, PT, R14, R2, RZ ;  /* 0x000000020e0e7210 */ /* 0x004fca0007f9e0ff */
[----:B-1----:R-:W-:Y:S02]  /*16250*/  IMAD.MOV.U32 R12, RZ, RZ, R14 ;  /* 0x000000ffff0c7224 */ /* 0x002fe400078e000e */
[----:B----4-:R-:W-:-:S05]  /*16260*/  IMAD.X R21, R21, 0x1, R0, P4 ;  /* 0x0000000115157824 */ /* 0x010fca00020e0600 */
[----:B------:R-:W-:Y:S01]  /*16270*/  MOV R13, R21 ;  /* 0x00000015000d7202 */ /* 0x000fe20000000f00 */
[----:B------:R-:W-:Y:S04]  /*16280*/  STL [R1+0x6cc], R14 ;  /* 0x0006cc0e01007387 */ /* 0x000fe80000100800 */
[----:B------:R1:W-:Y:S04]  /*16290*/  LDGSTS.E [R11+0x1200], desc[UR8][R12.64], P1 ;  /* 0x012000000c0b7fae */ /* 0x0003e800089a1008 */
[----:B------:R2:W-:Y:S01]  /*162a0*/  STL [R1+0x6c8], R21 ;  /* 0x0006c81501007387 */ /* 0x0005e20000100800 */
[----:B-----5:R-:W-:-:S02]  /*162b0*/  IADD3 R17, P3, PT, R17, R2, RZ ;  /* 0x0000000211117210 */ /* 0x020fc40007f7e0ff */
[----:B-1----:R-:W-:Y:S01]  /*162c0*/  SEL R12, RZ, 0x4, !P2 ;  /* 0x00000004ff0c7807 */ /* 0x002fe20005000000 */
[----:B--2---:R-:W2:Y:S02]  /*162d0*/  LDL.LU R21, [R1+0x34] ;  /* 0x0000340001157983 */ /* 0x004ea40000300800 */
[----:B------:R-:W-:Y:S01]  /*162e0*/  IMAD.X R22, R22, 0x1, R0, P3 ;  /* 0x0000000116167824 */ /* 0x000fe200018e0600 */
[----:B------:R-:W-:Y:S01]  /*162f0*/  IADD3 R15, P4, PT, R15, R2, RZ ;  /* 0x000000020f0f7210 */ /* 0x000fe20007f9e0ff */
[----:B------:R-:W4:Y:S01]  /*16300*/  LDL.LU R14, [R1+0x6c] ;  /* 0x00006c00010e7983 */ /* 0x000f220000300800 */
[----:B------:R-:W-:-:S03]  /*16310*/  SEL R12, R12, RZ, !P0 ;  /* 0x000000ff0c0c7207 */ /* 0x000fc60004000000 */
[----:B------:R-:W-:Y:S01]  /*16320*/  IMAD.X R23, R23, 0x1, R0, P4 ;  /* 0x0000000117177824 */ /* 0x000fe200020e0600 */
[----:B------:R-:W-:Y:S01]  /*16330*/  STL [R1+0x6d4], R17 ;  /* 0x0006d41101007387 */ /* 0x000fe20000100800 */
[----:B------:R-:W-:Y:S01]  /*16340*/  IMAD.MOV.U32 R13, RZ, RZ, R22 ;  /* 0x000000ffff0d7224 */ /* 0x000fe200078e0016 */
[----:B------:R-:W-:Y:S02]  /*16350*/  ISETP.NE.U32.AND P2, PT, R12, RZ, PT ;  /* 0x000000ff0c00720c */ /* 0x000fe40003f45070 */
[----:B------:R1:W-:Y:S01]  /*16360*/  STL [R1+0x6d0], R22 ;  /* 0x0006d01601007387 */ /* 0x0003e20000100800 */
[----:B------:R-:W-:-:S03]  /*16370*/  MOV R12, R17 ;  /* 0x00000011000c7202 */ /* 0x000fc60000000f00 */
[----:B------:R5:W-:Y:S04]  /*16380*/  STL [R1+0x6a8], R15 ;  /* 0x0006a80f01007387 */ /* 0x000be80000100800 */
[----:B------:R3:W-:Y:S04]  /*16390*/  LDGSTS.E [R11+0x1280], desc[UR8][R12.64], P1 ;  /* 0x012800000c0b7fae */ /* 0x0007e800089a1008 */
[----:B-1----:R-:W4:Y:S04]  /*163a0*/  LDL.LU R22, [R1+0x30] ;  /* 0x0000300001167983 */ /* 0x002f280000300800 */
[----:B------:R-:W-:Y:S04]  /*163b0*/  STL [R1+0x6a4], R23 ;  /* 0x0006a41701007387 */ /* 0x000fe80000100800 */
[----:B------:R-:W4:Y:S01]  /*163c0*/  LDL.LU R17, [R1+0x68] ;  /* 0x0000680001117983 */ /* 0x000f220000300800 */
[-C--:B---3--:R-:W-:Y:S01]  /*163d0*/  IADD3 R19, P3, PT, R19, R2.reuse, RZ ;  /* 0x0000000213137210 */ /* 0x088fe20007f7e0ff */
[----:B------:R-:W-:Y:S01]  /*163e0*/  IMAD.MOV.U32 R12, RZ, RZ, R15 ;  /* 0x000000ffff0c7224 */ /* 0x000fe200078e000f */
[----:B------:R-:W-:Y:S01]  /*163f0*/  MOV R13, R23 ;  /* 0x00000017000d7202 */ /* 0x000fe20000000f00 */
[----:B------:R-:W3:Y:S01]  /*16400*/  LDL.LU R25, [R1+0x74] ;  /* 0x0000740001197983 */ /* 0x000ee20000300800 */
[----:B------:R-:W-:Y:S01]  /*16410*/  ISETP.GT.AND P1, PT, R8, 0x1a, PT ;  /* 0x0000001a0800780c */ /* 0x000fe20003f24270 */
[--C-:B------:R-:W-:Y:S01]  /*16420*/  IMAD.X R20, R20, 0x1, R0.reuse, P3 ;  /* 0x0000000114147824 */ /* 0x100fe200018e0600 */
[----:B------:R-:W-:Y:S01]  /*16430*/  IADD3 R16, P4, PT, R16, R2, RZ ;  /* 0x0000000210107210 */ /* 0x000fe20007f9e0ff */
[----:B------:R1:W-:Y:S04]  /*16440*/  LDGSTS.E [R11+0x1600], desc[UR8][R12.64], P2 ;  /* 0x016000000c0b7fae */ /* 0x0003e800091a1008 */
[----:B-----5:R-:W5:Y:S01]  /*16450*/  LDL.LU R15, [R1+0xac] ;  /* 0x0000ac00010f7983 */ /* 0x020f620000300800 */
[----:B------:R-:W-:-:S03]  /*16460*/  IMAD.X R18, R18, 0x1, R0, P4 ;  /* 0x0000000112127824 */ /* 0x000fc600020e0600 */
[----:B------:R1:W-:Y:S02]  /*16470*/  STL [R1+0x6b0], R19 ;  /* 0x0006b01301007387 */ /* 0x0003e40000100800 */
[----:B-1----:R-:W-:Y:S02]  /*16480*/  SEL R12, RZ, 0x4, !P1 ;  /* 0x00000004ff0c7807 */ /* 0x002fe40004800000 */
[----:B------:R1:W-:Y:S02]  /*16490*/  STL [R1+0x6ac], R20 ;  /* 0x0006ac1401007387 */ /* 0x0003e40000100800 */
[----:B------:R-:W-:Y:S02]  /*164a0*/  SEL R12, R12, RZ, !P0 ;  /* 0x000000ff0c0c7207 */ /* 0x000fe40004000000 */
[----:B------:R-:W-:Y:S04]  /*164b0*/  STL [R1+0x2c], R16 ;  /* 0x00002c1001007387 */ /* 0x000fe80000100800 */
[----:B------:R-:W3:Y:S01]  /*164c0*/  LDL.LU R26, [R1+0x70] ;  /* 0x00007000011a7983 */ /* 0x000ee20000300800 */
[----:B------:R-:W-:Y:S01]  /*164d0*/  ISETP.NE.U32.AND P1, PT, R12, RZ, PT ;  /* 0x000000ff0c00720c */ /* 0x000fe20003f25070 */
[----:B------:R-:W-:Y:S01]  /*164e0*/  IMAD.MOV.U32 R13, RZ, RZ, R20 ;  /* 0x000000ffff0d7224 */ /* 0x000fe200078e0014 */
[----:B------:R-:W-:Y:S01]  /*164f0*/  MOV R12, R19 ;  /* 0x00000013000c7202 */ /* 0x000fe20000000f00 */
[----:B------:R1:W-:Y:S04]  /*16500*/  STL [R1+0x28], R18 ;  /* 0x0000281201007387 */ /* 0x0003e80000100800 */
[----:B------:R-:W5:Y:S04]  /*16510*/  LDL.LU R19, [R1+0xa8] ;  /* 0x0000a80001137983 */ /* 0x000f680000300800 */
[----:B------:R1:W-:Y:S04]  /*16520*/  LDGSTS.E [R11+0x1680], desc[UR8][R12.64], P2 ;  /* 0x016800000c0b7fae */ /* 0x0003e800091a1008 */
[----:B-1----:R-:W5:Y:S01]  /*16530*/  LDL.LU R20, [R1+0xb0] ;  /* 0x0000b00001147983 */ /* 0x002f620000300800 */
[----:B------:R-:W-:-:S03]  /*16540*/  MOV R13, R18 ;  /* 0x00000012000d7202 */ /* 0x000fc60000000f00 */
[----:B------:R-:W5:Y:S01]  /*16550*/  LDL.LU R18, [R1+0xb4] ;  /* 0x0000b40001127983 */ /* 0x000f620000300800 */
[----:B------:R-:W-:-:S03]  /*16560*/  IMAD.MOV.U32 R12, RZ, RZ, R16 ;  /* 0x000000ffff0c7224 */ /* 0x000fc600078e0010 */
[----:B------:R-:W5:Y:S04]  /*16570*/  LDL.LU R23, [R1+0xe8] ;  /* 0x0000e80001177983 */ /* 0x000f680000300800 */
[----:B------:R-:W5:Y:S01]  /*16580*/  LDL.LU R16, [R1+0xec] ;  /* 0x0000ec0001107983 */ /* 0x000f620000300800 */
[----:B------:R-:W-:-:S03]  /*16590*/  ISETP.GT.AND P2, PT, R8, 0x1e, PT ;  /* 0x0000001e0800780c */ /* 0x000fc60003f44270 */
[----:B------:R1:W-:Y:S02]  /*165a0*/  LDGSTS.E [R11+0x1a00], desc[UR8][R12.64], P1 ;  /* 0x01a000000c0b7fae */ /* 0x0003e400089a1008 */
[----:B-1----:R-:W-:-:S04]  /*165b0*/  SEL R12, RZ, 0x4, !P2 ;  /* 0x00000004ff0c7807 */ /* 0x002fc80005000000 */
[----:B------:R-:W-:-:S04]  /*165c0*/  SEL R12, R12, RZ, !P0 ;  /* 0x000000ff0c0c7207 */ /* 0x000fc80004000000 */
[----:B------:R-:W-:Y:S02]  /*165d0*/  ISETP.NE.U32.AND P2, PT, R12, RZ, PT ;  /* 0x000000ff0c00720c */ /* 0x000fe40003f45070 */
[-C--:B--2---:R-:W-:Y:S02]  /*165e0*/  IADD3 R21, P3, PT, R21, R2.reuse, RZ ;  /* 0x0000000215157210 */ /* 0x084fe40007f7e0ff */
[----:B----4-:R-:W-:-:S03]  /*165f0*/  IADD3 R14, P4, PT, R14, R2, RZ ;  /* 0x000000020e0e7210 */ /* 0x010fc60007f9e0ff */
[----:B------:R-:W-:Y:S01]  /*16600*/  STL [R1+0x34], R21 ;  /* 0x0000341501007387 */ /* 0x000fe20000100800 */
[----:B------:R-:W-:Y:S01]  /*16610*/  MOV R12, R21 ;  /* 0x00000015000c7202 */ /* 0x000fe20000000f00 */
[----:B------:R-:W-:-:S05]  /*16620*/  IMAD.X R22, R22, 0x1, R0, P3 ;  /* 0x0000000116167824 */ /* 0x000fca00018e0600 */
[----:B------:R1:W-:Y:S01]  /*16630*/  STL [R1+0x30], R22 ;  /* 0x0000301601007387 */ /* 0x0003e20000100800 */
[----:B------:R-:W-:-:S03]  /*16640*/  IMAD.X R17, R17, 0x1, R0, P4 ;  /* 0x0000000111117824 */ /* 0x000fc600020e0600 */
[----:B------:R-:W-:Y:S01]  /*16650*/  STL [R1+0x6c], R14 ;  /* 0x00006c0e01007387 */ /* 0x000fe20000100800 */
[----:B------:R-:W-:-:S03]  /*16660*/  IMAD.MOV.U32 R13, RZ, RZ, R22 ;  /* 0x000000ffff0d7224 */ /* 0x000fc600078e0016 */
[----:B------:R2:W-:Y:S04]  /*16670*/  STL [R1+0x68], R17 ;  /* 0x0000681101007387 */ /* 0x0005e80000100800 */
[----:B-1----:R-:W4:Y:S04]  /*16680*/  LDL.LU R22, [R1+0xf0] ;  /* 0x0000f00001167983 */ /* 0x002f280000300800 */
[----:B------:R-:W4:Y:S04]  /*16690*/  LDL.LU R21, [R1+0xf4] ;  /* 0x0000f40001157983 */ /* 0x000f280000300800 */
[----:B------:R1:W-:Y:S01]  /*166a0*/  LDGSTS.E [R11+0x1a80], desc[UR8][R12.64], P1 ;  /* 0x01a800000c0b7fae */ /* 0x0003e200089a1008 */
[----:B------:R-:W-:-:S02]  /*166b0*/  ISETP.GT.AND P1, PT, R8, 0x22, PT ;  /* 0x000000220800780c */ /* 0x000fc40003f24270 */
[----:B-1----:R-:W-:Y:S01]  /*166c0*/  MOV R13, R17 ;  /* 0x00000011000d7202 */ /* 0x002fe20000000f00 */
[----:B------:R-:W-:Y:S01]  /*166d0*/  IMAD.MOV.U32 R12, RZ, RZ, R14 ;  /* 0x000000ffff0c7224 */ /* 0x000fe200078e000e */
[----:B--2---:R-:W2:Y:S04]  /*166e0*/  LDL.LU R17, [R1+0x128] ;  /* 0x0001280001117983 */ /* 0x004ea80000300800 */
[----:B------:R-:W2:Y:S01]  /*166f0*/  LDL.LU R14, [R1+0x12c] ;  /* 0x00012c00010e7983 */ /* 0x000ea20000300800 */
[----:B---3--:R-:W-:-:S03]  /*16700*/  IADD3 R25, P3, PT, R25, R2, RZ ;  /* 0x0000000219197210 */ /* 0x008fc60007f7e0ff */
[----:B------:R1:W-:Y:S01]  /*16710*/  LDGSTS.E [R11+0x1e00], desc[UR8][R12.64], P2 ;  /* 0x01e000000c0b7fae */ /* 0x0003e200091a1008 */
[----:B-----5:R-:W-:Y:S01]  /*16720*/  IADD3 R15, P4, PT, R15, R2, RZ ;  /* 0x000000020f0f7210 */ /* 0x020fe20007f9e0ff */
[----:B------:R-:W-:Y:S01]  /*16730*/  IMAD.X R26, R26, 0x1, R0, P3 ;  /* 0x000000011a1a7824 */ /* 0x000fe200018e0600 */
[----:B-1----:R-:W-:-:S04]  /*16740*/  SEL R12, RZ, 0x4, !P1 ;  /* 0x00000004ff0c7807 */ /* 0x002fc80004800000 */
[----:B------:R-:W-:Y:S01]  /*16750*/  SEL R12, R12, RZ, !P0 ;  /* 0x000000ff0c0c7207 */ /* 0x000fe20004000000 */
[----:B------:R-:W-:-:S03]  /*16760*/  IMAD.MOV.U32 R13, RZ, RZ, R26 ;  /* 0x000000ffff0d7224 */ /* 0x000fc600078e001a */
[----:B------:R-:W-:Y:S01]  /*16770*/  ISETP.NE.U32.AND P1, PT, R12, RZ, PT ;  /* 0x000000ff0c00720c */ /* 0x000fe20003f25070 */
[----:B------:R-:W-:Y:S01]  /*16780*/  IMAD.X R19, R19, 0x1, R0, P4 ;  /* 0x0000000113137824 */ /* 0x000fe200020e0600 */
[----:B------:R-:W-:Y:S02]  /*16790*/  MOV R12, R25 ;  /* 0x00000019000c7202 */ /* 0x000fe40000000f00 */
[----:B------:R-:W-:-:S03]  /*167a0*/  IADD3 R18, P3, PT, R18, R2, RZ ;  /* 0x0000000212127210 */ /* 0x000fc60007f7e0ff */
[----:B------:R1:W-:Y:S01]  /*167b0*/  LDGSTS.E [R11+0x1e80], desc[UR8][R12.64], P2 ;  /* 0x01e800000c0b7fae */ /* 0x0003e200091a1008 */
[----:B------:R-:W-:Y:S02]  /*167c0*/  ISETP.GT.AND P2, PT, R8, 0x26, PT ;  /* 0x000000260800780c */ /* 0x000fe40003f44270 */
[----:B------:R-:W-:Y:S01]  /*167d0*/  IADD3 R16, P4, PT, R16, R2, RZ ;  /* 0x0000000210107210 */ /* 0x000fe20007f9e0ff */
[----:B------:R-:W-:Y:S01]  /*167e0*/  STL [R1+0x74], R25 ;  /* 0x0000741901007387 */ /* 0x000fe20000100800 */
[--C-:B------:R-:W-:Y:S02]  /*167f0*/  IMAD.X R20, R20, 0x1, R0.reuse, P3 ;  /* 0x0000000114147824 */ /* 0x100fe400018e0600 */
[----:B-1----:R-:W-:Y:S01]  /*16800*/  IMAD.MOV.U32 R12, RZ, RZ, R15 ;  /* 0x000000ffff0c7224 */ /* 0x002fe200078e000f */
[----:B------:R-:W-:Y:S01]  /*16810*/  MOV R13, R19 ;  /* 0x00000013000d7202 */ /* 0x000fe20000000f00 */
[----:B------:R-:W-:Y:S04]  /*16820*/  STL [R1+0x70], R26 ;  /* 0x0000701a01007387 */ /* 0x000fe80000100800 */
[----:B------:R1:W-:Y:S01]  /*16830*/  LDGSTS.E [R11+0x2200], desc[UR8][R12.64], P1 ;  /* 0x022000000c0b7fae */ /* 0x0003e200089a1008 */
[----:B------:R-:W-:-:S03]  /*16840*/  IMAD.X R23, R23, 0x1, R0, P4 ;  /* 0x0000000117177824 */ /* 0x000fc600020e0600 */
[----:B------:R-:W-:Y:S04]  /*16850*/  STL [R1+0xac], R15 ;  /* 0x0000ac0f01007387 */ /* 0x000fe80000100800 */
[----:B------:R3:W-:Y:S01]  /*16860*/  STL [R1+0xa8], R19 ;  /* 0x0000a81301007387 */ /* 0x0007e20000100800 */
[----:B-1----:R-:W-:Y:S01]  /*16870*/  SEL R12, RZ, 0x4, !P2 ;  /* 0x00000004ff0c7807 */ /* 0x002fe20005000000 */
[----:B------:R-:W-:-:S03]  /*16880*/  IMAD.MOV.U32 R13, RZ, RZ, R20 ;  /* 0x000000ffff0d7224 */ /* 0x000fc600078e0014 */
[----:B------:R-:W-:Y:S01]  /*16890*/  SEL R12, R12, RZ, !P0 ;  /* 0x000000ff0c0c7207 */ /* 0x000fe20004000000 */
[----:B---3--:R-:W3:Y:S04]  /*168a0*/  LDL.LU R19, [R1+0x134] ;  /* 0x0001340001137983 */ /* 0x008ee80000300800 */
[----:B------:R-:W5:Y:S01]  /*168b0*/  LDL.LU R15, [R1+0x16c] ;  /* 0x00016c00010f7983 */ /* 0x000f620000300800 */
[----:B------:R-:W-:-:S03]  /*168c0*/  ISETP.NE.U32.AND P2, PT, R12, RZ, PT ;  /* 0x000000ff0c00720c */ /* 0x000fc60003f45070 */
[----:B------:R-:W-:Y:S01]  /*168d0*/  STL [R1+0xb4], R18 ;  /* 0x0000b41201007387 */ /* 0x000fe20000100800 */
[----:B------:R-:W-:-:S03]  /*168e0*/  MOV R12, R18 ;  /* 0x00000012000c7202 */ /* 0x000fc60000000f00 */
[----:B------:R1:W-:Y:S04]  /*168f0*/  STL [R1+0xb0], R20 ;  /* 0x0000b01401007387 */ /* 0x0003e80000100800 */
[----:B------:R1:W-:Y:S04]  /*16900*/  STL [R1+0xec], R16 ;  /* 0x0000ec1001007387 */ /* 0x0003e80000100800 */
[----:B------:R1:W-:Y:S04]  /*16910*/  LDGSTS.E [R11+0x2280], desc[UR8][R12.64], P1 ;  /* 0x022800000c0b7fae */ /* 0x0003e800089a1008 */
[----:B-1----:R-:W5:Y:S04]  /*16920*/  LDL.LU R20, [R1+0x130] ;  /* 0x0001300001147983 */ /* 0x002f680000300800 */
[----:B------:R1:W-:Y:S04]  /*16930*/  STL [R1+0xe8], R23 ;  /* 0x0000e81701007387 */ /* 0x0003e80000100800 */
[----:B------:R-:W5:Y:S01]  /*16940*/  LDL.LU R18, [R1+0x168] ;  /* 0x0001680001127983 */ /* 0x000f620000300800 */
[----:B------:R-:W-:Y:S01]  /*16950*/  IMAD.MOV.U32 R12, RZ, RZ, R16 ;  /* 0x000000ffff0c7224 */ /* 0x000fe200078e0010 */
[----:B------:R-:W-:-:S02]  /*16960*/  MOV R13, R23 ;  /* 0x00000017000d7202 */ /* 0x000fc40000000f00 */
[----:B------:R-:W-:Y:S01]  /*16970*/  ISETP.GT.AND P1, PT, R8, 0x2a, PT ;  /* 0x0000002a0800780c */ /* 0x000fe20003f24270 */
[----:B------:R-:W5:Y:S04]  /*16980*/  LDL.LU R25, [R1+0x174] ;  /* 0x0001740001197983 */ /* 0x000f680000300800 */
[----:B------:R1:W-:Y:S04]  /*16990*/  LDGSTS.E [R11+0x2600], desc[UR8][R12.64], P2 ;  /* 0x026000000c0b7fae */ /* 0x0003e800091a1008 */
[----:B------:R-:W5:Y:S01]  /*169a0*/  LDL.LU R16, [R1+0x1ac] ;  /* 0x0001ac0001107983 */ /* 0x000f620000300800 */
[----:B-1----:R-:W-:-:S04]  /*169b0*/  SEL R12, RZ, 0x4, !P1 ;  /* 0x00000004ff0c7807 */ /* 0x002fc80004800000 */
[----:B------:R-:W-:-:S04]  /*169c0*/  SEL R12, R12, RZ, !P0 ;  /* 0x000000ff0c0c7207 */ /* 0x000fc80004000000 */
[----:B------:R-:W-:Y:S02]  /*169d0*/  ISETP.NE.U32.AND P1, PT, R12, RZ, PT ;  /* 0x000000ff0c00720c */ /* 0x000fe40003f25070 */
[----:B----4-:R-:W-:-:S05]  /*169e0*/  IADD3 R21, P3, PT, R21, R2, RZ ;  /* 0x0000000215157210 */ /* 0x010fca0007f7e0ff */
[----:B------:R-:W-:Y:S01]  /*169f0*/  IMAD.X R22, R22, 0x1, R0, P3 ;  /* 0x0000000116167824 */ /* 0x000fe200018e0600 */
[----:B------:R-:W-:Y:S04]  /*16a00*/  STL [R1+0xf4], R21 ;  /* 0x0000f41501007387 */ /* 0x000fe80000100800 */
[----:B------:R1:W-:Y:S01]  /*16a10*/  STL [R1+0xf0], R22 ;  /* 0x0000f01601007387 */ /* 0x0003e20000100800 */
[----:B------:R-:W-:Y:S01]  /*16a20*/  MOV R12, R21 ;  /* 0x00000015000c7202 */ /* 0x000fe20000000f00 */
[----:B------:R-:W-:-:S05]  /*16a30*/  IMAD.MOV.U32 R13, RZ, RZ, R22 ;  /* 0x000000ffff0d7224 */ /* 0x000fca00078e0016 */
[----:B------:R4:W-:Y:S01]  /*16a40*/  LDGSTS.E [R11+0x2680], desc[UR8][R12.64], P2 ;  /* 0x026800000c0b7fae */ /* 0x0009e200091a1008 */
[----:B--2---:R-:W-:-:S05]  /*16a50*/  IADD3 R14, P4, PT, R14, R2, RZ ;  /* 0x000000020e0e7210 */ /* 0x004fca0007f9e0ff */
[----:B------:R-:W-:Y:S01]  /*16a60*/  IMAD.X R17, R17, 0x1, R0, P4 ;  /* 0x0000000111117824 */ /* 0x000fe200020e0600 */
[----:B------:R-:W-:Y:S04]  /*16a70*/  STL [R1+0x12c], R14 ;  /* 0x00012c0e01007387 */ /* 0x000fe80000100800 */
[----:B------:R-:W2:Y:S04]  /*16a80*/  LDL.LU R26, [R1+0x170] ;  /* 0x00017000011a7983 */ /* 0x000ea80000300800 */
[----:B------:R1:W-:Y:S01]  /*16a90*/  STL [R1+0x128], R17 ;  /* 0x0001281101007387 */ /* 0x0003e20000100800 */
[----:B----4-:R-:W-:-:S03]  /*16aa0*/  MOV R13, R17 ;  /* 0x00000011000d7202 */ /* 0x010fc60000000f00 */
[----:B------:R-:W4:Y:S04]  /*16ab0*/  LDL.LU R23, [R1+0x1a8] ;  /* 0x0001a80001177983 */ /* 0x000f280000300800 */
[----:B-1----:R-:W4:Y:S04]  /*16ac0*/  LDL.LU R22, [R1+0x1b0] ;  /* 0x0001b00001167983 */ /* 0x002f280000300800 */
[----:B------:R-:W4:Y:S01]  /*16ad0*/  LDL.LU R17, [R1+0x1b4] ;  /* 0x0001b40001117983 */ /* 0x000f220000300800 */
[----:B------:R-:W-:-:S03]  /*16ae0*/  IMAD.MOV.U32 R12, RZ, RZ, R14 ;  /* 0x000000ffff0c7224 */ /* 0x000fc600078e000e */
[----:B------:R-:W4:Y:S04]  /*16af0*/  LDL.LU R21, [R1+0x1e8] ;  /* 0x0001e80001157983 */ /* 0x000f280000300800 */
[----:B------:R-:W4:Y:S01]  /*16b00*/  LDL.LU R14, [R1+0x1ec] ;  /* 0x0001ec00010e7983 */ /* 0x000f220000300800 */
[----:B------:R-:W-:-:S03]  /*16b10*/  ISETP.GT.AND P2, PT, R8, 0x2e, PT ;  /* 0x0000002e0800780c */ /* 0x000fc60003f44270 */
[----:B------:R1:W-:Y:S02]  /*16b20*/  LDGSTS.E [R11+0x2a00], desc[UR8][R12.64], P1 ;  /* 0x02a000000c0b7fae */ /* 0x0003e400089a1008 */
[----:B-1----:R-:W-:-:S04]  /*16b30*/  SEL R12, RZ, 0x4, !P2 ;  /* 0x00000004ff0c7807 */ /* 0x002fc80005000000 */
[----:B------:R-:W-:Y:S02]  /*16b40*/  SEL R12, R12, RZ, !P0 ;  /* 0x000000ff0c0c7207 */ /* 0x000fe40004000000 */
[-C--:B---3--:R-:W-:Y:S02]  /*16b50*/  IADD3 R19, P3, PT, R19, R2.reuse, RZ ;  /* 0x0000000213137210 */ /* 0x088fe40007f7e0ff */
[----:B-----5:R-:W-:-:S03]  /*16b60*/  IADD3 R15, P4, PT, R15, R2, RZ ;  /* 0x000000020f0f7210 */ /* 0x020fc60007f9e0ff */
[----:B------:R-:W-:Y:S01]  /*16b70*/  STL [R1+0x134], R19 ;  /* 0x0001341301007387 */ /* 0x000fe20000100800 */
[----:B------:R-:W-:Y:S02]  /*16b80*/  ISETP.NE.U32.AND P2, PT, R12, RZ, PT ;  /* 0x000000ff0c00720c */ /* 0x000fe40003f45070 */
[----:B------:R-:W-:Y:S01]  /*16b90*/  MOV R12, R19 ;  /* 0x00000013000c7202 */ /* 0x000fe20000000f00 */
[----:B------:R-:W-:-:S05]  /*16ba0*/  IMAD.X R20, R20, 0x1, R0, P3 ;  /* 0x0000000114147824 */ /* 0x000fca00018e0600 */
[----:B------:R1:W-:Y:S01]  /*16bb0*/  STL [R1+0x130], R20 ;  /* 0x0001301401007387 */ /* 0x0003e20000100800 */
[----:B------:R-:W-:-:S03]  /*16bc0*/  IMAD.X R18, R18, 0x1, R0, P4 ;  /* 0x0000000112127824 */ /* 0x000fc600020e0600 */
        /* <DEDUP_REMOVED lines=8> */
[----:B---3--:R-:W3:Y:S04]  /*16c50*/  LDL.LU R18, [R1+0x228] ;  /* 0x0002280001127983 */ /* 0x008ee80000300800 */
[----:B------:R-:W3:Y:S01]  /*16c60*/  LDL.LU R15, [R1+0x22c] ;  /* 0x00022c00010f7983 */ /* 0x000ee20000300800 */
[----:B------:R-:W-:-:S03]  /*16c70*/  ISETP.GT.AND P1, PT, R8, 0x32, PT ;  /* 0x000000320800780c */ /* 0x000fc60003f24270 */
[----:B------:R1:W-:Y:S01]  /*16c80*/  LDGSTS.E [R11+0x2e00], desc[UR8][R12.64], P2 ;  /* 0x02e000000c0b7fae */ /* 0x0003e200091a1008 */
[-C--:B------:R-:W-:Y:S02]  /*16c90*/  IADD3 R25, P3, PT, R25, R2.reuse, RZ ;  /* 0x0000000219197210 */ /* 0x080fe40007f7e0ff */
[----:B------:R-:W-:Y:S02]  /*16ca0*/  IADD3 R16, P4, PT, R16, R2, RZ ;  /* 0x0000000210107210 */ /* 0x000fe40007f9e0ff */
[----:B-1----:R-:W-:-:S04]  /*16cb0*/  SEL R12, RZ, 0x4, !P1 ;  /* 0x00000004ff0c7807 */ /* 0x002fc80004800000 */
[----:B------:R-:W-:-:S04]  /*16cc0*/  SEL R12, R12, RZ, !P0 ;  /* 0x000000ff0c0c7207 */ /* 0x000fc80004000000 */
[----:B------:R-:W-:Y:S02]  /*16cd0*/  ISETP.NE.U32.AND P1, PT, R12, RZ, PT ;  /* 0x000000ff0c00720c */ /* 0x000fe40003f25070 */
[----:B------:R-:W-:Y:S01]  /*16ce0*/  MOV R12, R25 ;  /* 0x00000019000c7202 */ /* 0x000fe20000000f00 */
[----:B------:R1:W-:Y:S01]  /*16cf0*/  STL [R1+0x174], R25 ;  /* 0x0001741901007387 */ /* 0x0003e20000100800 */
[----:B--2---:R-:W-:-:S04]  /*16d00*/  IMAD.X R26, R26, 0x1, R0, P3 ;  /* 0x000000011a1a7824 */ /* 0x004fc800018e0600 */
[----:B------:R-:W-:Y:S02]  /*16d10*/  IMAD.MOV.U32 R13, RZ, RZ, R26 ;  /* 0x000000ffff0d7224 */ /* 0x000fe400078e001a */
[----:B----4-:R-:W-:-:S03]  /*16d20*/  IMAD.X R23, R23, 0x1, R0, P4 ;  /* 0x0000000117177824 */ /* 0x010fc600020e0600 */
[----:B------:R2:W-:Y:S01]  /*16d30*/  LDGSTS.E [R11+0x2e80], desc[UR8][R12.64], P2 ;  /* 0x02e800000c0b7fae */ /* 0x0005e200091a1008 */
[----:B------:R-:W-:Y:S02]  /*16d40*/  ISETP.GT.AND P2, PT, R8, 0x36, PT ;  /* 0x000000360800780c */ /* 0x000fe40003f44270 */
[-C--:B------:R-:W-:Y:S01]  /*16d50*/  IADD3 R17, P3, PT, R17, R2.reuse, RZ ;  /* 0x0000000211117210 */ /* 0x080fe20007f7e0ff */
[----:B------:R-:W-:Y:S01]  /*16d60*/  STL [R1+0x170], R26 ;  /* 0x0001701a01007387 */ /* 0x000fe20000100800 */
[----:B--2---:R-:W-:Y:S01]  /*16d70*/  IMAD.MOV.U32 R12, RZ, RZ, R16 ;  /* 0x000000ffff0c7224 */ /* 0x004fe200078e0010 */
[----:B------:R-:W-:Y:S02]  /*16d80*/  MOV R13, R23 ;  /* 0x00000017000d7202 */ /* 0x000fe40000000f00 */
[----:B------:R2:W-:Y:S01]  /*16d90*/  STL [R1+0x1ac], R16 ;  /* 0x0001ac1001007387 */ /* 0x0005e20000100800 */
[----:B------:R-:W-:Y:S01]  /*16da0*/  IMAD.X R22, R22, 0x1, R0, P3 ;  /* 0x0000000116167824 */ /* 0x000fe200018e0600 */
[----:B------:R-:W-:-:S02]  /*16db0*/  IADD3 R14, P4, PT, R14, R2, RZ ;  /* 0x000000020e0e7210 */ /* 0x000fc40007f9e0ff */
[----:B------:R-:W-:Y:S04]  /*16dc0*/  STL [R1+0x1a8], R23 ;  /* 0x0001a81701007387 */ /* 0x000fe80000100800 */
[----:B------:R4:W-:Y:S04]  /*16dd0*/  LDGSTS.E [R11+0x3200], desc[UR8][R12.64], P1 ;  /* 0x032000000c0b7fae */ /* 0x0009e800089a1008 */
[----:B-1----:R-:W3:Y:S01]  /*16de0*/  LDL.LU R25, [R1+0x234] ;  /* 0x0002340001197983 */ /* 0x002ee20000300800 */
[----:B------:R-:W-:-:S03]  /*16df0*/  IMAD.X R21, R21, 0x1, R0, P4 ;  /* 0x0000000115157824 */ /* 0x000fc600020e0600 */
[----:B--2---:R-:W2:Y:S01]  /*16e00*/  LDL.LU R16, [R1+0x26c] ;  /* 0x00026c0001107983 */ /* 0x004ea20000300800 */
[----:B----4-:R-:W-:-:S03]  /*16e10*/  SEL R12, RZ, 0x4, !P2 ;  /* 0x00000004ff0c7807 */ /* 0x010fc60005000000 */
[----:B------:R1:W-:Y:S01]  /*16e20*/  STL [R1+0x1b4], R17 ;  /* 0x0001b41101007387 */ /* 0x0003e20000100800 */
[----:B------:R-:W-:-:S03]  /*16e30*/  SEL R12, R12, RZ, !P0 ;  /* 0x000000ff0c0c7207 */ /* 0x000fc60004000000 */
[----:B------:R-:W-:Y:S04]  /*16e40*/  STL [R1+0x1b0], R22 ;  /* 0x0001b01601007387 */ /* 0x000fe80000100800 */
[----:B------:R4:W-:Y:S01]  /*16e50*/  STL [R1+0x1ec], R14 ;  /* 0x0001ec0e01007387 */ /* 0x0009e20000100800 */
[----:B------:R-:W-:-:S03]  /*16e60*/  ISETP.NE.U32.AND P2, PT, R12, RZ, PT ;  /* 0x000000ff0c00720c */ /* 0x000fc60003f45070 */
[----:B------:R-:W2:Y:S01]  /*16e70*/  LDL.LU R26, [R1+0x230] ;  /* 0x00023000011a7983 */ /* 0x000ea20000300800 */
[----:B------:R-:W-:-:S03]  /*16e80*/  MOV R12, R17 ;  /* 0x00000011000c7202 */ /* 0x000fc60000000f00 */
[----:B------:R3:W-:Y:S01]  /*16e90*/  STL [R1+0x1e8], R21 ;  /* 0x0001e81501007387 */ /* 0x0007e20000100800 */
[----:B------:R-:W-:-:S03]  /*16ea0*/  IMAD.MOV.U32 R13, RZ, RZ, R22 ;  /* 0x000000ffff0d7224 */ /* 0x000fc600078e0016 */
[----:B-1----:R-:W2:Y:S04]  /*16eb0*/  LDL.LU R17, [R1+0x268] ;  /* 0x0002680001117983 */ /* 0x002ea80000300800 */
[----:B------:R1:W-:Y:S04]  /*16ec0*/  LDGSTS.E [R11+0x3280], desc[UR8][R12.64], P1 ;  /* 0x032800000c0b7fae */ /* 0x0003e800089a1008 */
[----:B------:R-:W2:Y:S01]  /*16ed0*/  LDL.LU R23, [R1+0x270] ;  /* 0x0002700001177983 */ /* 0x000ea20000300800 */
[----:B-1----:R-:W-:-:S03]  /*16ee0*/  IMAD.MOV.U32 R12, RZ, RZ, R14 ;  /* 0x000000ffff0c7224 */ /* 0x002fc600078e000e */
[----:B----4-:R-:W4:Y:S01]  /*16ef0*/  LDL.LU R14, [R1+0x274] ;  /* 0x00027400010e7983 */ /* 0x010f220000300800 */
[----:B------:R-:W-:Y:S02]  /*16f00*/  MOV R13, R21 ;  /* 0x00000015000d7202 */ /* 0x000fe40000000f00 */
[----:B------:R-:W-:-:S03]  /*16f10*/  ISETP.GT.AND P1, PT, R8, 0x3a, PT ;  /* 0x0000003a0800780c */ /* 0x000fc60003f24270 */
[----:B------:R1:W-:Y:S01]  /*16f20*/  LDGSTS.E [R11+0x3600], desc[UR8][R12.64], P2 ;  /* 0x036000000c0b7fae */ /* 0x0003e200091a1008 */
[----:B-----5:R-:W-:-:S05]  /*16f30*/  IADD3 R19, P3, PT, R19, R2, RZ ;  /* 0x0000000213137210 */ /* 0x020fca0007f7e0ff */
[----:B------:R-:W-:Y:S01]  /*16f40*/  IMAD.X R20, R20, 0x1, R0, P3 ;  /* 0x0000000114147824 */ /* 0x000fe200018e0600 */
[----:B------:R-:W-:Y:S04]  /*16f50*/  STL [R1+0x1f4], R19 ;  /* 0x0001f41301007387 */ /* 0x000fe80000100800 */
[----:B------:R5:W-:Y:S01]  /*16f60*/  STL [R1+0x1f0], R20 ;  /* 0x0001f01401007387 */ /* 0x000be20000100800 */
[----:B-1----:R-:W-:Y:S02]  /*16f70*/  SEL R12, RZ, 0x4, !P1 ;  /* 0x00000004ff0c7807 */ /* 0x002fe40004800000 */
[----:B---3--:R-:W-:-:S05]  /*16f80*/  IADD3 R15, P4, PT, R15, R2, RZ ;  /* 0x000000020f0f7210 */ /* 0x008fca0007f9e0ff */
[----:B------:R-:W-:Y:S01]  /*16f90*/  IMAD.X R18, R18, 0x1, R0, P4 ;  /* 0x0000000112127824 */ /* 0x000fe200020e0600 */
[----:B------:R-:W-:Y:S04]  /*16fa0*/  STL [R1+0x22c], R15 ;  /* 0x00022c0f01007387 */ /* 0x000fe80000100800 */
[----:B------:R-:W3:Y:S04]  /*16fb0*/  LDL.LU R21, [R1+0x72c] ;  /* 0x00072c0001157983 */ /* 0x000ee80000300800 */
[----:B------:R1:W-:Y:S01]  /*16fc0*/  STL [R1+0x228], R18 ;  /* 0x0002281201007387 */ /* 0x0003e20000100800 */
[----:B------:R-:W-:-:S03]  /*16fd0*/  SEL R12, R12, RZ, !P0 ;  /* 0x000000ff0c0c7207 */ /* 0x000fc60004000000 */
[----:B------:R-:W3:Y:S01]  /*16fe0*/  LDL.LU R22, [R1+0x728] ;  /* 0x0007280001167983 */ /* 0x000ee20000300800 */
[----:B------:R-:W-:Y:S01]  /*16ff0*/  ISETP.NE.U32.AND P1, PT, R12, RZ, PT ;  /* 0x000000ff0c00720c */ /* 0x000fe20003f25070 */
[----:B------:R-:W-:Y:S01]  /*17000*/  IMAD.MOV.U32 R13, RZ, RZ, R20 ;  /* 0x000000ffff0d7224 */ /* 0x000fe200078e0014 */
[----:B------:R-:W-:Y:S01]  /*17010*/  MOV R12, R19 ;  /* 0x00000013000c7202 */ /* 0x000fe20000000f00 */
[----:B-----5:R-:W5:Y:S04]  /*17020*/  LDL.LU R20, [R1+0x730] ;  /* 0x0007300001147983 */ /* 0x020f680000300800 */
[----:B------:R-:W5:Y:S04]  /*17030*/  LDL.LU R19, [R1+0x734] ;  /* 0x0007340001137983 */ /* 0x000f680000300800 */
[----:B------:R1:W-:Y:S02]  /*17040*/  LDGSTS.E [R11+0x3680], desc[UR8][R12.64], P2 ;  /* 0x036800000c0b7fae */ /* 0x0003e400091a1008 */
[----:B-1----:R-:W-:Y:S01]  /*17050*/  MOV R13, R18 ;  /* 0x00000012000d7202 */ /* 0x002fe20000000f00 */
[----:B------:R-:W-:Y:S01]  /*17060*/  IMAD.MOV.U32 R12, RZ, RZ, R15 ;  /* 0x000000ffff0c7224 */ /* 0x000fe200078e000f */
[----:B------:R-:W5:Y:S04]  /*17070*/  LDL.LU R18, [R1+0x6e8] ;  /* 0x0006e80001127983 */ /* 0x000f680000300800 */
[----:B------:R-:W5:Y:S01]  /*17080*/  LDL.LU R15, [R1+0x6ec] ;  /* 0x0006ec00010f7983 */ /* 0x000f620000300800 */
[----:B------:R-:W-:-:S03]  /*17090*/  ISETP.GT.AND P2, PT, R8, 0x3e, PT ;  /* 0x0000003e0800780c */ /* 0x000fc60003f44270 */
[----:B------:R1:W-:Y:S02]  /*170a0*/  LDGSTS.E [R11+0x3a00], desc[UR8][R12.64], P1 ;  /* 0x03a000000c0b7fae */ /* 0x0003e400089a1008 */
[----:B-1----:R-:W-:-:S04]  /*170b0*/  SEL R12, RZ, 0x4, !P2 ;  /* 0x00000004ff0c7807 */ /* 0x002fc80005000000 */
[----:B------:R-:W-:-:S04]  /*170c0*/  SEL R12, R12, RZ, !P0 ;  /* 0x000000ff0c0c7207 */ /* 0x000fc80004000000 */
[----:B------:R-:W-:Y:S02]  /*170d0*/  ISETP.NE.U32.AND P2, PT, R12, RZ, PT ;  /* 0x000000ff0c00720c */ /* 0x000fe40003f45070 */
[-C--:B------:R-:W-:Y:S02]  /*170e0*/  IADD3 R25, P3, PT, R25, R2.reuse, RZ ;  /* 0x0000000219197210 */ /* 0x080fe40007f7e0ff */
[----:B--2---:R-:W-:Y:S02]  /*170f0*/  IADD3 R16, P4, PT, R16, R2, RZ ;  /* 0x0000000210107210 */ /* 0x004fe40007f9e0ff */
[----:B------:R-:W-:Y:S01]  /*17100*/  MOV R12, R25 ;  /* 0x00000019000c7202 */ /* 0x000fe20000000f00 */
[----:B------:R-:W-:Y:S01]  /*17110*/  STL [R1+0x234], R25 ;  /* 0x0002341901007387 */ /* 0x000fe20000100800 */
[----:B------:R-:W-:-:S04]  /*17120*/  IMAD.X R26, R26, 0x1, R0, P3 ;  /* 0x000000011a1a7824 */ /* 0x000fc800018e0600 */
[----:B------:R-:W-:Y:S02]  /*17130*/  IMAD.MOV.U32 R13, RZ, RZ, R26 ;  /* 0x000000ffff0d7224 */ /* 0x000fe400078e001a */
[----:B------:R-:W-:-:S03]  /*17140*/  IMAD.X R17, R17, 0x1, R0, P4 ;  /* 0x0000000111117824 */ /* 0x000fc600020e0600 */
[----:B------:R1:W-:Y:S01]  /*17150*/  LDGSTS.E [R11+0x3a80], desc[UR8][R12.64], P1 ;  /* 0x03a800000c0b7fae */ /* 0x0003e200089a1008 */
[----:B------:R-:W-:-:S03]  /*17160*/  ISETP.GT.AND P1, PT, R8, 0x3, PT ;  /* 0x000000030800780c */ /* 0x000fc60003f24270 */
[----:B------:R-:W-:Y:S04]  /*17170*/  STL [R1+0x230], R26 ;  /* 0x0002301a01007387 */ /* 0x000fe80000100800 */
[----:B------:R-:W-:Y:S01]  /*17180*/  STL [R1+0x26c], R16 ;  /* 0x00026c1001007387 */ /* 0x000fe20000100800 */
[----:B-1----:R-:W-:Y:S01]  /*17190*/  IMAD.MOV.U32 R12, RZ, RZ, R16 ;  /* 0x000000ffff0c7224 */ /* 0x002fe200078e0010 */
[----:B------:R-:W-:Y:S02]  /*171a0*/  MOV R13, R17 ;  /* 0x00000011000d7202 */ /* 0x000fe40000000f00 */
[----:B------:R1:W-:Y:S01]  /*171b0*/  STL [R1+0x268], R17 ;  /* 0x0002681101007387 */ /* 0x0003e20000100800 */
[----:B----4-:R-:W-:-:S03]  /*171c0*/  IADD3 R14, P3, PT, R14, R2, RZ ;  /* 0x000000020e0e7210 */ /* 0x010fc60007f7e0ff */
[----:B------:R2:W-:Y:S04]  /*171d0*/  LDGSTS.E [R11+0x3e00], desc[UR8][R12.64], P2 ;  /* 0x03e000000c0b7fae */ /* 0x0005e800091a1008 */
[----:B-1----:R-:W4:Y:S04]  /*171e0*/  LDL.LU R17, [R1+0x6f0] ;  /* 0x0006f00001117983 */ /* 0x002f280000300800 */
[----:B------:R-:W4:Y:S01]  /*171f0*/  LDL.LU R16, [R1+0x6f4] ;  /* 0x0006f40001107983 */ /* 0x000f220000300800 */
[----:B--2---:R-:W-:Y:S01]  /*17200*/  SEL R12, RZ, 0x4, !P1 ;  /* 0x00000004ff0c7807 */ /* 0x004fe20004800000 */
[----:B------:R-:W-:-:S03]  /*17210*/  IMAD.X R23, R23, 0x1, R0, P3 ;  /* 0x0000000117177824 */ /* 0x000fc600018e0600 */
[----:B------:R-:W-:Y:S02]  /*17220*/  SEL R12, R12, RZ, !P0 ;  /* 0x000000ff0c0c7207 */ /* 0x000fe40004000000 */
[----:B------:R-:W-:Y:S02]  /*17230*/  MOV R13, R23 ;  /* 0x00000017000d7202 */ /* 0x000fe40000000f00 */
[----:B------:R-:W-:Y:S01]  /*17240*/  ISETP.NE.U32.AND P1, PT, R12, RZ, PT ;  /* 0x000000ff0c00720c */ /* 0x000fe20003f25070 */
[----:B------:R-:W-:Y:S01]  /*17250*/  IMAD.MOV.U32 R12, RZ, RZ, R14 ;  /* 0x000000ffff0c7224 */ /* 0x000fe200078e000e */
[----:B------:R1:W-:Y:S04]  /*17260*/  STL [R1+0x274], R14 ;  /* 0x0002740e01007387 */ /* 0x0003e80000100800 */
[----:B------:R2:W-:Y:S01]  /*17270*/  LDGSTS.E [R11+0x3e80], desc[UR8][R12.64], P2 ;  /* 0x03e800000c0b7fae */ /* 0x0005e200091a1008 */
[----:B-1----:R-:W-:-:S05]  /*17280*/  LOP3.LUT R14, R24, 0x60, RZ, 0x3c, !PT ;  /* 0x00000060180e7812 */ /* 0x002fca00078e3cff */
[----:B------:R-:W-:Y:S01]  /*17290*/  VIADD R14, R14, UR7 ;  /* 0x000000070e0e7c36 */ /* 0x000fe20008000000 */
[----:B---3--:R-:W-:-:S04]  /*172a0*/  IADD3 R21, P2, PT, R21, R2, RZ ;  /* 0x0000000215157210 */ /* 0x008fc80007f5e0ff */
[----:B--2---:R-:W-:Y:S01]  /*172b0*/  MOV R12, R21 ;  /* 0x00000015000c7202 */ /* 0x004fe20000000f00 */
[----:B------:R-:W-:Y:S01]  /*172c0*/  IMAD.X R22, R22, 0x1, R0, P2 ;  /* 0x0000000116167824 */ /* 0x000fe200010e0600 */
[----:B------:R-:W-:-:S03]  /*172d0*/  ISETP.GT.AND P2, PT, R8, 0x7, PT ;  /* 0x000000070800780c */ /* 0x000fc60003f44270 */
[----:B------:R-:W-:Y:S01]  /*172e0*/  IMAD.MOV.U32 R13, RZ, RZ, R22 ;  /* 0x000000ffff0d7224 */ /* 0x000fe200078e0016 */
[----:B-----5:R-:W-:-:S04]  /*172f0*/  IADD3 R19, P3, PT, R19, R2, RZ ;  /* 0x0000000213137210 */ /* 0x020fc80007f7e0ff */
[----:B------:R1:W-:Y:S01]  /*17300*/  LDGSTS.E [R14+0x300], desc[UR8][R12.64], P1 ;  /* 0x003000000c0e7fae */ /* 0x0003e200089a1008 */
[----:B------:R-:W-:Y:S01]  /*17310*/  IMAD.X R20, R20, 0x1, R0, P3 ;  /* 0x0000000114147824 */ /* 0x000fe200018e0600 */
[----:B-1----:R-:W-:-:S04]  /*17320*/  SEL R12, RZ, 0x4, !P2 ;  /* 0x00000004ff0c7807 */ /* 0x002fc80005000000 */
[----:B------:R-:W-:Y:S01]  /*17330*/  SEL R12, R12, RZ, !P0 ;  /* 0x000000ff0c0c7207 */ /* 0x000fe20004000000 */
[----:B------:R-:W-:Y:S01]  /*17340*/  STL [R1+0x270], R23 ;  /* 0x0002701701007387 */ /* 0x000fe20000100800 */
[----:B------:R-:W-:Y:S01]  /*17350*/  IMAD.MOV.U32 R13, RZ, RZ, R20 ;  /* 0x000000ffff0d7224 */ /* 0x000fe200078e0014 */
[----:B------:R-:W-:Y:S02]  /*17360*/  IADD3 R15, P4, PT, R15, R2, RZ ;  /* 0x000000020f0f7210 */ /* 0x000fe40007f9e0ff */
[----:B------:R-:W-:Y:S01]  /*17370*/  ISETP.NE.U32.AND P2, PT, R12, RZ, PT ;  /* 0x000000ff0c00720c */ /* 0x000fe20003f45070 */
[----:B------:R-:W-:Y:S01]  /*17380*/  IMAD.MOV.U32 R12, RZ, RZ, R19 ;  /* 0x000000ffff0c7224 */ /* 0x000fe200078e0013 */
[----:B------:R-:W-:Y:S01]  /*17390*/  STL [R1+0x72c], R21 ;  /* 0x00072c1501007387 */ /* 0x000fe20000100800 */
[----:B------:R-:W-:-:S03]  /*173a0*/  IADD3.X R18, PT, PT, R18, R0, RZ, P4, !PT ;  /* 0x0000000012127210 */ /* 0x000fc600027fe4ff */
[----:B------:R-:W-:Y:S04]  /*173b0*/  STL [R1+0x728], R22 ;  /* 0x0007281601007387 */ /* 0x000fe80000100800 */
[----:B------:R-:W-:Y:S04]  /*173c0*/  STL [R1+0x734], R19 ;  /* 0x0007341301007387 */ /* 0x000fe80000100800 */
[----:B------:R-:W-:Y:S04]  /*173d0*/  STL [R1+0x730], R20 ;  /* 0x0007301401007387 */ /* 0x000fe80000100800 */
[----:B------:R1:W-:Y:S04]  /*173e0*/  STL [R1+0x6ec], R15 ;  /* 0x0006ec0f01007387 */ /* 0x0003e80000100800 */
[----:B------:R2:W-:Y:S04]  /*173f0*/  LDGSTS.E [R14+0x380], desc[UR8][R12.64], P1 ;  /* 0x003800000c0e7fae */ /* 0x0005e800089a1008 */
[----:B------:R-:W-:Y:S01]  /*17400*/  STL [R1+0x6e8], R18 ;  /* 0x0006e81201007387 */ /* 0x000fe20000100800 */
[----:B--2---:R-:W-:-:S03]  /*17410*/  MOV R12, R15 ;  /* 0x0000000f000c7202 */ /* 0x004fc60000000f00 */
[----:B-1----:R-:W2:Y:S01]  /*17420*/  LDL.LU R15, [R1+0x6d8] ;  /* 0x0006d800010f7983 */ /* 0x002ea20000300800 */
[----:B------:R-:W-:Y:S01]  /*17430*/  IMAD.MOV.U32 R13, RZ, RZ, R18 ;  /* 0x000000ffff0d7224 */ /* 0x000fe200078e0012 */
[----:B------:R-:W-:-:S04]  /*17440*/  ISETP.GT.AND P1, PT, R8, 0xb, PT ;  /* 0x0000000b0800780c */ /* 0x000fc80003f24270 */
[----:B------:R1:W-:Y:S01]  /*17450*/  LDGSTS.E [R14+0x700], desc[UR8][R12.64], P2 ;  /* 0x007000000c0e7fae */ /* 0x0003e200091a1008 */
[----:B------:R-:W-:Y:S02]  /*17460*/  IADD3 R225, P4, PT, R225, R2, RZ ;  /* 0x00000002e1e17210 */ /* 0x000fe40007f9e0ff */
[----:B-1----:R-:W-:-:S04]  /*17470*/  SEL R12, RZ, 0x4, !P1 ;  /* 0x00000004ff0c7807 */ /* 0x002fc80004800000 */
[----:B------:R-:W-:-:S04]  /*17480*/  SEL R12, R12, RZ, !P0 ;  /* 0x000000ff0c0c7207 */ /* 0x000fc80004000000 */
[----:B------:R-:W-:Y:S02]  /*17490*/  ISETP.NE.U32.AND P1, PT, R12, RZ, PT ;  /* 0x000000ff0c00720c */ /* 0x000fe40003f25070 */
[----:B------:R-:W-:Y:S02]  /*174a0*/  IADD3.X R224, PT, PT, R224, R0, RZ, P4, !PT ;  /* 0x00000000e0e07210 */ /* 0x000fe400027fe4ff */
[----:B------:R-:W-:-:S04]  /*174b0*/  IADD3 R241, P4, PT, R241, R2, RZ ;  /* 0x00000002f1f17210 */ /* 0x000fc80007f9e0ff */
[----:B------:R-:W-:Y:S02]  /*174c0*/  IADD3.X R240, PT, PT, R240, R0, RZ, P4, !PT ;  /* 0x00000000f0f07210 */ /* 0x000fe400027fe4ff */
[----:B----4-:R-:W-:-:S05]  /*174d0*/  IADD3 R16, P3, PT, R16, R2, RZ ;  /* 0x0000000210107210 */ /* 0x010fca0007f7e0ff */
[----:B------:R-:W-:Y:S02]  /*174e0*/  IMAD.X R17, R17, 0x1, R0, P3 ;  /* 0x0000000111117824 */ /* 0x000fe400018e0600 */
[----:B------:R-:W-:Y:S02]  /*174f0*/  IMAD.MOV.U32 R12, RZ, RZ, R16 ;  /* 0x000000ffff0c7224 */ /* 0x000fe400078e0010 */
[----:B------:R-:W-:Y:S01]  /*17500*/  IMAD.MOV.U32 R13, RZ, RZ, R17 ;  /* 0x000000ffff0d7224 */ /* 0x000fe200078e0011 */
[----:B------:R1:W-:Y:S04]  /*17510*/  STL [R1+0x6f4], R16 ;  /* 0x0006f41001007387 */ /* 0x0003e80000100800 */
[----:B------:R3:W-:Y:S04]  /*17520*/  STL [R1+0x6f0], R17 ;  /* 0x0006f01101007387 */ /* 0x0007e80000100800 */
[----:B------:R4:W-:Y:S01]  /*17530*/  LDGSTS.E [R14+0x780], desc[UR8][R12.64], P2 ;  /* 0x007800000c0e7fae */ /* 0x0009e200091a1008 */
[----:B------:R-:W-:-:S03]  /*17540*/  ISETP.GT.AND P2, PT, R8, 0xf, PT ;  /* 0x0000000f0800780c */ /* 0x000fc60003f44270 */
[----:B-1----:R-:W5:Y:S01]  /*17550*/  LDL.LU R16, [R1+0x6b4] ;  /* 0x0006b40001107983 */ /* 0x002f620000300800 */
[----:B------:R-:W-:-:S03]  /*17560*/  IADD3 R227, P3, PT, R227, R2, RZ ;  /* 0x00000002e3e37210 */ /* 0x000fc60007f7e0ff */
[----:B------:R-:W5:Y:S01]  /*17570*/  LDL.LU R23, [R1] ;  /* 0x0000000001177983 */ /* 0x000f620000300800 */
[----:B----4-:R-:W-:Y:S01]  /*17580*/  MOV R12, R225 ;  /* 0x000000e1000c7202 */ /* 0x010fe20000000f00 */
[----:B------:R-:W-:Y:S02]  /*17590*/  IMAD.MOV.U32 R13, RZ, RZ, R224 ;  /* 0x000000ffff0d7224 */ /* 0x000fe400078e00e0 */
[----:B------:R-:W4:Y:S04]  /*175a0*/  LDL.LU R20, [R1+0x4] ;  /* 0x0000040001147983 */ /* 0x000f280000300800 */
[----:B------:R1:W-:Y:S01]  /*175b0*/  LDGSTS.E [R14+0xb00], desc[UR8][R12.64], P1 ;  /* 0x00b000000c0e7fae */ /* 0x0003e200089a1008 */
[----:B------:R-:W-:-:S03]  /*175c0*/  IMAD.X R226, R226, 0x1, R0, P3 ;  /* 0x00000001e2e27824 */ /* 0x000fc600018e0600 */
[----:B------:R-:W4:Y:S04]  /*175d0*/  LDL.LU R18, [R1+0x38] ;  /* 0x0000380001127983 */ /* 0x000f280000300800 */
[----:B---3--:R-:W3:Y:S01]  /*175e0*/  LDL.LU R17, [R1+0x3c] ;  /* 0x00003c0001117983 */ /* 0x008ee20000300800 */
[----:B-1----:R-:W-:-:S04]  /*175f0*/  SEL R12, RZ, 0x4, !P2 ;  /* 0x00000004ff0c7807 */ /* 0x002fc80005000000 */
[----:B------:R-:W-:Y:S01]  /*17600*/  SEL R12, R12, RZ, !P0 ;  /* 0x000000ff0c0c7207 */ /* 0x000fe20004000000 */
[----:B------:R-:W-:-:S03]  /*17610*/  IMAD.MOV.U32 R13, RZ, RZ, R226 ;  /* 0x000000ffff0d7224 */ /* 0x000fc600078e00e2 */
[----:B------:R-:W-:Y:S01]  /*17620*/  ISETP.NE.U32.AND P2, PT, R12, RZ, PT ;  /* 0x000000ff0c00720c */ /* 0x000fe20003f45070 */
[----:B------:R-:W-:-:S05]  /*17630*/  IMAD.MOV.U32 R12, RZ, RZ, R227 ;  /* 0x000000ffff0c7224 */ /* 0x000fca00078e00e3 */
[----:B------:R1:W-:Y:S01]  /*17640*/  LDGSTS.E [R14+0xb80], desc[UR8][R12.64], P1 ;  /* 0x00b800000c0e7fae */ /* 0x0003e200089a1008 */
[----:B------:R-:W-:Y:S02]  /*17650*/  ISETP.GT.AND P1, PT, R8, 0x13, PT ;  /* 0x000000130800780c */ /* 0x000fe40003f24270 */
[----:B------:R-:W-:Y:S02]  /*17660*/  IADD3 R243, P3, PT, R243, R2, RZ ;  /* 0x00000002f3f37210 */ /* 0x000fe40007f7e0ff */
[----:B-1----:R-:W-:Y:S01]  /*17670*/  MOV R12, R241 ;  /* 0x000000f1000c7202 */ /* 0x002fe20000000f00 */
[----:B------:R-:W-:-:S05]  /*17680*/  IMAD.MOV.U32 R13, RZ, RZ, R240 ;  /* 0x000000ffff0d7224 */ /* 0x000fca00078e00f0 */
[----:B------:R1:W-:Y:S01]  /*17690*/  LDGSTS.E [R14+0xf00], desc[UR8][R12.64], P2 ;  /* 0x00f000000c0e7fae */ /* 0x0003e200091a1008 */
[----:B------:R-:W-:Y:S01]  /*176a0*/  IMAD.X R242, R242, 0x1, R0, P3 ;  /* 0x00000001f2f27824 */ /* 0x000fe200018e0600 */
[----:B-1----:R-:W-:-:S04]  /*176b0*/  SEL R12, RZ, 0x4, !P1 ;  /* 0x00000004ff0c7807 */ /* 0x002fc80004800000 */
[----:B------:R-:W-:Y:S01]  /*176c0*/  SEL R12, R12, RZ, !P0 ;  /* 0x000000ff0c0c7207 */ /* 0x000fe20004000000 */
[----:B------:R-:W-:-:S03]  /*176d0*/  IMAD.MOV.U32 R13, RZ, RZ, R242 ;  /* 0x000000ffff0d7224 */ /* 0x000fc600078e00f2 */
[----:B------:R-:W-:Y:S01]  /*176e0*/  ISETP.NE.U32.AND P1, PT, R12, RZ, PT ;  /* 0x000000ff0c00720c */ /* 0x000fe20003f25070 */
[----:B------:R-:W-:-:S05]  /*176f0*/  IMAD.MOV.U32 R12, RZ, RZ, R243 ;  /* 0x000000ffff0c7224 */ /* 0x000fca00078e00f3 */
[----:B------:R1:W-:Y:S01]  /*17700*/  LDGSTS.E [R14+0xf80], desc[UR8][R12.64], P2 ;  /* 0x00f800000c0e7fae */ /* 0x0003e200091a1008 */
[----:B--2---:R-:W-:-:S05]  /*17710*/  IADD3 R15, P4, PT, R15, R2, RZ ;  /* 0x000000020f0f7210 */ /* 0x004fca0007f9e0ff */
[----:B------:R2:W-:Y:S04]  /*17720*/  STL [R1+0x6d8], R15 ;  /* 0x0006d80f01007387 */ /* 0x0005e80000100800 */
[----:B------:R-:W3:Y:S04]  /*17730*/  LDL.LU R22, [R1+0x40] ;  /* 0x0000400001167983 */ /* 0x000ee80000300800 */
[----:B------:R-:W3:Y:S01]  /*17740*/  LDL.LU R21, [R1+0x44] ;  /* 0x0000440001157983 */ /* 0x000ee20000300800 */
[----:B-1----:R-:W-:-:S03]  /*17750*/  MOV R12, R15 ;  /* 0x0000000f000c7202 */ /* 0x002fc60000000f00 */
[----:B------:R-:W3:Y:S04]  /*17760*/  LDL.LU R19, [R1+0x78] ;  /* 0x0000780001137983 */ /* 0x000ee80000300800 */
[----:B--2---:R-:W2:Y:S01]  /*17770*/  LDL.LU R15, [R1+0x7c] ;  /* 0x00007c00010f7983 */ /* 0x004ea20000300800 */
[----:B------:R-:W-:Y:S02]  /*17780*/  IADD3.X R248, PT, PT, R248, R0, RZ, P4, !PT ;  /* 0x00000000f8f87210 */ /* 0x000fe400027fe4ff */
[----:B------:R-:W-:-:S03]  /*17790*/  ISETP.GT.AND P2, PT, R8, 0x17, PT ;  /* 0x000000170800780c */ /* 0x000fc60003f44270 */
[----:B------:R-:W-:Y:S01]  /*177a0*/  IMAD.MOV.U32 R13, RZ, RZ, R248 ;  /* 0x000000ffff0d7224 */ /* 0x000fe200078e00f8 */
[----:B------:R-:W-:-:S04]  /*177b0*/  IADD3 R250, P3, PT, R250, R2, RZ ;  /* 0x00000002fafa7210 */ /* 0x000fc80007f7e0ff */
        /* <DEDUP_REMOVED lines=8> */
[----:B------:R-:W-:Y:S02]  /*17840*/  ISETP.GT.AND P1, PT, R8, 0x1b, PT ;  /* 0x0000001b0800780c */ /* 0x000fe40003f24270 */
[----:B-----5:R-:W-:-:S04]  /*17850*/  IADD3 R16, P4, PT, R16, R2, RZ ;  /* 0x0000000210107210 */ /* 0x020fc80007f9e0ff */
[----:B------:R-:W-:Y:S02]  /*17860*/  IADD3.X R252, PT, PT, R252, R0, RZ, P4, !PT ;  /* 0x00000000fcfc7210 */ /* 0x000fe400027fe4ff */
[----:B-1----:R-:W-:-:S03]  /*17870*/  MOV R12, R16 ;  /* 0x00000010000c7202 */ /* 0x002fc60000000f00 */
[----:B------:R-:W-:Y:S01]  /*17880*/  IMAD.MOV.U32 R13, RZ, RZ, R252 ;  /* 0x000000ffff0d7224 */ /* 0x000fe200078e00fc */
[-C--:B----4-:R-:W-:Y:S01]  /*17890*/  IADD3 R20, P3, PT, R20, R2.reuse, RZ ;  /* 0x0000000214147210 */ /* 0x090fe20007f7e0ff */
[----:B------:R1:W-:Y:S04]  /*178a0*/  STL [R1+0x6b4], R16 ;  /* 0x0006b41001007387 */ /* 0x0003e80000100800 */
[----:B------:R-:W-:Y:S01]  /*178b0*/  IMAD.X R23, R23, 0x1, R0, P3 ;  /* 0x0000000117177824 */ /* 0x000fe200018e0600 */
[----:B------:R4:W-:Y:S04]  /*178c0*/  LDGSTS.E [R14+0x1700], desc[UR8][R12.64], P2 ;  /* 0x017000000c0e7fae */ /* 0x0009e800091a1008 */
[----:B------:R-:W5:Y:S01]  /*178d0*/  LDL.LU R26, [R1+0x84] ;  /* 0x00008400011a7983 */ /* 0x000f620000300800 */
[----:B---3--:R-:W-:-:S03]  /*178e0*/  IADD3 R17, P4, PT, R17, R2, RZ ;  /* 0x0000000211117210 */ /* 0x008fc60007f9e0ff */
[----:B-1----:R-:W3:Y:S01]  /*178f0*/  LDL.LU R16, [R1+0xbc] ;  /* 0x0000bc0001107983 */ /* 0x002ee20000300800 */
[----:B----4-:R-:W-:-:S03]  /*17900*/  SEL R12, RZ, 0x4, !P1 ;  /* 0x00000004ff0c7807 */ /* 0x010fc60004800000 */
[----:B------:R1:W-:Y:S01]  /*17910*/  STL [R1+0x4], R20 ;  /* 0x0000041401007387 */ /* 0x0003e20000100800 */
[----:B------:R-:W-:Y:S02]  /*17920*/  IADD3.X R18, PT, PT, R18, R0, RZ, P4, !PT ;  /* 0x0000000012127210 */ /* 0x000fe400027fe4ff */
[----:B------:R-:W-:Y:S01]  /*17930*/  SEL R12, R12, RZ, !P0 ;  /* 0x000000ff0c0c7207 */ /* 0x000fe20004000000 */
[----:B------:R4:W-:Y:S04]  /*17940*/  STL [R1], R23 ;  /* 0x0000001701007387 */ /* 0x0009e80000100800 */
[----:B------:R-:W-:Y:S01]  /*17950*/  STL [R1+0x3c], R17 ;  /* 0x00003c1101007387 */ /* 0x000fe20000100800 */
[----:B------:R-:W-:-:S03]  /*17960*/  ISETP.NE.U32.AND P1, PT, R12, RZ, PT ;  /* 0x000000ff0c00720c */ /* 0x000fc60003f25070 */
[----:B------:R-:W3:Y:S01]  /*17970*/  LDL.LU R27, [R1+0x80] ;  /* 0x00008000011b7983 */ /* 0x000ee20000300800 */
[----:B------:R-:W-:-:S03]  /*17980*/  IMAD.MOV.U32 R12, RZ, RZ, R20 ;  /* 0x000000ffff0c7224 */ /* 0x000fc600078e0014 */
[----:B------:R4:W-:Y:S01]  /*17990*/  STL [R1+0x38], R18 ;  /* 0x0000381201007387 */ /* 0x0009e20000100800 */
[----:B------:R-:W-:-:S03]  /*179a0*/  IMAD.MOV.U32 R13, RZ, RZ, R23 ;  /* 0x000000ffff0d7224 */ /* 0x000fc600078e0017 */
[----:B-1----:R-:W3:Y:S04]  /*179b0*/  LDL.LU R20, [R1+0xb8] ;  /* 0x0000b80001147983 */ /* 0x002ee80000300800 */
[----:B------:R1:W-:Y:S01]  /*179c0*/  LDGSTS.E [R14+0x1780], desc[UR8][R12.64], P2 ;  /* 0x017800000c0e7fae */ /* 0x0003e200091a1008 */
[----:B------:R-:W-:-:S03]  /*179d0*/  ISETP.GT.AND P2, PT, R8, 0x1f, PT ;  /* 0x0000001f0800780c */ /* 0x000fc60003f44270 */
[----:B----4-:R-:W4:Y:S01]  /*179e0*/  LDL.LU R23, [R1+0xc0] ;  /* 0x0000c00001177983 */ /* 0x010f220000300800 */
[----:B-1----:R-:W-:Y:S01]  /*179f0*/  IMAD.MOV.U32 R13, RZ, RZ, R18 ;  /* 0x000000ffff0d7224 */ /* 0x002fe200078e0012 */
[----:B------:R-:W-:Y:S02]  /*17a00*/  MOV R12, R17 ;  /* 0x00000011000c7202 */ /* 0x000fe40000000f00 */
[----:B------:R-:W4:Y:S04]  /*17a10*/  LDL.LU R18, [R1+0xc4] ;  /* 0x0000c40001127983 */ /* 0x000f280000300800 */
[----:B------:R-:W4:Y:S04]  /*17a20*/  LDL.LU R25, [R1+0xf8] ;  /* 0x0000f80001197983 */ /* 0x000f280000300800 */
[----:B------:R1:W-:Y:S04]  /*17a30*/  LDGSTS.E [R14+0x1b00], desc[UR8][R12.64], P1 ;  /* 0x01b000000c0e7fae */ /* 0x0003e800089a1008 */
[----:B------:R-:W4:Y:S01]  /*17a40*/  LDL.LU R17, [R1+0xfc] ;  /* 0x0000fc0001117983 */ /* 0x000f220000300800 */
[----:B-1----:R-:W-:-:S04]  /*17a50*/  SEL R12, RZ, 0x4, !P2 ;  /* 0x00000004ff0c7807 */ /* 0x002fc80005000000 */
[----:B------:R-:W-:-:S04]  /*17a60*/  SEL R12, R12, RZ, !P0 ;  /* 0x000000ff0c0c7207 */ /* 0x000fc80004000000 */
[----:B------:R-:W-:Y:S02]  /*17a70*/  ISETP.NE.U32.AND P2, PT, R12, RZ, PT ;  /* 0x000000ff0c00720c */ /* 0x000fe40003f45070 */
[----:B------:R-:W-:-:S05]  /*17a80*/  IADD3 R21, P3, PT, R21, R2, RZ ;  /* 0x0000000215157210 */ /* 0x000fca0007f7e0ff */
[----:B------:R-:W-:Y:S01]  /*17a90*/  IMAD.X R22, R22, 0x1, R0, P3 ;  /* 0x0000000116167824 */ /* 0x000fe200018e0600 */
[----:B--2---:R-:W-:Y:S01]  /*17aa0*/  IADD3 R15, P4, PT, R15, R2, RZ ;  /* 0x000000020f0f7210 */ /* 0x004fe20007f9e0ff */
[----:B------:R-:W-:Y:S02]  /*17ab0*/  IMAD.MOV.U32 R12, RZ, RZ, R21 ;  /* 0x000000ffff0c7224 */ /* 0x000fe400078e0015 */
[----:B------:R-:W-:Y:S01]  /*17ac0*/  IMAD.MOV.U32 R13, RZ, RZ, R22 ;  /* 0x000000ffff0d7224 */ /* 0x000fe200078e0016 */
[----:B------:R-:W-:Y:S01]  /*17ad0*/  IADD3.X R19, PT, PT, R19, R0, RZ, P4, !PT ;  /* 0x0000000013137210 */ /* 0x000fe200027fe4ff */
[----:B------:R-:W-:Y:S04]  /*17ae0*/  STL [R1+0x44], R21 ;  /* 0x0000441501007387 */ /* 0x000fe80000100800 */
[----:B------:R1:W-:Y:S04]  /*17af0*/  STL [R1+0x40], R22 ;  /* 0x0000401601007387 */ /* 0x0003e80000100800 */
[----:B------:R-:W-:Y:S04]  /*17b00*/  STL [R1+0x7c], R15 ;  /* 0x00007c0f01007387 */ /* 0x000fe80000100800 */
[----:B------:R2:W-:Y:S04]  /*17b10*/  LDGSTS.E [R14+0x1b80], desc[UR8][R12.64], P1 ;  /* 0x01b800000c0e7fae */ /* 0x0005e800089a1008 */
[----:B------:R2:W-:Y:S04]  /*17b20*/  STL [R1+0x78], R19 ;  /* 0x0000781301007387 */ /* 0x0005e80000100800 */
[----:B-1----:R-:W4:Y:S01]  /*17b30*/  LDL.LU R22, [R1+0x100] ;  /* 0x0001000001167983 */ /* 0x002f220000300800 */
[----:B--2---:R-:W-:-:S03]  /*17b40*/  IMAD.MOV.U32 R13, RZ, RZ, R19 ;  /* 0x000000ffff0d7224 */ /* 0x004fc600078e0013 */
[----:B------:R-:W2:Y:S01]  /*17b50*/  LDL.LU R19, [R1+0x104] ;  /* 0x0001040001137983 */ /* 0x000ea20000300800 */
[----:B------:R-:W-:-:S03]  /*17b60*/  MOV R12, R15 ;  /* 0x0000000f000c7202 */ /* 0x000fc60000000f00 */
[----:B------:R-:W2:Y:S04]  /*17b70*/  LDL.LU R21, [R1+0x138] ;  /* 0x0001380001157983 */ /* 0x000ea80000300800 */
[----:B------:R-:W2:Y:S01]  /*17b80*/  LDL.LU R15, [R1+0x13c] ;  /* 0x00013c00010f7983 */ /* 0x000ea20000300800 */
[----:B------:R-:W-:-:S03]  /*17b90*/  ISETP.GT.AND P1, PT, R8, 0x23, PT ;  /* 0x000000230800780c */ /* 0x000fc60003f24270 */
[----:B------:R1:W-:Y:S02]  /*17ba0*/  LDGSTS.E [R14+0x1f00], desc[UR8][R12.64], P2 ;  /* 0x01f000000c0e7fae */ /* 0x0003e400091a1008 */
[----:B-1----:R-:W-:-:S04]  /*17bb0*/  SEL R12, RZ, 0x4, !P1 ;  /* 0x00000004ff0c7807 */ /* 0x002fc80004800000 */
[----:B------:R-:W-:-:S04]  /*17bc0*/  SEL R12, R12, RZ, !P0 ;  /* 0x000000ff0c0c7207 */ /* 0x000fc80004000000 */
[----:B------:R-:W-:Y:S02]  /*17bd0*/  ISETP.NE.U32.AND P1, PT, R12, RZ, PT ;  /* 0x000000ff0c00720c */ /* 0x000fe40003f25070 */
[-C--:B-----5:R-:W-:Y:S02]  /*17be0*/  IADD3 R26, P3, PT, R26, R2.reuse, RZ ;  /* 0x000000021a1a7210 */ /* 0x0a0fe40007f7e0ff */
[----:B---3--:R-:W-:-:S03]  /*17bf0*/  IADD3 R16, P4, PT, R16, R2, RZ ;  /* 0x0000000210107210 */ /* 0x008fc60007f9e0ff */
[----:B------:R-:W-:Y:S02]  /*17c00*/  IMAD.MOV.U32 R12, RZ, RZ, R26 ;  /* 0x000000ffff0c7224 */ /* 0x000fe400078e001a */
[----:B------:R-:W-:-:S04]  /*17c10*/  IMAD.X R27, R27, 0x1, R0, P3 ;  /* 0x000000011b1b7824 */ /* 0x000fc800018e0600 */
[----:B------:R-:W-:Y:S01]  /*17c20*/  IMAD.MOV.U32 R13, RZ, RZ, R27 ;  /* 0x000000ffff0d7224 */ /* 0x000fe200078e001b */
[----:B------:R-:W-:-:S04]  /*17c30*/  IADD3.X R20, PT, PT, R20, R0, RZ, P4, !PT ;  /* 0x0000000014147210 */ /* 0x000fc800027fe4ff */
[----:B------:R1:W-:Y:S01]  /*17c40*/  LDGSTS.E [R14+0x1f80], desc[UR8][R12.64], P2 ;  /* 0x01f800000c0e7fae */ /* 0x0003e200091a1008 */
[----:B------:R-:W-:-:S03]  /*17c50*/  ISETP.GT.AND P2, PT, R8, 0x27, PT ;  /* 0x000000270800780c */ /* 0x000fc60003f44270 */
[----:B------:R-:W-:Y:S01]  /*17c60*/  STL [R1+0x84], R26 ;  /* 0x0000841a01007387 */ /* 0x000fe20000100800 */
[----:B-1----:R-:W-:Y:S01]  /*17c70*/  MOV R12, R16 ;  /* 0x00000010000c7202 */ /* 0x002fe20000000f00 */
[----:B------:R-:W-:Y:S01]  /*17c80*/  IMAD.MOV.U32 R13, RZ, RZ, R20 ;  /* 0x000000ffff0d7224 */ /* 0x000fe200078e0014 */
[----:B----4-:R-:W-:-:S04]  /*17c90*/  IADD3 R18, P3, PT, R18, R2, RZ ;  /* 0x0000000212127210 */ /* 0x010fc80007f7e0ff */
[----:B------:R1:W-:Y:S04]  /*17ca0*/  LDGSTS.E [R14+0x2300], desc[UR8][R12.64], P1 ;  /* 0x023000000c0e7fae */ /* 0x0003e800089a1008 */
[----:B------:R-:W-:Y:S01]  /*17cb0*/  STL [R1+0x80], R27 ;  /* 0x0000801b01007387 */ /* 0x000fe20000100800 */
[----:B------:R-:W-:-:S03]  /*17cc0*/  IMAD.X R23, R23, 0x1, R0, P3 ;  /* 0x0000000117177824 */ /* 0x000fc600018e0600 */
[----:B------:R-:W-:Y:S01]  /*17cd0*/  STL [R1+0xbc], R16 ;  /* 0x0000bc1001007387 */ /* 0x000fe20000100800 */
[----:B-1----:R-:W-:-:S03]  /*17ce0*/  SEL R12, RZ, 0x4, !P2 ;  /* 0x00000004ff0c7807 */ /* 0x002fc60005000000 */
[----:B------:R1:W-:Y:S01]  /*17cf0*/  STL [R1+0xb8], R20 ;  /* 0x0000b81401007387 */ /* 0x0003e20000100800 */
[----:B------:R-:W-:Y:S02]  /*17d00*/  IADD3 R17, P4, PT, R17, R2, RZ ;  /* 0x0000000211117210 */ /* 0x000fe40007f9e0ff */
[----:B------:R-:W-:Y:S01]  /*17d10*/  SEL R12, R12, RZ, !P0 ;  /* 0x000000ff0c0c7207 */ /* 0x000fe20004000000 */
[----:B------:R-:W-:Y:S01]  /*17d20*/  IMAD.MOV.U32 R13, RZ, RZ, R23 ;  /* 0x000000ffff0d7224 */ /* 0x000fe200078e0017 */
[----:B------:R-:W-:Y:S02]  /*17d30*/  IADD3.X R25, PT, PT, R25, R0, RZ, P4, !PT ;  /* 0x0000000019197210 */ /* 0x000fe400027fe4ff */
[----:B------:R-:W-:Y:S01]  /*17d40*/  ISETP.NE.U32.AND P2, PT, R12, RZ, PT ;  /* 0x000000ff0c00720c */ /* 0x000fe20003f45070 */
[----:B-1----:R-:W3:Y:S04]  /*17d50*/  LDL.LU R20, [R1+0x144] ;  /* 0x0001440001147983 */ /* 0x002ee80000300800 */
[----:B------:R-:W4:Y:S01]  /*17d60*/  LDL.LU R16, [R1+0x17c] ;  /* 0x00017c0001107983 */ /* 0x000f220000300800 */
[----:B------:R-:W-:-:S03]  /*17d70*/  IMAD.MOV.U32 R12, RZ, RZ, R18 ;  /* 0x000000ffff0c7224 */ /* 0x000fc600078e0012 */
[----:B------:R-:W-:Y:S04]  /*17d80*/  STL [R1+0xc4], R18 ;  /* 0x0000c41201007387 */ /* 0x000fe80000100800 */
[----:B------:R1:W-:Y:S04]  /*17d90*/  STL [R1+0xc0], R23 ;  /* 0x0000c01701007387 */ /* 0x0003e80000100800 */
[----:B------:R5:W-:Y:S04]  /*17da0*/  STL [R1+0xfc], R17 ;  /* 0x0000fc1101007387 */ /* 0x000be80000100800 */
[----:B------:R5:W-:Y:S04]  /*17db0*/  LDGSTS.E [R14+0x2380], desc[UR8][R12.64], P1 ;  /* 0x023800000c0e7fae */ /* 0x000be800089a1008 */
[----:B-1----:R-:W4:Y:S04]  /*17dc0*/  LDL.LU R23, [R1+0x140] ;  /* 0x0001400001177983 */ /* 0x002f280000300800 */
[----:B------:R-:W-:Y:S01]  /*17dd0*/  STL [R1+0xf8], R25 ;  /* 0x0000f81901007387 */ /* 0x000fe20000100800 */
[----:B------:R-:W-:-:S03]  /*17de0*/  ISETP.GT.AND P1, PT, R8, 0x2b, PT ;  /* 0x0000002b0800780c */ /* 0x000fc60003f24270 */
[----:B------:R-:W4:Y:S01]  /*17df0*/  LDL.LU R18, [R1+0x178] ;  /* 0x0001780001127983 */ /* 0x000f220000300800 */
[----:B-----5:R-:W-:Y:S01]  /*17e00*/  MOV R12, R17 ;  /* 0x00000011000c7202 */ /* 0x020fe20000000f00 */
[----:B------:R-:W-:Y:S02]  /*17e10*/  IMAD.MOV.U32 R13, RZ, RZ, R25 ;  /* 0x000000ffff0d7224 */ /* 0x000fe400078e0019 */
[----:B------:R-:W5:Y:S04]  /*17e20*/  LDL.LU R17, [R1+0x184] ;  /* 0x0001840001117983 */ /* 0x000f680000300800 */
[----:B------:R1:W-:Y:S04]  /*17e30*/  LDGSTS.E [R14+0x2700], desc[UR8][R12.64], P2 ;  /* 0x027000000c0e7fae */ /* 0x0003e800091a1008 */
[----:B------:R-:W5:Y:S01]  /*17e40*/  LDL.LU R26, [R1+0x1bc] ;  /* 0x0001bc00011a7983 */ /* 0x000f620000300800 */
[----:B-1----:R-:W-:-:S02]  /*17e50*/  SEL R12, RZ, 0x4, !P1 ;  /* 0x00000004ff0c7807 */ /* 0x002fc40004800000 */
[----:B--2---:R-:W-:Y:S02]  /*17e60*/  IADD3 R19, P3, PT, R19, R2, RZ ;  /* 0x0000000213137210 */ /* 0x004fe40007f7e0ff */
[----:B------:R-:W-:-:S03]  /*17e70*/  SEL R12, R12, RZ, !P0 ;  /* 0x000000ff0c0c7207 */ /* 0x000fc60004000000 */
[----:B------:R-:W-:Y:S01]  /*17e80*/  IMAD.X R22, R22, 0x1, R0, P3 ;  /* 0x0000000116167824 */ /* 0x000fe200018e0600 */
[----:B------:R-:W-:Y:S01]  /*17e90*/  IADD3 R15, P4, PT, R15, R2, RZ ;  /* 0x000000020f0f7210 */ /* 0x000fe20007f9e0ff */
[----:B------:R1:W-:Y:S01]  /*17ea0*/  STL [R1+0x104], R19 ;  /* 0x0001041301007387 */ /* 0x0003e20000100800 */
[----:B------:R-:W-:Y:S01]  /*17eb0*/  ISETP.NE.U32.AND P1, PT, R12, RZ, PT ;  /* 0x000000ff0c00720c */ /* 0x000fe20003f25070 */
[----:B------:R-:W-:Y:S01]  /*17ec0*/  IMAD.MOV.U32 R12, RZ, RZ, R19 ;  /* 0x000000ffff0c7224 */ /* 0x000fe200078e0013 */
[----:B------:R-:W-:Y:S01]  /*17ed0*/  IADD3.X R21, PT, PT, R21, R0, RZ, P4, !PT ;  /* 0x0000000015157210 */ /* 0x000fe200027fe4ff */
[----:B------:R2:W-:Y:S04]  /*17ee0*/  STL [R1+0x100], R22 ;  /* 0x0001001601007387 */ /* 0x0005e80000100800 */
[----:B------:R-:W-:Y:S04]  /*17ef0*/  STL [R1+0x13c], R15 ;  /* 0x00013c0f01007387 */ /* 0x000fe80000100800 */
[----:B-1----:R-:W5:Y:S04]  /*17f00*/  LDL.LU R19, [R1+0x180] ;  /* 0x0001800001137983 */ /* 0x002f680000300800 */
[----:B------:R1:W-:Y:S04]  /*17f10*/  STL [R1+0x138], R21 ;  /* 0x0001381501007387 */ /* 0x0003e80000100800 */
[----:B------:R-:W5:Y:S01]  /*17f20*/  LDL.LU R27, [R1+0x1b8] ;  /* 0x0001b800011b7983 */ /* 0x000f620000300800 */
[----:B------:R-:W-:-:S03]  /*17f30*/  IMAD.MOV.U32 R13, RZ, RZ, R22 ;  /* 0x000000ffff0d7224 */ /* 0x000fc600078e0016 */
[----:B------:R-:W5:Y:S04]  /*17f40*/  LDL.LU R25, [R1+0x1c0] ;  /* 0x0001c00001197983 */ /* 0x000f680000300800 */
[----:B--2---:R-:W2:Y:S04]  /*17f50*/  LDL.LU R22, [R1+0x1c4] ;  /* 0x0001c40001167983 */ /* 0x004ea80000300800 */
[----:B------:R1:W-:Y:S02]  /*17f60*/  LDGSTS.E [R14+0x2780], desc[UR8][R12.64], P2 ;  /* 0x027800000c0e7fae */ /* 0x0003e400091a1008 */
[----:B-1----:R-:W-:Y:S01]  /*17f70*/  IMAD.MOV.U32 R13, RZ, RZ, R21 ;  /* 0x000000ffff0d7224 */ /* 0x002fe200078e0015 */
[----:B------:R-:W-:Y:S01]  /*17f80*/  MOV R12, R15 ;  /* 0x0000000f000c7202 */ /* 0x000fe20000000f00 */
[----:B------:R-:W2:Y:S04]  /*17f90*/  LDL.LU R21, [R1+0x1f8] ;  /* 0x0001f80001157983 */ /* 0x000ea80000300800 */
[----:B------:R-:W2:Y:S01]  /*17fa0*/  LDL.LU R15, [R1+0x1fc] ;  /* 0x0001fc00010f7983 */ /* 0x000ea20000300800 */
[----:B------:R-:W-:-:S03]  /*17fb0*/  ISETP.GT.AND P2, PT, R8, 0x2f, PT ;  /* 0x0000002f0800780c */ /* 0x000fc60003f44270 */
[----:B------:R1:W-:Y:S02]  /*17fc0*/  LDGSTS.E [R14+0x2b00], desc[UR8][R12.64], P1 ;  /* 0x02b000000c0e7fae */ /* 0x0003e400089a1008 */
[----:B-1----:R-:W-:-:S04]  /*17fd0*/  SEL R12, RZ, 0x4, !P2 ;  /* 0x00000004ff0c7807 */ /* 0x002fc80005000000 */
[----:B------:R-:W-:-:S04]  /*17fe0*/  SEL R12, R12, RZ, !P0 ;  /* 0x000000ff0c0c7207 */ /* 0x000fc80004000000 */
[----:B------:R-:W-:Y:S02]  /*17ff0*/  ISETP.NE.U32.AND P2, PT, R12, RZ, PT ;  /* 0x000000ff0c00720c */ /* 0x000fe40003f45070 */
[-C--:B---3--:R-:W-:Y:S02]  /*18000*/  IADD3 R20, P3, PT, R20, R2.reuse, RZ ;  /* 0x0000000214147210 */ /* 0x088fe40007f7e0ff */
[----:B----4-:R-:W-:-:S03]  /*18010*/  IADD3 R16, P4, PT, R16, R2, RZ ;  /* 0x0000000210107210 */ /* 0x010fc60007f9e0ff */
[----:B------:R-:W-:Y:S01]  /*18020*/  IMAD.MOV.U32 R12, RZ, RZ, R20 ;  /* 0x000000ffff0c7224 */ /* 0x000fe200078e0014 */
[----:B------:R-:W-:Y:S01]  /*18030*/  STL [R1+0x144], R20 ;  /* 0x0001441401007387 */ /* 0x000fe20000100800 */
[----:B------:R-:W-:-:S04]  /*18040*/  IMAD.X R23, R23, 0x1, R0, P3 ;  /* 0x0000000117177824 */ /* 0x000fc800018e0600 */
[----:B------:R-:W-:Y:S01]  /*18050*/  IMAD.MOV.U32 R13, RZ, RZ, R23 ;  /* 0x000000ffff0d7224 */ /* 0x000fe200078e0017 */
[----:B------:R-:W-:-:S04]  /*18060*/  IADD3.X R18, PT, PT, R18, R0, RZ, P4, !PT ;  /* 0x0000000012127210 */ /* 0x000fc800027fe4ff */
[----:B------:R1:W-:Y:S01]  /*18070*/  LDGSTS.E [R14+0x2b80], desc[UR8][R12.64], P1 ;  /* 0x02b800000c0e7fae */ /* 0x0003e200089a1008 */
[----:B------:R-:W-:-:S03]  /*18080*/  ISETP.GT.AND P1, PT, R8, 0x33, PT ;  /* 0x000000330800780c */ /* 0x000fc60003f24270 */
[----:B------:R3:W-:Y:S04]  /*18090*/  STL [R1+0x140], R23 ;  /* 0x0001401701007387 */ /* 0x0007e80000100800 */
[----:B------:R-:W-:Y:S01]  /*180a0*/  STL [R1+0x17c], R16 ;  /* 0x00017c1001007387 */ /* 0x000fe20000100800 */
[----:B-1----:R-:W-:Y:S01]  /*180b0*/  MOV R12, R16 ;  /* 0x00000010000c7202 */ /* 0x002fe20000000f00 */
[----:B------:R-:W-:Y:S02]  /*180c0*/  IMAD.MOV.U32 R13, RZ, RZ, R18 ;  /* 0x000000ffff0d7224 */ /* 0x000fe400078e0012 */
[----:B------:R1:W-:Y:S01]  /*180d0*/  STL [R1+0x178], R18 ;  /* 0x0001781201007387 */ /* 0x0003e20000100800 */
[----:B-----5:R-:W-:-:S03]  /*180e0*/  IADD3 R17, P3, PT, R17, R2, RZ ;  /* 0x0000000211117210 */ /* 0x020fc60007f7e0ff */
[----:B---3--:R-:W3:Y:S04]  /*180f0*/  LDL.LU R23, [R1+0x200] ;  /* 0x0002000001177983 */ /* 0x008ee80000300800 */
[----:B------:R4:W-:Y:S04]  /*18100*/  LDGSTS.E [R14+0x2f00], desc[UR8][R12.64], P2 ;  /* 0x02f000000c0e7fae */ /* 0x0009e800091a1008 */
[----:B------:R-:W5:Y:S01]  /*18110*/  LDL.LU R20, [R1+0x204] ;  /* 0x0002040001147983 */ /* 0x000f620000300800 */
[----:B------:R-:W-:-:S03]  /*18120*/  IADD3 R26, P4, PT, R26, R2, RZ ;  /* 0x000000021a1a7210 */ /* 0x000fc60007f9e0ff */
[----:B-1----:R-:W3:Y:S01]  /*18130*/  LDL.LU R18, [R1+0x23c] ;  /* 0x00023c0001127983 */ /* 0x002ee20000300800 */
[----:B----4-:R-:W-:-:S03]  /*18140*/  SEL R12, RZ, 0x4, !P1 ;  /* 0x00000004ff0c7807 */ /* 0x010fc60004800000 */
[----:B------:R-:W4:Y:S01]  /*18150*/  LDL.LU R16, [R1+0x244] ;  /* 0x0002440001107983 */ /* 0x000f220000300800 */
[----:B------:R-:W-:-:S04]  /*18160*/  SEL R12, R12, RZ, !P0 ;  /* 0x000000ff0c0c7207 */ /* 0x000fc80004000000 */
[----:B------:R-:W-:Y:S01]  /*18170*/  ISETP.NE.U32.AND P1, PT, R12, RZ, PT ;  /* 0x000000ff0c00720c */ /* 0x000fe20003f25070 */
[----:B------:R-:W-:Y:S02]  /*18180*/  IMAD.X R19, R19, 0x1, R0, P3 ;  /* 0x0000000113137824 */ /* 0x000fe400018e0600 */
[----:B------:R-:W-:Y:S02]  /*18190*/  IMAD.MOV.U32 R12, RZ, RZ, R17 ;  /* 0x000000ffff0c7224 */ /* 0x000fe400078e0011 */
[----:B------:R-:W-:Y:S01]  /*181a0*/  IMAD.MOV.U32 R13, RZ, RZ, R19 ;  /* 0x000000ffff0d7224 */ /* 0x000fe200078e0013 */
[----:B------:R-:W-:-:S04]  /*181b0*/  IADD3.X R27, PT, PT, R27, R0, RZ, P4, !PT ;  /* 0x000000001b1b7210 */ /* 0x000fc800027fe4ff */
[----:B------:R1:W-:Y:S01]  /*181c0*/  LDGSTS.E [R14+0x2f80], desc[UR8][R12.64], P2 ;  /* 0x02f800000c0e7fae */ /* 0x0003e200091a1008 */
[----:B------:R-:W-:-:S03]  /*181d0*/  ISETP.GT.AND P2, PT, R8, 0x37, PT ;  /* 0x000000370800780c */ /* 0x000fc60003f44270 */
[----:B------:R-:W-:Y:S04]  /*181e0*/  STL [R1+0x184], R17 ;  /* 0x0001841101007387 */ /* 0x000fe80000100800 */
[----:B------:R2:W-:Y:S01]  /*181f0*/  STL [R1+0x180], R19 ;  /* 0x0001801301007387 */ /* 0x0005e20000100800 */
[----:B-1----:R-:W-:Y:S01]  /*18200*/  MOV R12, R26 ;  /* 0x0000001a000c7202 */ /* 0x002fe20000000f00 */
[----:B------:R-:W-:Y:S02]  /*18210*/  IMAD.MOV.U32 R13, RZ, RZ, R27 ;  /* 0x000000ffff0d7224 */ /* 0x000fe400078e001b */
[----:B------:R1:W-:Y:S01]  /*18220*/  STL [R1+0x1bc], R26 ;  /* 0x0001bc1a01007387 */ /* 0x0003e20000100800 */
[----:B--2---:R-:W-:-:S03]  /*18230*/  IADD3 R22, P3, PT, R22, R2, RZ ;  /* 0x0000000216167210 */ /* 0x004fc60007f7e0ff */
[----:B------:R-:W2:Y:S04]  /*18240*/  LDL.LU R19, [R1+0x238] ;  /* 0x0002380001137983 */ /* 0x000ea80000300800 */
[----:B------:R1:W-:Y:S01]  /*18250*/  LDGSTS.E [R14+0x3300], desc[UR8][R12.64], P1 ;  /* 0x033000000c0e7fae */ /* 0x0003e200089a1008 */
[----:B------:R-:W-:-:S03]  /*18260*/  IMAD.X R25, R25, 0x1, R0, P3 ;  /* 0x0000000119197824 */ /* 0x000fc600018e0600 */
[----:B------:R-:W-:Y:S04]  /*18270*/  STL [R1+0x1b8], R27 ;  /* 0x0001b81b01007387 */ /* 0x000fe80000100800 */
[----:B------:R-:W2:Y:S01]  /*18280*/  LDL.LU R17, [R1+0x240] ;  /* 0x0002400001117983 */ /* 0x000ea20000300800 */
[----:B-1----:R-:W-:Y:S02]  /*18290*/  SEL R12, RZ, 0x4, !P2 ;  /* 0x00000004ff0c7807 */ /* 0x002fe40005000000 */
[----:B------:R-:W-:Y:S02]  /*182a0*/  IADD3 R15, P4, PT, R15, R2, RZ ;  /* 0x000000020f0f7210 */ /* 0x000fe40007f9e0ff */
[----:B------:R-:W-:Y:S01]  /*182b0*/  SEL R12, R12, RZ, !P0 ;  /* 0x000000ff0c0c7207 */ /* 0x000fe20004000000 */
[----:B------:R-:W-:Y:S01]  /*182c0*/  IMAD.MOV.U32 R13, RZ, RZ, R25 ;  /* 0x000000ffff0d7224 */ /* 0x000fe200078e0019 */
[----:B------:R-:W-:-:S02]  /*182d0*/  IADD3.X R21, PT, PT, R21, R0, RZ, P4, !PT ;  /* 0x0000000015157210 */ /* 0x000fc400027fe4ff */
[----:B------:R-:W-:Y:S01]  /*182e0*/  ISETP.NE.U32.AND P2, PT, R12, RZ, PT ;  /* 0x000000ff0c00720c */ /* 0x000fe20003f45070 */
[----:B------:R-:W-:Y:S01]  /*182f0*/  IMAD.MOV.U32 R12, RZ, RZ, R22 ;  /* 0x000000ffff0c7224 */ /* 0x000fe200078e0016 */
[----:B------:R-:W-:Y:S04]  /*18300*/  STL [R1+0x1c4], R22 ;  /* 0x0001c41601007387 */ /* 0x000fe80000100800 */
[----:B------:R-:W-:Y:S04]  /*18310*/  STL [R1+0x1c0], R25 ;  /* 0x0001c01901007387 */ /* 0x000fe80000100800 */
[----:B------:R-:W-:Y:S04]  /*18320*/  STL [R1+0x1fc], R15 ;  /* 0x0001fc0f01007387 */ /* 0x000fe80000100800 */
[----:B------:R1:W-:Y:S04]  /*18330*/  LDGSTS.E [R14+0x3380], desc[UR8][R12.64], P1 ;  /* 0x033800000c0e7fae */ /* 0x0003e800089a1008 */
[----:B------:R1:W-:Y:S04]  /*18340*/  STL [R1+0x1f8], R21 ;  /* 0x0001f81501007387 */ /* 0x0003e80000100800 */
[----:B------:R-:W2:Y:S01]  /*18350*/  LDL.LU R26, [R1+0x278] ;  /* 0x00027800011a7983 */ /* 0x000ea20000300800 */
[----:B-1----:R-:W-:-:S03]  /*18360*/  IMAD.MOV.U32 R13, RZ, RZ, R21 ;  /* 0x000000ffff0d7224 */ /* 0x002fc600078e0015 */
        /* <DEDUP_REMOVED lines=8> */
[----:B------:R-:W-:Y:S01]  /*183f0*/  ISETP.NE.U32.AND P1, PT, R12, RZ, PT ;  /* 0x000000ff0c00720c */ /* 0x000fe20003f25070 */
[----:B------:R-:W1:Y:S01]  /*18400*/  S2R R219, SR_TID.X ;  /* 0x0000000000db7919 */ /* 0x000e620000002100 */
[----:B-----5:R-:W-:-:S05]  /*18410*/  IADD3 R20, P3, PT, R20, R2, RZ ;  /* 0x0000000214147210 */ /* 0x020fca0007f7e0ff */
[----:B---3--:R-:W-:Y:S01]  /*18420*/  IMAD.X R23, R23, 0x1, R0, P3 ;  /* 0x0000000117177824 */ /* 0x008fe200018e0600 */
[----:B------:R-:W-:-:S03]  /*18430*/  MOV R12, R20 ;  /* 0x00000014000c7202 */ /* 0x000fc60000000f00 */
[----:B------:R-:W-:-:S05]  /*18440*/  IMAD.MOV.U32 R13, RZ, RZ, R23 ;  /* 0x000000ffff0d7224 */ /* 0x000fca00078e0017 */
[----:B------:R3:W-:Y:S01]  /*18450*/  LDGSTS.E [R14+0x3780], desc[UR8][R12.64], P2 ;  /* 0x037800000c0e7fae */ /* 0x0007e200091a1008 */
[-C--:B------:R-:W-:Y:S02]  /*18460*/  IADD3 R18, P2, PT, R18, R2.reuse, RZ ;  /* 0x0000000212127210 */ /* 0x080fe40007f5e0ff */
[----:B----4-:R-:W-:Y:S01]  /*18470*/  IADD3 R16, P3, PT, R16, R2, RZ ;  /* 0x0000000210107210 */ /* 0x010fe20007f7e0ff */
[----:B------:R-:W-:Y:S04]  /*18480*/  STL [R1+0x204], R20 ;  /* 0x0002041401007387 */ /* 0x000fe80000100800 */
[----:B------:R4:W-:Y:S01]  /*18490*/  STL [R1+0x200], R23 ;  /* 0x0002001701007387 */ /* 0x0009e20000100800 */
[----:B---3--:R-:W-:-:S03]  /*184a0*/  IMAD.MOV.U32 R12, RZ, RZ, R18 ;  /* 0x000000ffff0c7224 */ /* 0x008fc600078e0012 */
[----:B------:R-:W-:Y:S01]  /*184b0*/  STL [R1+0x23c], R18 ;  /* 0x00023c1201007387 */ /* 0x000fe20000100800 */
[----:B--2---:R-:W-:-:S04]  /*184c0*/  IMAD.X R19, R19, 0x1, R0, P2 ;  /* 0x0000000113137824 */ /* 0x004fc800010e0600 */
[----:B------:R-:W-:Y:S01]  /*184d0*/  IMAD.MOV.U32 R13, RZ, RZ, R19 ;  /* 0x000000ffff0d7224 */ /* 0x000fe200078e0013 */
[----:B------:R-:W-:Y:S01]  /*184e0*/  STL [R1+0x238], R19 ;  /* 0x0002381301007387 */ /* 0x000fe20000100800 */
[----:B------:R-:W-:-:S03]  /*184f0*/  IADD3.X R17, PT, PT, R17, R0, RZ, P3, !PT ;  /* 0x0000000011117210 */ /* 0x000fc60001ffe4ff */
[----:B------:R2:W-:Y:S04]  /*18500*/  STL [R1+0x244], R16 ;  /* 0x0002441001007387 */ /* 0x0005e80000100800 */
[----:B------:R3:W-:Y:S04]  /*18510*/  LDGSTS.E [R14+0x3b00], desc[UR8][R12.64], P1 ;  /* 0x03b000000c0e7fae */ /* 0x0007e800089a1008 */
[----:B------:R1:W-:Y:S04]  /*18520*/  STL [R1+0x240], R17 ;  /* 0x0002401101007387 */ /* 0x0003e80000100800 */
[----:B----4-:R-:W4:Y:S01]  /*18530*/  LDL.LU R23, [R1+0x288] ;  /* 0x0002880001177983 */ /* 0x010f220000300800 */
[----:B---3--:R-:W-:Y:S01]  /*18540*/  MOV R12, R16 ;  /* 0x00000010000c7202 */ /* 0x008fe20000000f00 */
[----:B------:R-:W-:-:S02]  /*18550*/  IMAD.MOV.U32 R13, RZ, RZ, R17 ;  /* 0x000000ffff0d7224 */ /* 0x000fc400078e0011 */
[----:B--2---:R-:W2:Y:S04]  /*18560*/  LDL.LU R16, [R1+0x28c] ;  /* 0x00028c0001107983 */ /* 0x004ea80000300800 */
[----:B------:R-:W3:Y:S04]  /*18570*/  LDL.LU R25, [R1+0x290] ;  /* 0x0002900001197983 */ /* 0x000ee80000300800 */
[----:B------:R5:W-:Y:S01]  /*18580*/  LDGSTS.E [R14+0x3b80], desc[UR8][R12.64], P1 ;  /* 0x03b800000c0e7fae */ /* 0x000be200089a1008 */
[----:B------:R-:W-:-:S03]  /*18590*/  ISETP.GT.AND P1, PT, R8, 0x3f, PT ;  /* 0x0000003f0800780c */ /* 0x000fc60003f24270 */
[----:B------:R-:W3:Y:S01]  /*185a0*/  LDL.LU R18, [R1+0x294] ;  /* 0x0002940001127983 */ /* 0x000ee20000300800 */
[----:B-1----:R-:W-:-:S03]  /*185b0*/  LOP3.LUT R17, R219, 0x1f, RZ, 0xc0, !PT ;  /* 0x0000001fdb117812 */ /* 0x002fc600078ec0ff */
[----:B------:R-:W3:Y:S01]  /*185c0*/  LDL.LU R19, [R1+0x30c] ;  /* 0x00030c0001137983 */ /* 0x000ee20000300800 */
[----:B------:R-:W-:-:S03]  /*185d0*/  IADD3 R21, P4, PT, R21, R2, RZ ;  /* 0x0000000215157210 */ /* 0x000fc60007f9e0ff */
[----:B------:R-:W3:Y:S01]  /*185e0*/  LDL.LU R20, [R1+0x314] ;  /* 0x0003140001147983 */ /* 0x000ee20000300800 */
[----:B-----5:R-:W-:Y:S01]  /*185f0*/  SEL R12, RZ, 0x4, !P1 ;  /* 0x00000004ff0c7807 */ /* 0x020fe20004800000 */
[----:B------:R-:W-:-:S03]  /*18600*/  IMAD.X R26, R26, 0x1, R0, P4 ;  /* 0x000000011a1a7824 */ /* 0x000fc600020e0600 */
[----:B------:R-:W-:Y:S02]  /*18610*/  SEL R12, R12, RZ, !P0 ;  /* 0x000000ff0c0c7207 */ /* 0x000fe40004000000 */
[----:B------:R-:W-:Y:S01]  /*18620*/  IADD3 R15, P5, PT, R15, R2, RZ ;  /* 0x000000020f0f7210 */ /* 0x000fe20007fbe0ff */
[----:B------:R1:W-:Y:S01]  /*18630*/  STL [R1+0x27c], R21 ;  /* 0x00027c1501007387 */ /* 0x0003e20000100800 */
[----:B------:R-:W-:Y:S02]  /*18640*/  ISETP.NE.U32.AND P1, PT, R12, RZ, PT ;  /* 0x000000ff0c00720c */ /* 0x000fe40003f25070 */
[----:B------:R-:W-:Y:S01]  /*18650*/  LOP3.LUT R12, R17, 0x20, RZ, 0xfc, !PT ;  /* 0x00000020110c7812 */ /* 0x000fe200078efcff */
[----:B------:R5:W-:Y:S01]  /*18660*/  STL [R1+0x278], R26 ;  /* 0x0002781a01007387 */ /* 0x000be20000100800 */
[----:B------:R-:W-:-:S03]  /*18670*/  IADD3.X R22, PT, PT, R22, R0, RZ, P5, !PT ;  /* 0x0000000016167210 */ /* 0x000fc60002ffe4ff */
[----:B------:R-:W-:Y:S01]  /*18680*/  STL [R1+0x284], R15 ;  /* 0x0002840f01007387 */ /* 0x000fe20000100800 */
[----:B------:R-:W-:-:S03]  /*18690*/  ISETP.GE.AND P3, PT, R12, R8, PT ;  /* 0x000000080c00720c */ /* 0x000fc60003f66270 */
[----:B------:R-:W3:Y:S01]  /*186a0*/  LDL.LU R28, [R1+0x308] ;  /* 0x00030800011c7983 */ /* 0x000ee20000300800 */
[----:B------:R-:W-:-:S03]  /*186b0*/  IMAD.MOV.U32 R12, RZ, RZ, R21 ;  /* 0x000000ffff0c7224 */ /* 0x000fc600078e0015 */
[----:B------:R5:W-:Y:S04]  /*186c0*/  STL [R1+0x280], R22 ;  /* 0x0002801601007387 */ /* 0x000be80000100800 */
[----:B-1----:R-:W3:Y:S01]  /*186d0*/  LDL.LU R21, [R1+0x310] ;  /* 0x0003100001157983 */ /* 0x002ee20000300800 */
[----:B------:R-:W-:-:S03]  /*186e0*/  IMAD.MOV.U32 R13, RZ, RZ, R26 ;  /* 0x000000ffff0d7224 */ /* 0x000fc600078e001a */
[----:B------:R-:W3:Y:S04]  /*186f0*/  LDL.LU R27, [R1+0x388] ;  /* 0x00038800011b7983 */ /* 0x000ee80000300800 */
[----:B-----5:R-:W5:Y:S04]  /*18700*/  LDL.LU R26, [R1+0x38c] ;  /* 0x00038c00011a7983 */ /* 0x020f680000300800 */
[----:B------:R1:W-:Y:S02]  /*18710*/  LDGSTS.E [R14+0x3f00], desc[UR8][R12.64], P1 ;  /* 0x03f000000c0e7fae */ /* 0x0003e400089a1008 */
[----:B-1----:R-:W-:Y:S01]  /*18720*/  IMAD.MOV.U32 R13, RZ, RZ, R22 ;  /* 0x000000ffff0d7224 */ /* 0x002fe200078e0016 */
[----:B------:R-:W-:Y:S01]  /*18730*/  MOV R12, R15 ;  /* 0x0000000f000c7202 */ /* 0x000fe20000000f00 */
[----:B------:R-:W5:Y:S04]  /*18740*/  LDL.LU R22, [R1+0x390] ;  /* 0x0003900001167983 */ /* 0x000f680000300800 */
[----:B------:R-:W5:Y:S01]  /*18750*/  LDL.LU R15, [R1+0x394] ;  /* 0x00039400010f7983 */ /* 0x000f620000300800 */
[----:B------:R-:W-:-:S03]  /*18760*/  ISETP.GE.AND P2, PT, R17, R8, PT ;  /* 0x000000081100720c */ /* 0x000fc60003f46270 */
[----:B------:R1:W-:Y:S01]  /*18770*/  LDGSTS.E [R14+0x3f80], desc[UR8][R12.64], P1 ;  /* 0x03f800000c0e7fae */ /* 0x0003e200089a1008 */
[----:B------:R-:W-:-:S03]  /*18780*/  SEL R8, RZ, 0x4, P2 ;  /* 0x00000004ff087807 */ /* 0x000fc60001000000 */
[----:B------:R-:W0:Y:S01]  /*18790*/  LDGDEPBAR ;  /* 0x00000000000079af */ /* 0x000e220000000000 */
[----:B------:R-:W-:-:S04]  /*187a0*/  SEL R8, R8, RZ, !P0 ;  /* 0x000000ff08087207 */ /* 0x000fc80004000000 */
[----:B------:R-:W-:Y:S02]  /*187b0*/  ISETP.NE.U32.AND P1, PT, R8, RZ, PT ;  /* 0x000000ff0800720c */ /* 0x000fe40003f25070 */
[----:B------:R-:W-:-:S04]  /*187c0*/  SEL R8, RZ, 0x4, P3 ;  /* 0x00000004ff087807 */ /* 0x000fc80001800000 */
[----:B------:R-:W-:-:S04]  /*187d0*/  SEL R8, R8, RZ, !P0 ;  /* 0x000000ff08087207 */ /* 0x000fc80004000000 */
[----:B------:R-:W-:Y:S02]  /*187e0*/  ISETP.NE.U32.AND P0, PT, R8, RZ, PT ;  /* 0x000000ff0800720c */ /* 0x000fe40003f05070 */
[----:B--2---:R-:W-:-:S05]  /*187f0*/  IADD3 R16, P2, PT, R16, R4, RZ ;  /* 0x0000000410107210 */ /* 0x004fca0007f5e0ff */
[----:B----4-:R-:W-:Y:S01]  /*18800*/  IMAD.X R23, R23, 0x1, R3, P2 ;  /* 0x0000000117177824 */ /* 0x010fe200010e0603 */
[----:B------:R-:W-:Y:S01]  /*18810*/  STL [R1+0x28c], R16 ;  /* 0x00028c1001007387 */ /* 0x000fe20000100800 */
[----:B---3--:R-:W-:-:S03]  /*18820*/  IADD3 R18, P3, PT, R18, R4, RZ ;  /* 0x0000000412127210 */ /* 0x008fc60007f7e0ff */
[----:B------:R2:W-:Y:S01]  /*18830*/  STL [R1+0x288], R23 ;  /* 0x0002881701007387 */ /* 0x0005e20000100800 */
[----:B------:R-:W-:-:S03]  /*18840*/  IADD3.X R25, PT, PT, R25, R3, RZ, P3, !PT ;  /* 0x0000000319197210 */ /* 0x000fc60001ffe4ff */
[----:B------:R-:W-:Y:S01]  /*18850*/  STL [R1+0x294], R18 ;  /* 0x0002941201007387 */ /* 0x000fe20000100800 */
[----:B-1----:R-:W-:Y:S02]  /*18860*/  IMAD.MOV.U32 R12, RZ, RZ, R16 ;  /* 0x000000ffff0c7224 */ /* 0x002fe400078e0010 */
[----:B------:R-:W-:Y:S01]  /*18870*/  IMAD.MOV.U32 R13, RZ, RZ, R23 ;  /* 0x000000ffff0d7224 */ /* 0x000fe200078e0017 */
[----:B------:R1:W-:Y:S01]  /*18880*/  STL [R1+0x290], R25 ;  /* 0x0002901901007387 */ /* 0x0003e20000100800 */
[----:B------:R-:W-:-:S03]  /*18890*/  IADD3 R19, P2, PT, R19, R4, RZ ;  /* 0x0000000413137210 */ /* 0x000fc60007f5e0ff */
[----:B--2---:R-:W2:Y:S01]  /*188a0*/  LDL.LU R23, [R1+0x40c] ;  /* 0x00040c0001177983 */ /* 0x004ea20000300800 */
[----:B------:R-:W-:-:S03]  /*188b0*/  IADD3 R20, P3, PT, R20, R4, RZ ;  /* 0x0000000414147210 */ /* 0x000fc60007f7e0ff */
[----:B------:R3:W-:Y:S04]  /*188c0*/  LDGSTS.E [R9+0x8000], desc[UR8][R12.64], P1 ;  /* 0x080000000c097fae */ /* 0x0007e800089a1008 */
[----:B------:R-:W4:Y:S01]  /*188d0*/  LDL.LU R16, [R1+0x414] ;  /* 0x0004140001107983 */ /* 0x000f220000300800 */
[----:B---3--:R-:W-:Y:S01]  /*188e0*/  MOV R12, R18 ;  /* 0x00000012000c7202 */ /* 0x008fe20000000f00 */
[----:B------:R-:W-:Y:S02]  /*188f0*/  IMAD.MOV.U32 R13, RZ, RZ, R25 ;  /* 0x000000ffff0d7224 */ /* 0x000fe400078e0019 */
[----:B-1----:R-:W3:Y:S01]  /*18900*/  LDL.LU R25, [R1+0x408] ;  /* 0x0004080001197983 */ /* 0x002ee20000300800 */
[----:B------:R-:W-:-:S03]  /*18910*/  IMAD.X R28, R28, 0x1, R3, P2 ;  /* 0x000000011c1c7824 */ /* 0x000fc600010e0603 */
[----:B------:R-:W3:Y:S01]  /*18920*/  LDL.LU R18, [R1+0x410] ;  /* 0x0004100001127983 */ /* 0x000ee20000300800 */
[----:B------:R-:W-:-:S03]  /*18930*/  IADD3.X R21, PT, PT, R21, R3, RZ, P3, !PT ;  /* 0x0000000315157210 */ /* 0x000fc60001ffe4ff */
[----:B------:R1:W-:Y:S04]  /*18940*/  LDGSTS.E [R9+0x8080], desc[UR8][R12.64], P0 ;  /* 0x080800000c097fae */ /* 0x0003e800081a1008 */
[----:B------:R1:W-:Y:S04]  /*18950*/  STL [R1+0x30c], R19 ;  /* 0x00030c1301007387 */ /* 0x0003e80000100800 */
[----:B------:R5:W-:Y:S01]  /*18960*/  STL [R1+0x308], R28 ;  /* 0x0003081c01007387 */ /* 0x000be20000100800 */
[----:B-1----:R-:W-:-:S03]  /*18970*/  IMAD.MOV.U32 R12, RZ, RZ, R19 ;  /* 0x000000ffff0c7224 */ /* 0x002fc600078e0013 */
[----:B------:R-:W-:Y:S01]  /*18980*/  STL [R1+0x314], R20 ;  /* 0x0003141401007387 */ /* 0x000fe20000100800 */
[----:B------:R-:W-:-:S03]  /*18990*/  IMAD.MOV.U32 R13, RZ, RZ, R28 ;  /* 0x000000ffff0d7224 */ /* 0x000fc600078e001c */
[----:B------:R-:W3:Y:S04]  /*189a0*/  LDL.LU R19, [R1+0x48c] ;  /* 0x00048c0001137983 */ /* 0x000ee80000300800 */
[----:B------:R1:W-:Y:S04]  /*189b0*/  STL [R1+0x310], R21 ;  /* 0x0003101501007387 */ /* 0x0003e80000100800 */
[----:B------:R1:W-:Y:S04]  /*189c0*/  LDGSTS.E [R9+0x8800], desc[UR8][R12.64], P1 ;  /* 0x088000000c097fae */ /* 0x0003e800089a1008 */
[----:B-----5:R-:W5:Y:S01]  /*189d0*/  LDL.LU R28, [R1+0x494] ;  /* 0x00049400011c7983 */ /* 0x020f620000300800 */
[----:B-1----:R-:W-:-:S03]  /*189e0*/  IMAD.MOV.U32 R13, RZ, RZ, R21 ;  /* 0x000000ffff0d7224 */ /* 0x002fc600078e0015 */
[----:B------:R-:W5:Y:S01]  /*189f0*/  LDL.LU R21, [R1+0x488] ;  /* 0x0004880001157983 */ /* 0x000f620000300800 */
[----:B------:R-:W-:-:S03]  /*18a00*/  IADD3 R26, P2, PT, R26, R4, RZ ;  /* 0x000000041a1a7210 */ /* 0x000fc60007f5e0ff */
[----:B------:R-:W5:Y:S01]  /*18a10*/  LDL.LU R29, [R1+0x490] ;  /* 0x00049000011d7983 */ /* 0x000f620000300800 */
[----:B------:R-:W-:Y:S01]  /*18a20*/  MOV R12, R20 ;  /* 0x00000014000c7202 */ /* 0x000fe20000000f00 */
[----:B------:R-:W-:Y:S01]  /*18a30*/  IMAD.X R27, R27, 0x1, R3, P2 ;  /* 0x000000011b1b7824 */ /* 0x000fe200010e0603 */
[----:B------:R-:W-:Y:S01]  /*18a40*/  IADD3 R15, P3, PT, R15, R4, RZ ;  /* 0x000000040f0f7210 */ /* 0x000fe20007f7e0ff */
[----:B------:R-:W5:Y:S04]  /*18a50*/  LDL.LU R8, [R1+0x50c] ;  /* 0x00050c0001087983 */ /* 0x000f680000300800 */
[----:B------:R-:W5:Y:S01]  /*18a60*/  LDL.LU R20, [R1+0x514] ;  /* 0x0005140001147983 */ /* 0x000f620000300800 */
[----:B------:R-:W-:-:S03]  /*18a70*/  IADD3.X R22, PT, PT, R22, R3, RZ, P3, !PT ;  /* 0x0000000316167210 */ /* 0x000fc60001ffe4ff */
[----:B------:R-:W-:Y:S04]  /*18a80*/  STL [R1+0x38c], R26 ;  /* 0x00038c1a01007387 */ /* 0x000fe80000100800 */
[----:B------:R1:W-:Y:S04]  /*18a90*/  LDGSTS.E [R9+0x8880], desc[UR8][R12.64], P0 ;  /* 0x088800000c097fae */ /* 0x0003e800081a1008 */
[----:B------:R1:W-:Y:S04]  /*18aa0*/  STL [R1+0x388], R27 ;  /* 0x0003881b01007387 */ /* 0x0003e80000100800 */
[----:B------:R1:W-:Y:S02]  /*18ab0*/  STL [R1+0x394], R15 ;  /* 0x0003940f01007387 */ /* 0x0003e40000100800 */
[----:B-1----:R-:W-:-:S02]  /*18ac0*/  IMAD.MOV.U32 R13, RZ, RZ, R27 ;  /* 0x000000ffff0d7224 */ /* 0x002fc400078e001b */
[----:B------:R-:W5:Y:S01]  /*18ad0*/  LDL.LU R27, [R1+0x508] ;  /* 0x00050800011b7983 */ /* 0x000f620000300800 */
[----:B------:R-:W-:-:S03]  /*18ae0*/  IMAD.MOV.U32 R12, RZ, RZ, R26 ;  /* 0x000000ffff0c7224 */ /* 0x000fc600078e001a */
[----:B------:R1:W-:Y:S04]  /*18af0*/  STL [R1+0x390], R22 ;  /* 0x0003901601007387 */ /* 0x0003e80000100800 */
[----:B------:R-:W5:Y:S04]  /*18b00*/  LDL.LU R26, [R1+0x510] ;  /* 0x00051000011a7983 */ /* 0x000f680000300800 */
[----:B------:R1:W-:Y:S02]  /*18b10*/  LDGSTS.E [R9+0x9000], desc[UR8][R12.64], P1 ;  /* 0x090000000c097fae */ /* 0x0003e400089a1008 */
[----:B-1----:R-:W-:Y:S01]  /*18b20*/  MOV R12, R15 ;  /* 0x0000000f000c7202 */ /* 0x002fe20000000f00 */
[----:B------:R-:W-:Y:S01]  /*18b30*/  IMAD.MOV.U32 R13, RZ, RZ, R22 ;  /* 0x000000ffff0d7224 */ /* 0x000fe200078e0016 */
[----:B------:R-:W5:Y:S04]  /*18b40*/  LDL.LU R15, [R1+0x58c] ;  /* 0x00058c00010f7983 */ /* 0x000f680000300800 */
[----:B------:R-:W5:Y:S04]  /*18b50*/  LDL.LU R22, [R1+0x594] ;  /* 0x0005940001167983 */ /* 0x000f680000300800 */
[----:B------:R1:W-:Y:S01]  /*18b60*/  LDGSTS.E [R9+0x9080], desc[UR8][R12.64], P0 ;  /* 0x090800000c097fae */ /* 0x0003e200081a1008 */
[----:B--2---:R-:W-:-:S05]  /*18b70*/  IADD3 R23, P2, PT, R23, R4, RZ ;  /* 0x0000000417177210 */ /* 0x004fca0007f5e0ff */
[----:B------:R2:W-:Y:S01]  /*18b80*/  STL [R1+0x40c], R23 ;  /* 0x00040c1701007387 */ /* 0x0005e20000100800 */
[----:B----4-:R-:W-:Y:S01]  /*18b90*/  IADD3 R16, P3, PT, R16, R4, RZ ;  /* 0x0000000410107210 */ /* 0x010fe20007f7e0ff */
[----:B-1----:R-:W-:Y:S02]  /*18ba0*/  IMAD.MOV.U32 R12, RZ, RZ, R23 ;  /* 0x000000ffff0c7224 */ /* 0x002fe400078e0017 */
[----:B---3--:R-:W-:Y:S01]  /*18bb0*/  IMAD.X R25, R25, 0x1, R3, P2 ;  /* 0x0000000119197824 */ /* 0x008fe200010e0603 */
[----:B------:R-:W-:-:S04]  /*18bc0*/  IADD3.X R18, PT, PT, R18, R3, RZ, P3, !PT ;  /* 0x0000000312127210 */ /* 0x000fc80001ffe4ff */
[----:B------:R1:W-:Y:S01]  /*18bd0*/  STL [R1+0x408], R25 ;  /* 0x0004081901007387 */ /* 0x0003e20000100800 */
[----:B------:R-:W-:-:S03]  /*18be0*/  IMAD.MOV.U32 R13, RZ, RZ, R25 ;  /* 0x000000ffff0d7224 */ /* 0x000fc600078e0019 */
[----:B------:R3:W-:Y:S04]  /*18bf0*/  STL [R1+0x414], R16 ;  /* 0x0004141001007387 */ /* 0x0007e80000100800 */
[----:B--2---:R-:W2:Y:S04]  /*18c00*/  LDL.LU R23, [R1+0x588] ;  /* 0x0005880001177983 */ /* 0x004ea80000300800 */
[----:B------:R4:W-:Y:S04]  /*18c10*/  STL [R1+0x410], R18 ;  /* 0x0004101201007387 */ /* 0x0009e80000100800 */
[----:B------:R3:W-:Y:S01]  /*18c20*/  LDGSTS.E [R9+0x9800], desc[UR8][R12.64], P1 ;  /* 0x098000000c097fae */ /* 0x0007e200089a1008 */
[----:B------:R-:W-:-:S03]  /*18c30*/  IADD3 R19, P2, PT, R19, R4, RZ ;  /* 0x0000000413137210 */ /* 0x000fc60007f5e0ff */
[----:B-1----:R-:W2:Y:S01]  /*18c40*/  LDL.LU R25, [R1+0x590] ;  /* 0x0005900001197983 */ /* 0x002ea20000300800 */
[----:B---3--:R-:W-:Y:S01]  /*18c50*/  MOV R12, R16 ;  /* 0x00000010000c7202 */ /* 0x008fe20000000f00 */
[----:B------:R-:W-:Y:S02]  /*18c60*/  IMAD.MOV.U32 R13, RZ, RZ, R18 ;  /* 0x000000ffff0d7224 */ /* 0x000fe400078e0012 */
[----:B------:R-:W3:Y:S01]  /*18c70*/  LDL.LU R16, [R1+0x60c] ;  /* 0x00060c0001107983 */ /* 0x000ee20000300800 */
[----:B-----5:R-:W-:-:S03]  /*18c80*/  IADD3 R28, P3, PT, R28, R4, RZ ;  /* 0x000000041c1c7210 */ /* 0x020fc60007f7e0ff */
[----:B----4-:R-:W4:Y:S04]  /*18c90*/  LDL.LU R18, [R1+0x614] ;  /* 0x0006140001127983 */ /* 0x010f280000300800 */
[----:B------:R-:W-:Y:S01]  /*18ca0*/  STL [R1+0x48c], R19 ;  /* 0x00048c1301007387 */ /* 0x000fe20000100800 */
[----:B------:R-:W-:-:S03]  /*18cb0*/  IMAD.X R21, R21, 0x1, R3, P2 ;  /* 0x0000000115157824 */ /* 0x000fc600010e0603 */
[----:B------:R1:W-:Y:S01]  /*18cc0*/  LDGSTS.E [R9+0x9880], desc[UR8][R12.64], P0 ;  /* 0x098800000c097fae */ /* 0x0003e200081a1008 */
[----:B------:R-:W-:-:S03]  /*18cd0*/  IADD3.X R29, PT, PT, R29, R3, RZ, P3, !PT ;  /* 0x000000031d1d7210 */ /* 0x000fc60001ffe4ff */
[----:B------:R5:W-:Y:S04]  /*18ce0*/  STL [R1+0x488], R21 ;  /* 0x0004881501007387 */ /* 0x000be80000100800 */
[----:B------:R-:W-:Y:S01]  /*18cf0*/  STL [R1+0x494], R28 ;  /* 0x0004941c01007387 */ /* 0x000fe20000100800 */
[----:B-1----:R-:W-:-:S03]  /*18d00*/  IMAD.MOV.U32 R13, RZ, RZ, R21 ;  /* 0x000000ffff0d7224 */ /* 0x002fc600078e0015 */
[----:B-----5:R-:W5:Y:S01]  /*18d10*/  LDL.LU R21, [R1+0x608] ;  /* 0x0006080001157983 */ /* 0x020f620000300800 */
[----:B------:R-:W-:-:S03]  /*18d20*/  IMAD.MOV.U32 R12, RZ, RZ, R19 ;  /* 0x000000ffff0c7224 */ /* 0x000fc600078e0013 */
[----:B------:R-:W-:Y:S01]  /*18d30*/  STL [R1+0x490], R29 ;  /* 0x0004901d01007387 */ /* 0x000fe20000100800 */
[----:B------:R-:W-:-:S03]  /*18d40*/  IADD3 R8, P2, PT, R8, R4, RZ ;  /* 0x0000000408087210 */ /* 0x000fc60007f5e0ff */
[----:B------:R-:W5:Y:S01]  /*18d50*/  LDL.LU R19, [R1+0x610] ;  /* 0x0006100001137983 */ /* 0x000f620000300800 */
[----:B------:R-:W-:-:S03]  /*18d60*/  IADD3 R20, P3, PT, R20, R4, RZ ;  /* 0x0000000414147210 */ /* 0x000fc60007f7e0ff */
[----:B------:R1:W-:Y:S01]  /*18d70*/  LDGSTS.E [R9+0xa000], desc[UR8][R12.64], P1 ;  /* 0x0a0000000c097fae */ /* 0x0003e200089a1008 */
[----:B------:R-:W-:Y:S01]  /*18d80*/  IMAD.X R27, R27, 0x1, R3, P2 ;  /* 0x000000011b1b7824 */ /* 0x000fe200010e0603 */
[----:B-1----:R-:W-:Y:S01]  /*18d90*/  MOV R12, R28 ;  /* 0x0000001c000c7202 */ /* 0x002fe20000000f00 */
[----:B------:R-:W-:Y:S01]  /*18da0*/  IMAD.MOV.U32 R13, RZ, RZ, R29 ;  /* 0x000000ffff0d7224 */ /* 0x000fe200078e001d */
[----:B------:R1:W-:Y:S01]  /*18db0*/  STL [R1+0x50c], R8 ;  /* 0x00050c0801007387 */ /* 0x0003e20000100800 */
[----:B------:R-:W-:-:S03]  /*18dc0*/  IADD3.X R26, PT, PT, R26, R3, RZ, P3, !PT ;  /* 0x000000031a1a7210 */ /* 0x000fc60001ffe4ff */
[----:B------:R1:W-:Y:S04]  /*18dd0*/  LDGSTS.E [R9+0xa080], desc[UR8][R12.64], P0 ;  /* 0x0a0800000c097fae */ /* 0x0003e800081a1008 */
[----:B------:R-:W-:Y:S04]  /*18de0*/  STL [R1+0x508], R27 ;  /* 0x0005081b01007387 */ /* 0x000fe80000100800 */
[----:B------:R1:W-:Y:S02]  /*18df0*/  STL [R1+0x514], R20 ;  /* 0x0005141401007387 */ /* 0x0003e40000100800 */
[----:B-1----:R-:W-:-:S02]  /*18e00*/  IMAD.MOV.U32 R12, RZ, RZ, R8 ;  /* 0x000000ffff0c7224 */ /* 0x002fc400078e0008 */
[----:B------:R-:W-:Y:S01]  /*18e10*/  IMAD.MOV.U32 R13, RZ, RZ, R27 ;  /* 0x000000ffff0d7224 */ /* 0x000fe200078e001b */
[----:B------:R-:W5:Y:S04]  /*18e20*/  LDL.LU R8, [R1+0x29c] ;  /* 0x00029c0001087983 */ /* 0x000f680000300800 */
[----:B------:R-:W-:Y:S04]  /*18e30*/  STL [R1+0x510], R26 ;  /* 0x0005101a01007387 */ /* 0x000fe80000100800 */
[----:B------:R1:W-:Y:S04]  /*18e40*/  LDGSTS.E [R9+0xa800], desc[UR8][R12.64], P1 ;  /* 0x0a8000000c097fae */ /* 0x0003e800089a1008 */
[----:B------:R-:W5:Y:S01]  /*18e50*/  LDL.LU R29, [R1+0x2a4] ;  /* 0x0002a400011d7983 */ /* 0x000f620000300800 */
[----:B-1----:R-:W-:-:S03]  /*18e60*/  MOV R12, R20 ;  /* 0x00000014000c7202 */ /* 0x002fc60000000f00 */
[----:B------:R-:W5:Y:S01]  /*18e70*/  LDL.LU R20, [R1+0x298] ;  /* 0x0002980001147983 */ /* 0x000f620000300800 */
[-C--:B------:R-:W-:Y:S01]  /*18e80*/  IADD3 R15, P2, PT, R15, R4.reuse, RZ ;  /* 0x000000040f0f7210 */ /* 0x080fe20007f5e0ff */
[----:B------:R-:W-:Y:S01]  /*18e90*/  IMAD.MOV.U32 R13, RZ, RZ, R26 ;  /* 0x000000ffff0d7224 */ /* 0x000fe200078e001a */
[----:B------:R-:W-:Y:S01]  /*18ea0*/  IADD3 R22, P3, PT, R22, R4, RZ ;  /* 0x0000000416167210 */ /* 0x000fe20007f7e0ff */
[-C--:B------:R-:W-:Y:S03]  /*18eb0*/  HMMA.1688.F32.TF32 R176, R204, R30.reuse, R60 ;  /* 0x0000001eccb0723c */ /* 0x080fe6000008103c */
[----:B------:R1:W-:Y:S05]  /*18ec0*/  LDGSTS.E [R9+0xa880], desc[UR8][R12.64], P0 ;  /* 0x0a8800000c097fae */ /* 0x0003ea00081a1008 */
[-C--:B------:R-:W-:Y:S08]  /*18ed0*/  HMMA.1688.F32.TF32 R92, R200, R30.reuse, R92 ;  /* 0x0000001ec85c723c */ /* 0x080ff0000008105c */
[----:B------:R-:W-:Y:S01]  /*18ee0*/  HMMA.1688.F32.TF32 R124, R168, R30, R124 ;  /* 0x0000001ea87c723c */ /* 0x000fe2000008107c */
[----:B-1----:R-:W-:-:S07]  /*18ef0*/  IMAD.MOV.U32 R12, RZ, RZ, R15 ;  /* 0x000000ffff0c7224 */ /* 0x002fce00078e000f */
[----:B------:R-:W-:Y:S01]  /*18f00*/  HMMA.1688.F32.TF32 R156, R172, R30, R156 ;  /* 0x0000001eac9c723c */ /* 0x000fe2000008109c */
[----:B------:R-:W5:Y:S04]  /*18f10*/  LDL.LU R30, [R1+0x2a0] ;  /* 0x0002a000011e7983 */ /* 0x000f680000300800 */
[----:B------:R1:W-:Y:S01]  /*18f20*/  STL [R1+0x58c], R15 ;  /* 0x00058c0f01007387 */ /* 0x0003e20000100800 */
[----:B--2---:R-:W-:-:S04]  /*18f30*/  IMAD.X R23, R23, 0x1, R3, P2 ;  /* 0x0000000117177824 */ /* 0x004fc800010e0603 */
[----:B------:R-:W-:Y:S01]  /*18f40*/  IMAD.MOV.U32 R13, RZ, RZ, R23 ;  /* 0x000000ffff0d7224 */ /* 0x000fe200078e0017 */
[----:B------:R2:W-:Y:S04]  /*18f50*/  STL [R1+0x588], R23 ;  /* 0x0005881701007387 */ /* 0x0005e80000100800 */
[----:B------:R1:W-:Y:S01]  /*18f60*/  STL [R1+0x594], R22 ;  /* 0x0005941601007387 */ /* 0x0003e20000100800 */
[----:B------:R-:W-:-:S03]  /*18f70*/  IADD3.X R25, PT, PT, R25, R3, RZ, P3, !PT ;  /* 0x0000000319197210 */ /* 0x000fc60001ffe4ff */
[----:B-1----:R-:W5:Y:S04]  /*18f80*/  LDL.LU R15, [R1+0x31c] ;  /* 0x00031c00010f7983 */ /* 0x002f680000300800 */
[----:B------:R1:W-:Y:S01]  /*18f90*/  STL [R1+0x590], R25 ;  /* 0x0005901901007387 */ /* 0x0003e20000100800 */
[----:B---3--:R-:W-:-:S03]  /*18fa0*/  IADD3 R16, P2, PT, R16, R4, RZ ;  /* 0x0000000410107210 */ /* 0x008fc60007f5e0ff */
[----:B------:R3:W-:Y:S04]  /*18fb0*/  LDGSTS.E [R9+0xb000], desc[UR8][R12.64], P1 ;  /* 0x0b0000000c097fae */ /* 0x0007e800089a1008 */
[----:B--2---:R-:W2:Y:S01]  /*18fc0*/  LDL.LU R23, [R1+0x324] ;  /* 0x0003240001177983 */ /* 0x004ea20000300800 */
[----:B----4-:R-:W-:Y:S02]  /*18fd0*/  IADD3 R18, P3, PT, R18, R4, RZ ;  /* 0x0000000412127210 */ /* 0x010fe40007f7e0ff */
[----:B---3--:R-:W-:Y:S02]  /*18fe0*/  MOV R12, R22 ;  /* 0x00000016000c7202 */ /* 0x008fe40000000f00 */
[----:B------:R-:W3:Y:S01]  /*18ff0*/  LDL.LU R22, [R1+0x318] ;  /* 0x0003180001167983 */ /* 0x000ee20000300800 */
[----:B------:R-:W-:-:S03]  /*19000*/  IMAD.MOV.U32 R13, RZ, RZ, R25 ;  /* 0x000000ffff0d7224 */ /* 0x000fc600078e0019 */
[----:B-1----:R-:W4:Y:S04]  /*19010*/  LDL.LU R25, [R1+0x320] ;  /* 0x0003200001197983 */ /* 0x002f280000300800 */
[----:B------:R1:W-:Y:S01]  /*19020*/  STL [R1+0x60c], R16 ;  /* 0x00060c1001007387 */ /* 0x0003e20000100800 */
[----:B-----5:R-:W-:-:S03]  /*19030*/  IMAD.X R21, R21, 0x1, R3, P2 ;  /* 0x0000000115157824 */ /* 0x020fc600010e0603 */
[----:B------:R5:W-:Y:S04]  /*19040*/  LDGSTS.E [R9+0xb080], desc[UR8][R12.64], P0 ;  /* 0x0b0800000c097fae */ /* 0x000be800081a1008 */
[----:B------:R-:W-:Y:S01]  /*19050*/  STL [R1+0x608], R21 ;  /* 0x0006081501007387 */ /* 0x000fe20000100800 */
[----:B------:R-:W-:-:S03]  /*19060*/  IADD3.X R19, PT, PT, R19, R3, RZ, P3, !PT ;  /* 0x0000000313137210 */ /* 0x000fc60001ffe4ff */
[----:B------:R-:W-:Y:S04]  /*19070*/  STL [R1+0x614], R18 ;  /* 0x0006141201007387 */ /* 0x000fe80000100800 */
[----:B------:R-:W4:Y:S01]  /*19080*/  LDL.LU R26, [R1+0x39c] ;  /* 0x00039c00011a7983 */ /* 0x000f220000300800 */
[----:B-----5:R-:W-:-:S03]  /*19090*/  IMAD.MOV.U32 R12, RZ, RZ, R16 ;  /* 0x000000ffff0c7224 */ /* 0x020fc600078e0010 */
[----:B------:R5:W-:Y:S04]  /*190a0*/  STL [R1+0x610], R19 ;  /* 0x0006101301007387 */ /* 0x000be80000100800 */
[----:B-1----:R-:W4:Y:S04]  /*190b0*/  LDL.LU R16, [R1+0x3a4] ;  /* 0x0003a40001107983 */ /* 0x002f280000300800 */
[----:B------:R-:W4:Y:S01]  /*190c0*/  LDL.LU R28, [R1+0x398] ;  /* 0x00039800011c7983 */ /* 0x000f220000300800 */
[----:B------:R-:W-:-:S03]  /*190d0*/  IMAD.MOV.U32 R13, RZ, RZ, R21 ;  /* 0x000000ffff0d7224 */ /* 0x000fc600078e0015 */
[----:B------:R-:W4:Y:S04]  /*190e0*/  LDL.LU R27, [R1+0x3a0] ;  /* 0x0003a000011b7983 */ /* 0x000f280000300800 */
[----:B------:R1:W-:Y:S01]  /*190f0*/  LDGSTS.E [R9+0xb800], desc[UR8][R12.64], P1 ;  /* 0x0b8000000c097fae */ /* 0x0003e200089a1008 */
[----:B------:R-:W-:Y:S01]  /*19100*/  IADD3 R8, P2, PT, R8, R4, RZ ;  /* 0x0000000408087210 */ /* 0x000fe20007f5e0ff */
[----:B-1----:R-:W-:Y:S01]  /*19110*/  IMAD.MOV.U32 R13, RZ, RZ, R19 ;  /* 0x000000ffff0d7224 */ /* 0x002fe200078e0013 */
[----:B------:R-:W-:Y:S01]  /*19120*/  MOV R12, R18 ;  /* 0x00000012000c7202 */ /* 0x000fe20000000f00 */
[----:B-----5:R-:W5:Y:S04]  /*19130*/  LDL.LU R19, [R1+0x41c] ;  /* 0x00041c0001137983 */ /* 0x020f680000300800 */
[----:B------:R-:W5:Y:S01]  /*19140*/  LDL.LU R18, [R1+0x424] ;  /* 0x0004240001127983 */ /* 0x000f620000300800 */
[----:B------:R-:W-:-:S03]  /*19150*/  IADD3 R29, P3, PT, R29, R4, RZ ;  /* 0x000000041d1d7210 */ /* 0x000fc60007f7e0ff */
[----:B------:R-:W-:Y:S04]  /*19160*/  STL [R1+0x29c], R8 ;  /* 0x00029c0801007387 */ /* 0x000fe80000100800 */
[----:B------:R-:W-:Y:S04]  /*19170*/  STL [R1+0x2a4], R29 ;  /* 0x0002a41d01007387 */ /* 0x000fe80000100800 */
[----:B------:R1:W-:Y:S01]  /*19180*/  LDGSTS.E [R9+0xb880], desc[UR8][R12.64], P0 ;  /* 0x0b8800000c097fae */ /* 0x0003e200081a1008 */
[----:B------:R-:W-:-:S05]  /*19190*/  IMAD.X R20, R20, 0x1, R3, P2 ;  /* 0x0000000114147824 */ /* 0x000fca00010e0603 */
[----:B------:R1:W-:Y:S04]  /*191a0*/  STL [R1+0x298], R20 ;  /* 0x0002981401007387 */ /* 0x0003e80000100800 */
[----:B------:R-:W5:Y:S01]  /*191b0*/  LDL.LU R21, [R1+0x418] ;  /* 0x0004180001157983 */ /* 0x000f620000300800 */
[----:B-1----:R-:W-:-:S03]  /*191c0*/  IMAD.MOV.U32 R9, RZ, RZ, R20 ;  /* 0x000000ffff097224 */ /* 0x002fc600078e0014 */
[----:B------:R-:W5:Y:S01]  /*191d0*/  LDL.LU R20, [R1+0x420] ;  /* 0x0004200001147983 */ /* 0x000f620000300800 */
[----:B------:R-:W-:-:S04]  /*191e0*/  LOP3.LUT R12, R24, 0x10, RZ, 0x3c, !PT ;  /* 0x00000010180c7812 */ /* 0x000fc800078e3cff */
[----:B------:R-:W-:-:S05]  /*191f0*/  IADD3 R12, PT, PT, R12, UR7, RZ ;  /* 0x000000070c0c7c10 */ /* 0x000fca000fffe0ff */
[----:B------:R1:W-:Y:S01]  /*19200*/  LDGSTS.E [R12+0x8100], desc[UR8][R8.64], P1 ;  /* 0x08100000080c7fae */ /* 0x0003e200089a1008 */
[----:B------:R-:W-:Y:S01]  /*19210*/  IMAD.X R30, R30, 0x1, R3, P3 ;  /* 0x000000011e1e7824 */ /* 0x000fe200018e0603 */
[----:B-1----:R-:W-:-:S03]  /*19220*/  MOV R8, R29 ;  /* 0x0000001d00087202 */ /* 0x002fc60000000f00 */
[----:B------:R-:W-:Y:S01]  /*19230*/  IMAD.MOV.U32 R9, RZ, RZ, R30 ;  /* 0x000000ffff097224 */ /* 0x000fe200078e001e */
[----:B------:R-:W-:Y:S04]  /*19240*/  STL [R1+0x2a0], R30 ;  /* 0x0002a01e01007387 */ /* 0x000fe80000100800 */
[----:B------:R1:W-:Y:S01]  /*19250*/  LDGSTS.E [R12+0x8180], desc[UR8][R8.64], P0 ;  /* 0x08180000080c7fae */ /* 0x0003e200081a1008 */
[----:B------:R-:W-:-:S05]  /*19260*/  IADD3 R15, P2, PT, R15, R4, RZ ;  /* 0x000000040f0f7210 */ /* 0x000fca0007f5e0ff */
[----:B------:R-:W-:Y:S01]  /*19270*/  STL [R1+0x31c], R15 ;  /* 0x00031c0f01007387 */ /* 0x000fe20000100800 */
[----:B-1----:R-:W-:Y:S01]  /*19280*/  IMAD.MOV.U32 R8, RZ, RZ, R15 ;  /* 0x000000ffff087224 */ /* 0x002fe200078e000f */
[----:B--2---:R-:W-:Y:S01]  /*19290*/  IADD3 R23, P3, PT, R23, R4, RZ ;  /* 0x0000000417177210 */ /* 0x004fe20007f7e0ff */
[----:B---3--:R-:W-:-:S03]  /*192a0*/  IMAD.X R22, R22, 0x1, R3, P2 ;  /* 0x0000000116167824 */ /* 0x008fc600010e0603 */
[----:B----4-:R-:W-:Y:S02]  /*192b0*/  IADD3.X R25, PT, PT, R25, R3, RZ, P3, !PT ;  /* 0x0000000319197210 */ /* 0x010fe40001ffe4ff */
[----:B------:R1:W-:Y:S01]  /*192c0*/  STL [R1+0x318], R22 ;  /* 0x0003181601007387 */ /* 0x0003e20000100800 */
[----:B------:R-:W-:-:S03]  /*192d0*/  IMAD.MOV.U32 R9, RZ, RZ, R22 ;  /* 0x000000ffff097224 */ /* 0x000fc600078e0016 */
[----:B------:R-:W-:Y:S04]  /*192e0*/  STL [R1+0x324], R23 ;  /* 0x0003241701007387 */ /* 0x000fe80000100800 */
[----:B------:R2:W-:Y:S04]  /*192f0*/  LDGSTS.E [R12+0x8900], desc[UR8][R8.64], P1 ;  /* 0x08900000080c7fae */ /* 0x0005e800089a1008 */
[----:B-1----:R-:W3:Y:S04]  /*19300*/  LDL.LU R22, [R1+0x49c] ;  /* 0x00049c0001167983 */ /* 0x002ee80000300800 */
[----:B------:R1:W-:Y:S01]  /*19310*/  STL [R1+0x320], R25 ;  /* 0x0003201901007387 */ /* 0x0003e20000100800 */
[----:B------:R-:W-:-:S03]  /*19320*/  IADD3 R26, P2, PT, R26, R4, RZ ;  /* 0x000000041a1a7210 */ /* 0x000fc60007f5e0ff */
[----:B------:R-:W4:Y:S01]  /*19330*/  LDL.LU R15, [R1+0x4a4] ;  /* 0x0004a400010f7983 */ /* 0x000f220000300800 */
[----:B--2---:R-:W-:Y:S01]  /*19340*/  MOV R8, R23 ;  /* 0x0000001700087202 */ /* 0x004fe20000000f00 */
[----:B------:R-:W-:Y:S02]  /*19350*/  IMAD.MOV.U32 R9, RZ, RZ, R25 ;  /* 0x000000ffff097224 */ /* 0x000fe400078e0019 */
[----:B-1----:R-:W2:Y:S01]  /*19360*/  LDL.LU R25, [R1+0x498] ;  /* 0x0004980001197983 */ /* 0x002ea20000300800 */
[----:B------:R-:W-:-:S03]  /*19370*/  IADD3 R16, P3, PT, R16, R4, RZ ;  /* 0x0000000410107210 */ /* 0x000fc60007f7e0ff */
[----:B------:R-:W2:Y:S01]  /*19380*/  LDL.LU R23, [R1+0x4a0] ;  /* 0x0004a00001177983 */ /* 0x000ea20000300800 */
[----:B------:R-:W-:-:S03]  /*19390*/  IMAD.X R28, R28, 0x1, R3, P2 ;  /* 0x000000011c1c7824 */ /* 0x000fc600010e0603 */
[----:B------:R1:W-:Y:S01]  /*193a0*/  LDGSTS.E [R12+0x8980], desc[UR8][R8.64], P0 ;  /* 0x08980000080c7fae */ /* 0x0003e200081a1008 */
[----:B------:R-:W-:-:S03]  /*193b0*/  IADD3.X R27, PT, PT, R27, R3, RZ, P3, !PT ;  /* 0x000000031b1b7210 */ /* 0x000fc60001ffe4ff */
[----:B------:R1:W-:Y:S04]  /*193c0*/  STL [R1+0x39c], R26 ;  /* 0x00039c1a01007387 */ /* 0x0003e80000100800 */
[----:B------:R-:W-:Y:S01]  /*193d0*/  STL [R1+0x398], R28 ;  /* 0x0003981c01007387 */ /* 0x000fe20000100800 */
[----:B-1----:R-:W-:-:S03]  /*193e0*/  IMAD.MOV.U32 R8, RZ, RZ, R26 ;  /* 0x000000ffff087224 */ /* 0x002fc600078e001a */
[----:B------:R-:W-:Y:S01]  /*193f0*/  STL [R1+0x3a4], R16 ;  /* 0x0003a41001007387 */ /* 0x000fe20000100800 */
[----:B------:R-:W-:-:S03]  /*19400*/  IMAD.MOV.U32 R9, RZ, RZ, R28 ;  /* 0x000000ffff097224 */ /* 0x000fc600078e001c */
[----:B------:R-:W2:Y:S04]  /*19410*/  LDL.LU R26, [R1+0x51c] ;  /* 0x00051c00011a7983 */ /* 0x000ea80000300800 */
[----:B------:R1:W-:Y:S01]  /*19420*/  STL [R1+0x3a0], R27 ;  /* 0x0003a01b01007387 */ /* 0x0003e20000100800 */
[----:B-----5:R-:W-:-:S03]  /*19430*/  IADD3 R19, P2, PT, R19, R4, RZ ;  /* 0x0000000413137210 */ /* 0x020fc60007f5e0ff */
[----:B------:R5:W-:Y:S04]  /*19440*/  LDGSTS.E [R12+0x9100], desc[UR8][R8.64], P1 ;  /* 0x09100000080c7fae */ /* 0x000be800089a1008 */
[----:B------:R-:W2:Y:S01]  /*19450*/  LDL.LU R13, [R1+0x524] ;  /* 0x00052400010d7983 */ /* 0x000ea20000300800 */
[----:B-----5:R-:W-:-:S03]  /*19460*/  IMAD.MOV.U32 R9, RZ, RZ, R27 ;  /* 0x000000ffff097224 */ /* 0x020fc600078e001b */
[----:B-1----:R-:W5:Y:S01]  /*19470*/  LDL.LU R27, [R1+0x518] ;  /* 0x00051800011b7983 */ /* 0x002f620000300800 */
[----:B------:R-:W-:Y:S02]  /*19480*/  MOV R8, R16 ;  /* 0x0000001000087202 */ /* 0x000fe40000000f00 */
[----:B------:R-:W-:Y:S01]  /*19490*/  IADD3 R18, P3, PT, R18, R4, RZ ;  /* 0x0000000412127210 */ /* 0x000fe20007f7e0ff */
[----:B------:R-:W5:Y:S04]  /*194a0*/  LDL.LU R16, [R1+0x520] ;  /* 0x0005200001107983 */ /* 0x000f680000300800 */
[----:B------:R1:W-:Y:S01]  /*194b0*/  LDGSTS.E [R12+0x9180], desc[UR8][R8.64], P0 ;  /* 0x09180000080c7fae */ /* 0x0003e200081a1008 */
[----:B------:R-:W-:-:S03]  /*194c0*/  IMAD.X R21, R21, 0x1, R3, P2 ;  /* 0x0000000115157824 */ /* 0x000fc600010e0603 */
[----:B------:R1:W-:Y:S01]  /*194d0*/  STL [R1+0x41c], R19 ;  /* 0x00041c1301007387 */ /* 0x0003e20000100800 */
[----:B------:R-:W-:-:S03]  /*194e0*/  IADD3.X R20, PT, PT, R20, R3, RZ, P3, !PT ;  /* 0x0000000314147210 */ /* 0x000fc60001ffe4ff */
[----:B------:R-:W-:Y:S01]  /*194f0*/  STL [R1+0x418], R21 ;  /* 0x0004181501007387 */ /* 0x000fe20000100800 */
[----:B-1----:R-:W-:-:S03]  /*19500*/  IMAD.MOV.U32 R8, RZ, RZ, R19 ;  /* 0x000000ffff087224 */ /* 0x002fc600078e0013 */
[----:B------:R-:W-:Y:S01]  /*19510*/  STL [R1+0x424], R18 ;  /* 0x0004241201007387 */ /* 0x000fe20000100800 */
[----:B------:R-:W-:-:S03]  /*19520*/  IMAD.MOV.U32 R9, RZ, RZ, R21 ;  /* 0x000000ffff097224 */ /* 0x000fc600078e0015 */
[----:B------:R-:W5:Y:S04]  /*19530*/  LDL.LU R19, [R1+0x59c] ;  /* 0x00059c0001137983 */ /* 0x000f680000300800 */
[----:B------:R1:W-:Y:S04]  /*19540*/  STL [R1+0x420], R20 ;  /* 0x0004201401007387 */ /* 0x0003e80000100800 */
[----:B------:R1:W-:Y:S04]  /*19550*/  LDGSTS.E [R12+0x9900], desc[UR8][R8.64], P1 ;  /* 0x09900000080c7fae */ /* 0x0003e800089a1008 */
[----:B------:R-:W5:Y:S01]  /*19560*/  LDL.LU R28, [R1+0x5a4] ;  /* 0x0005a400011c7983 */ /* 0x000f620000300800 */
[----:B-1----:R-:W-:-:S03]  /*19570*/  IMAD.MOV.U32 R9, RZ, RZ, R20 ;  /* 0x000000ffff097224 */ /* 0x002fc600078e0014 */
[----:B------:R-:W5:Y:S04]  /*19580*/  LDL.LU R20, [R1+0x598] ;  /* 0x0005980001147983 */ /* 0x000f680000300800 */
[----:B------:R-:W5:Y:S01]  /*19590*/  LDL.LU R29, [R1+0x5a0] ;  /* 0x0005a000011d7983 */ /* 0x000f620000300800 */
[----:B------:R-:W-:-:S03]  /*195a0*/  MOV R8, R18 ;  /* 0x0000001200087202 */ /* 0x000fc60000000f00 */
[----:B------:R-:W5:Y:S04]  /*195b0*/  LDL.LU R18, [R1+0x61c] ;  /* 0x00061c0001127983 */ /* 0x000f680000300800 */
[----:B------:R-:W5:Y:S04]  /*195c0*/  LDL.LU R21, [R1+0x624] ;  /* 0x0006240001157983 */ /* 0x000f680000300800 */
[----:B------:R1:W-:Y:S01]  /*195d0*/  LDGSTS.E [R12+0x9980], desc[UR8][R8.64], P0 ;  /* 0x09980000080c7fae */ /* 0x0003e200081a1008 */
[----:B---3--:R-:W-:-:S05]  /*195e0*/  IADD3 R22, P2, PT, R22, R4, RZ ;  /* 0x0000000416167210 */ /* 0x008fca0007f5e0ff */
[----:B------:R3:W-:Y:S01]  /*195f0*/  STL [R1+0x49c], R22 ;  /* 0x00049c1601007387 */ /* 0x0007e20000100800 */
[----:B----4-:R-:W-:Y:S01]  /*19600*/  IADD3 R15, P3, PT, R15, R4, RZ ;  /* 0x000000040f0f7210 */ /* 0x010fe20007f7e0ff */
[----:B--2---:R-:W-:Y:S02]  /*19610*/  IMAD.X R25, R25, 0x1, R3, P2 ;  /* 0x0000000119197824 */ /* 0x004fe400010e0603 */
[----:B-1----:R-:W-:Y:S01]  /*19620*/  IMAD.MOV.U32 R8, RZ, RZ, R22 ;  /* 0x000000ffff087224 */ /* 0x002fe200078e0016 */
[----:B------:R-:W-:Y:S02]  /*19630*/  IADD3.X R23, PT, PT, R23, R3, RZ, P3, !PT ;  /* 0x0000000317177210 */ /* 0x000fe40001ffe4ff */
[----:B------:R1:W-:Y:S01]  /*19640*/  STL [R1+0x498], R25 ;  /* 0x0004981901007387 */ /* 0x0003e20000100800 */
[----:B------:R-:W-:-:S03]  /*19650*/  IMAD.MOV.U32 R9, RZ, RZ, R25 ;  /* 0x000000ffff097224 */ /* 0x000fc600078e0019 */
[----:B------:R-:W-:Y:S04]  /*19660*/  STL [R1+0x4a4], R15 ;  /* 0x0004a40f01007387 */ /* 0x000fe80000100800 */
[----:B---3--:R-:W2:Y:S04]  /*19670*/  LDL.LU R22, [R1+0x618] ;  /* 0x0006180001167983 */ /* 0x008ea80000300800 */
[----:B------:R3:W-:Y:S04]  /*19680*/  STL [R1+0x4a0], R23 ;  /* 0x0004a01701007387 */ /* 0x0007e80000100800 */
[----:B------:R4:W-:Y:S01]  /*19690*/  LDGSTS.E [R12+0xa100], desc[UR8][R8.64], P1 ;  /* 0x0a100000080c7fae */ /* 0x0009e200089a1008 */
[----:B------:R-:W-:-:S03]  /*196a0*/  IADD3 R26, P2, PT, R26, R4, RZ ;  /* 0x000000041a1a7210 */ /* 0x000fc60007f5e0ff */
[----:B-1----:R-:W2:Y:S01]  /*196b0*/  LDL.LU R25, [R1+0x620] ;  /* 0x0006200001197983 */ /* 0x002ea20000300800 */
[----:B----4-:R-:W-:Y:S01]  /*196c0*/  MOV R8, R15 ;  /* 0x0000000f00087202 */ /* 0x010fe20000000f00 */
[----:B------:R-:W-:Y:S02]  /*196d0*/  IMAD.MOV.U32 R9, RZ, RZ, R23 ;  /* 0x000000ffff097224 */ /* 0x000fe400078e0017 */
[----:B---3--:R-:W3:Y:S01]  /*196e0*/  LDL.LU R23, [R1+0x2ac] ;  /* 0x0002ac0001177983 */ /* 0x008ee20000300800 */
[----:B------:R-:W-:-:S03]  /*196f0*/  IADD3 R13, P3, PT, R13, R4, RZ ;  /* 0x000000040d0d7210 */ /* 0x000fc60007f7e0ff */
[----:B------:R-:W4:Y:S01]  /*19700*/  LDL.LU R15, [R1+0x2b4] ;  /* 0x0002b400010f7983 */ /* 0x000f220000300800 */
[----:B-----5:R-:W-:-:S03]  /*19710*/  IMAD.X R27, R27, 0x1, R3, P2 ;  /* 0x000000011b1b7824 */ /* 0x020fc600010e0603 */
[----:B------:R-:W-:Y:S01]  /*19720*/  STL [R1+0x51c], R26 ;  /* 0x00051c1a01007387 */ /* 0x000fe20000100800 */
[----:B------:R-:W-:-:S03]  /*19730*/  IADD3.X R16, PT, PT, R16, R3, RZ, P3, !PT ;  /* 0x0000000310107210 */ /* 0x000fc60001ffe4ff */
[----:B------:R1:W-:Y:S04]  /*19740*/  LDGSTS.E [R12+0xa180], desc[UR8][R8.64], P0 ;  /* 0x0a180000080c7fae */ /* 0x0003e800081a1008 */
[----:B------:R5:W-:Y:S04]  /*19750*/  STL [R1+0x518], R27 ;  /* 0x0005181b01007387 */ /* 0x000be80000100800 */
[----:B------:R-:W-:Y:S01]  /*19760*/  STL [R1+0x524], R13 ;  /* 0x0005240d01007387 */ /* 0x000fe20000100800 */
[----:B-1----:R-:W-:-:S03]  /*19770*/  IMAD.MOV.U32 R9, RZ, RZ, R27 ;  /* 0x000000ffff097224 */ /* 0x002fc600078e001b */
[----:B-----5:R-:W5:Y:S01]  /*19780*/  LDL.LU R27, [R1+0x2a8] ;  /* 0x0002a800011b7983 */ /* 0x020f620000300800 */
[----:B------:R-:W-:-:S03]  /*19790*/  IMAD.MOV.U32 R8, RZ, RZ, R26 ;  /* 0x000000ffff087224 */ /* 0x000fc600078e001a */
[----:B------:R1:W-:Y:S01]  /*197a0*/  STL [R1+0x520], R16 ;  /* 0x0005201001007387 */ /* 0x0003e20000100800 */
[----:B------:R-:W-:-:S03]  /*197b0*/  IADD3 R19, P2, PT, R19, R4, RZ ;  /* 0x0000000413137210 */ /* 0x000fc60007f5e0ff */
[----:B------:R-:W5:Y:S04]  /*197c0*/  LDL.LU R26, [R1+0x2b0] ;  /* 0x0002b000011a7983 */ /* 0x000f680000300800 */
[----:B------:R1:W-:Y:S01]  /*197d0*/  LDGSTS.E [R12+0xa900], desc[UR8][R8.64], P1 ;  /* 0x0a900000080c7fae */ /* 0x0003e200089a1008 */
[----:B------:R-:W-:Y:S02]  /*197e0*/  IADD3 R28, P3, PT, R28, R4, RZ ;  /* 0x000000041c1c7210 */ /* 0x000fe40007f7e0ff */
[----:B-1----:R-:W-:Y:S01]  /*197f0*/  MOV R8, R13 ;  /* 0x0000000d00087202 */ /* 0x002fe20000000f00 */
[----:B------:R-:W-:Y:S02]  /*19800*/  IMAD.MOV.U32 R9, RZ, RZ, R16 ;  /* 0x000000ffff097224 */ /* 0x000fe400078e0010 */
[----:B------:R-:W5:Y:S01]  /*19810*/  LDL.LU R16, [R1+0x32c] ;  /* 0x00032c0001107983 */ /* 0x000f620000300800 */
[----:B------:R-:W-:-:S03]  /*19820*/  IMAD.X R20, R20, 0x1, R3, P2 ;  /* 0x0000000114147824 */ /* 0x000fc600010e0603 */
[----:B------:R-:W5:Y:S01]  /*19830*/  LDL.LU R13, [R1+0x334] ;  /* 0x00033400010d7983 */ /* 0x000f620000300800 */
[----:B------:R-:W-:-:S03]  /*19840*/  IADD3.X R29, PT, PT, R29, R3, RZ, P3, !PT ;  /* 0x000000031d1d7210 */ /* 0x000fc60001ffe4ff */
[----:B------:R-:W-:Y:S04]  /*19850*/  STL [R1+0x59c], R19 ;  /* 0x00059c1301007387 */ /* 0x000fe80000100800 */
[----:B------:R1:W-:Y:S04]  /*19860*/  LDGSTS.E [R12+0xa980], desc[UR8][R8.64], P0 ;  /* 0x0a980000080c7fae */ /* 0x0003e800081a1008 */
[----:B------:R1:W-:Y:S04]  /*19870*/  STL [R1+0x598], R20 ;  /* 0x0005981401007387 */ /* 0x0003e80000100800 */
[----:B------:R-:W-:Y:S01]  /*19880*/  STL [R1+0x5a4], R28 ;  /* 0x0005a41c01007387 */ /* 0x000fe20000100800 */
[----:B-1----:R-:W-:-:S03]  /*19890*/  IMAD.MOV.U32 R9, RZ, RZ, R20 ;  /* 0x000000ffff097224 */ /* 0x002fc600078e0014 */
[----:B------:R-:W5:Y:S01]  /*198a0*/  LDL.LU R20, [R1+0x328] ;  /* 0x0003280001147983 */ /* 0x000f620000300800 */
[----:B------:R-:W-:-:S03]  /*198b0*/  IMAD.MOV.U32 R8, RZ, RZ, R19 ;  /* 0x000000ffff087224 */ /* 0x000fc600078e0013 */
[----:B------:R-:W-:Y:S04]  /*198c0*/  STL [R1+0x5a0], R29 ;  /* 0x0005a01d01007387 */ /* 0x000fe80000100800 */
[----:B------:R-:W5:Y:S01]  /*198d0*/  LDL.LU R19, [R1+0x330] ;  /* 0x0003300001137983 */ /* 0x000f620000300800 */
[----:B------:R-:W-:-:S03]  /*198e0*/  IADD3 R18, P2, PT, R18, R4, RZ ;  /* 0x0000000412127210 */ /* 0x000fc60007f5e0ff */
[----:B------:R1:W-:Y:S01]  /*198f0*/  LDGSTS.E [R12+0xb100], desc[UR8][R8.64], P1 ;  /* 0x0b100000080c7fae */ /* 0x0003e200089a1008 */
[----:B------:R-:W-:-:S03]  /*19900*/  IADD3 R21, P3, PT, R21, R4, RZ ;  /* 0x0000000415157210 */ /* 0x000fc60007f7e0ff */
[----:B------:R2:W-:Y:S01]  /*19910*/  STL [R1+0x61c], R18 ;  /* 0x00061c1201007387 */ /* 0x0005e20000100800 */
[----:B-1----:R-:W-:Y:S01]  /*19920*/  MOV R8, R28 ;  /* 0x0000001c00087202 */ /* 0x002fe20000000f00 */
[----:B------:R-:W-:-:S05]  /*19930*/  IMAD.MOV.U32 R9, RZ, RZ, R29 ;  /* 0x000000ffff097224 */ /* 0x000fca00078e001d */
[----:B------:R1:W-:Y:S02]  /*19940*/  LDGSTS.E [R12+0xb180], desc[UR8][R8.64], P0 ;  /* 0x0b180000080c7fae */ /* 0x0003e400081a1008 */
[----:B-1----:R-:W-:Y:S02]  /*19950*/  IMAD.MOV.U32 R8, RZ, RZ, R18 ;  /* 0x000000ffff087224 */ /* 0x002fe400078e0012 */
[----:B--2---:R-:W-:-:S04]  /*19960*/  IMAD.X R22, R22, 0x1, R3, P2 ;  /* 0x0000000116167824 */ /* 0x004fc800010e0603 */
[----:B------:R-:W-:Y:S01]  /*19970*/  IMAD.MOV.U32 R9, RZ, RZ, R22 ;  /* 0x000000ffff097224 */ /* 0x000fe200078e0016 */
[----:B------:R1:W-:Y:S04]  /*19980*/  STL [R1+0x618], R22 ;  /* 0x0006181601007387 */ /* 0x0003e80000100800 */
[----:B------:R2:W-:Y:S01]  /*19990*/  STL [R1+0x624], R21 ;  /* 0x0006241501007387 */ /* 0x0005e20000100800 */
[----:B------:R-:W-:-:S03]  /*199a0*/  IADD3.X R25, PT, PT, R25, R3, RZ, P3, !PT ;  /* 0x0000000319197210 */ /* 0x000fc60001ffe4ff */
[----:B------:R-:W5:Y:S04]  /*199b0*/  LDL.LU R18, [R1+0x3ac] ;  /* 0x0003ac0001127983 */ /* 0x000f680000300800 */
[----:B------:R2:W-:Y:S04]  /*199c0*/  STL [R1+0x620], R25 ;  /* 0x0006201901007387 */ /* 0x0005e80000100800 */
[----:B------:R2:W-:Y:S01]  /*199d0*/  LDGSTS.E [R12+0xb900], desc[UR8][R8.64], P1 ;  /* 0x0b900000080c7fae */ /* 0x0005e200089a1008 */
[----:B---3--:R-:W-:-:S03]  /*199e0*/  IADD3 R23, P2, PT, R23, R4, RZ ;  /* 0x0000000417177210 */ /* 0x008fc60007f5e0ff */
[----:B-1----:R-:W3:Y:S01]  /*199f0*/  LDL.LU R22, [R1+0x3b4] ;  /* 0x0003b40001167983 */ /* 0x002ee20000300800 */
[----:B----4-:R-:W-:Y:S02]  /*19a00*/  IADD3 R15, P3, PT, R15, R4, RZ ;  /* 0x000000040f0f7210 */ /* 0x010fe40007f7e0ff */
[----:B--2---:R-:W-:Y:S01]  /*19a10*/  MOV R8, R21 ;  /* 0x0000001500087202 */ /* 0x004fe20000000f00 */
[----:B------:R-:W-:Y:S01]  /*19a20*/  IMAD.MOV.U32 R9, RZ, RZ, R25 ;  /* 0x000000ffff097224 */ /* 0x000fe200078e0019 */
[----:B------:R-:W2:Y:S04]  /*19a30*/  LDL.LU R21, [R1+0x3a8] ;  /* 0x0003a80001157983 */ /* 0x000ea80000300800 */
[----:B------:R-:W4:Y:S04]  /*19a40*/  LDL.LU R25, [R1+0x3b0] ;  /* 0x0003b00001197983 */ /* 0x000f280000300800 */
[----:B------:R1:W-:Y:S04]  /*19a50*/  LDGSTS.E [R12+0xb980], desc[UR8][R8.64], P0 ;  /* 0x0b980000080c7fae */ /* 0x0003e800081a1008 */
[----:B------:R5:W-:Y:S02]  /*19a60*/  STL [R1+0x2ac], R23 ;  /* 0x0002ac1701007387 */ /* 0x000be40000100800 */
[----:B-----5:R-:W-:-:S02]  /*19a70*/  IMAD.X R27, R27, 0x1, R3, P2 ;  /* 0x000000011b1b7824 */ /* 0x020fc400010e0603 */
[----:B-1----:R-:W-:-:S03]  /*19a80*/  IMAD.MOV.U32 R8, RZ, RZ, R23 ;  /* 0x000000ffff087224 */ /* 0x002fc600078e0017 */
[----:B------:R-:W-:Y:S01]  /*19a90*/  STL [R1+0x2a8], R27 ;  /* 0x0002a81b01007387 */ /* 0x000fe20000100800 */
[----:B------:R-:W-:Y:S01]  /*19aa0*/  IMAD.MOV.U32 R9, RZ, RZ, R27 ;  /* 0x000000ffff097224 */ /* 0x000fe200078e001b */
[----:B------:R-:W-:Y:S02]  /*19ab0*/  IADD3.X R26, PT, PT, R26, R3, RZ, P3, !PT ;  /* 0x000000031a1a7210 */ /* 0x000fe40001ffe4ff */
[----:B------:R-:W-:Y:S04]  /*19ac0*/  STL [R1+0x2b4], R15 ;  /* 0x0002b40f01007387 */ /* 0x000fe80000100800 */
[----:B------:R-:W5:Y:S04]  /*19ad0*/  LDL.LU R23, [R1+0x42c] ;  /* 0x00042c0001177983 */ /* 0x000f680000300800 */
[----:B------:R1:W-:Y:S04]  /*19ae0*/  STL [R1+0x2b0], R26 ;  /* 0x0002b01a01007387 */ /* 0x0003e80000100800 */
[----:B------:R1:W-:Y:S04]  /*19af0*/  LDGSTS.E [R10+0x8200], desc[UR8][R8.64], P1 ;  /* 0x08200000080a7fae */ /* 0x0003e800089a1008 */
[----:B------:R-:W5:Y:S01]  /*19b00*/  LDL.LU R12, [R1+0x434] ;  /* 0x00043400010c7983 */ /* 0x000f620000300800 */
[----:B------:R-:W-:Y:S01]  /*19b10*/  IADD3 R16, P2, PT, R16, R4, RZ ;  /* 0x0000000410107210 */ /* 0x000fe20007f5e0ff */
[----:B-1----:R-:W-:-:S02]  /*19b20*/  IMAD.MOV.U32 R9, RZ, RZ, R26 ;  /* 0x000000ffff097224 */ /* 0x002fc400078e001a */
[----:B------:R-:W5:Y:S01]  /*19b30*/  LDL.LU R26, [R1+0x428] ;  /* 0x00042800011a7983 */ /* 0x000f620000300800 */
[----:B------:R-:W-:Y:S02]  /*19b40*/  MOV R8, R15 ;  /* 0x0000000f00087202 */ /* 0x000fe40000000f00 */
[----:B------:R-:W-:Y:S01]  /*19b50*/  IADD3 R13, P3, PT, R13, R4, RZ ;  /* 0x000000040d0d7210 */ /* 0x000fe20007f7e0ff */
[----:B------:R-:W5:Y:S04]  /*19b60*/  LDL.LU R15, [R1+0x430] ;  /* 0x00043000010f7983 */ /* 0x000f680000300800 */
[----:B------:R1:W-:Y:S04]  /*19b70*/  LDGSTS.E [R10+0x8280], desc[UR8][R8.64], P0 ;  /* 0x08280000080a7fae */ /* 0x0003e800081a1008 */
[----:B------:R1:W-:Y:S01]  /*19b80*/  STL [R1+0x32c], R16 ;  /* 0x00032c1001007387 */ /* 0x0003e20000100800 */
[----:B------:R-:W-:-:S02]  /*19b90*/  IMAD.X R20, R20, 0x1, R3, P2 ;  /* 0x0000000114147824 */ /* 0x000fc400010e0603 */
[----:B-1----:R-:W-:Y:S02]  /*19ba0*/  IMAD.MOV.U32 R8, RZ, RZ, R16 ;  /* 0x000000ffff087224 */ /* 0x002fe400078e0010 */
[----:B------:R-:W-:Y:S01]  /*19bb0*/  IMAD.MOV.U32 R9, RZ, RZ, R20 ;  /* 0x000000ffff097224 */ /* 0x000fe200078e0014 */
[----:B------:R-:W-:Y:S01]  /*19bc0*/  STL [R1+0x328], R20 ;  /* 0x0003281401007387 */ /* 0x000fe20000100800 */
[----:B------:R-:W-:-:S03]  /*19bd0*/  IADD3.X R19, PT, PT, R19, R3, RZ, P3, !PT ;  /* 0x0000000313137210 */ /* 0x000fc60001ffe4ff */
[----:B------:R-:W-:Y:S04]  /*19be0*/  STL [R1+0x334], R13 ;  /* 0x0003340d01007387 */ /* 0x000fe80000100800 */
        /* <DEDUP_REMOVED lines=11> */
[----:B------:R-:W-:-:S05]  /*19ca0*/  IADD3 R18, P2, PT, R18, R4, RZ ;  /* 0x0000000412127210 */ /* 0x000fca0007f5e0ff */
[----:B------:R2:W-:Y:S01]  /*19cb0*/  STL [R1+0x3ac], R18 ;  /* 0x0003ac1201007387 */ /* 0x0005e20000100800 */
[----:B-1----:R-:W-:Y:S01]  /*19cc0*/  IMAD.MOV.U32 R8, RZ, RZ, R18 ;  /* 0x000000ffff087224 */ /* 0x002fe200078e0012 */
[----:B---3--:R-:W-:Y:S01]  /*19cd0*/  IADD3 R22, P3, PT, R22, R4, RZ ;  /* 0x0000000416167210 */ /* 0x008fe20007f7e0ff */
[----:B--2---:R-:W-:-:S03]  /*19ce0*/  IMAD.X R21, R21, 0x1, R3, P2 ;  /* 0x0000000115157824 */ /* 0x004fc600010e0603 */
[----:B----4-:R-:W-:Y:S02]  /*19cf0*/  IADD3.X R25, PT, PT, R25, R3, RZ, P3, !PT ;  /* 0x0000000319197210 */ /* 0x010fe40001ffe4ff */
[----:B------:R1:W-:Y:S01]  /*19d00*/  STL [R1+0x3a8], R21 ;  /* 0x0003a81501007387 */ /* 0x0003e20000100800 */
[----:B------:R-:W-:-:S03]  /*19d10*/  IMAD.MOV.U32 R9, RZ, RZ, R21 ;  /* 0x000000ffff097224 */ /* 0x000fc600078e0015 */
[----:B------:R-:W-:Y:S04]  /*19d20*/  STL [R1+0x3b4], R22 ;  /* 0x0003b41601007387 */ /* 0x000fe80000100800 */
[----:B------:R-:W2:Y:S04]  /*19d30*/  LDL.LU R18, [R1+0x528] ;  /* 0x0005280001127983 */ /* 0x000ea80000300800 */
[----:B------:R3:W-:Y:S04]  /*19d40*/  STL [R1+0x3b0], R25 ;  /* 0x0003b01901007387 */ /* 0x0007e80000100800 */
[----:B------:R4:W-:Y:S04]  /*19d50*/  LDGSTS.E [R10+0x9200], desc[UR8][R8.64], P1 ;  /* 0x09200000080a7fae */ /* 0x0009e800089a1008 */
[----:B-1----:R-:W2:Y:S01]  /*19d60*/  LDL.LU R21, [R1+0x530] ;  /* 0x0005300001157983 */ /* 0x002ea20000300800 */
[----:B-----5:R-:W-:-:S02]  /*19d70*/  IADD3 R23, P2, PT, R23, R4, RZ ;  /* 0x0000000417177210 */ /* 0x020fc40007f5e0ff */
[----:B----4-:R-:W-:Y:S01]  /*19d80*/  MOV R8, R22 ;  /* 0x0000001600087202 */ /* 0x010fe20000000f00 */
[----:B------:R-:W-:Y:S02]  /*19d90*/  IMAD.MOV.U32 R9, RZ, RZ, R25 ;  /* 0x000000ffff097224 */ /* 0x000fe400078e0019 */
[----:B---3--:R-:W3:Y:S04]  /*19da0*/  LDL.LU R25, [R1+0x5ac] ;  /* 0x0005ac0001197983 */ /* 0x008ee80000300800 */
[----:B------:R-:W4:Y:S01]  /*19db0*/  LDL.LU R22, [R1+0x5b4] ;  /* 0x0005b40001167983 */ /* 0x000f220000300800 */
[----:B------:R-:W-:-:S03]  /*19dc0*/  IADD3 R12, P3, PT, R12, R4, RZ ;  /* 0x000000040c0c7210 */ /* 0x000fc60007f7e0ff */
[----:B------:R-:W-:Y:S04]  /*19dd0*/  STL [R1+0x42c], R23 ;  /* 0x00042c1701007387 */ /* 0x000fe80000100800 */
[----:B------:R1:W-:Y:S01]  /*19de0*/  LDGSTS.E [R10+0x9280], desc[UR8][R8.64], P0 ;  /* 0x09280000080a7fae */ /* 0x0003e200081a1008 */
[----:B------:R-:W-:Y:S01]  /*19df0*/  IMAD.X R26, R26, 0x1, R3, P2 ;  /* 0x000000011a1a7824 */ /* 0x000fe200010e0603 */
[----:B------:R-:W-:-:S04]  /*19e00*/  IADD3.X R15, PT, PT, R15, R3, RZ, P3, !PT ;  /* 0x000000030f0f7210 */ /* 0x000fc80001ffe4ff */
[----:B------:R5:W-:Y:S01]  /*19e10*/  STL [R1+0x428], R26 ;  /* 0x0004281a01007387 */ /* 0x000be20000100800 */
[----:B-1----:R-:W-:-:S03]  /*19e20*/  IMAD.MOV.U32 R9, RZ, RZ, R26 ;  /* 0x000000ffff097224 */ /* 0x002fc600078e001a */
[----:B------:R1:W-:Y:S01]  /*19e30*/  STL [R1+0x434], R12 ;  /* 0x0004340c01007387 */ /* 0x0003e20000100800 */
[----:B------:R-:W-:-:S03]  /*19e40*/  IMAD.MOV.U32 R8, RZ, RZ, R23 ;  /* 0x000000ffff087224 */ /* 0x000fc600078e0017 */
[----:B-----5:R-:W5:Y:S04]  /*19e50*/  LDL.LU R26, [R1+0x5a8] ;  /* 0x0005a800011a7983 */ /* 0x020f680000300800 */
[----:B------:R1:W-:Y:S04]  /*19e60*/  STL [R1+0x430], R15 ;  /* 0x0004300f01007387 */ /* 0x0003e80000100800 */
[----:B------:R-:W5:Y:S04]  /*19e70*/  LDL.LU R23, [R1+0x5b0] ;  /* 0x0005b00001177983 */ /* 0x000f680000300800 */
[----:B------:R1:W-:Y:S01]  /*19e80*/  LDGSTS.E [R10+0x9a00], desc[UR8][R8.64], P1 ;  /* 0x09a00000080a7fae */ /* 0x0003e200089a1008 */
[----:B------:R-:W-:-:S02]  /*19e90*/  IADD3 R16, P2, PT, R16, R4, RZ ;  /* 0x0000000410107210 */ /* 0x000fc40007f5e0ff */
[----:B-1----:R-:W-:Y:S01]  /*19ea0*/  MOV R8, R12 ;  /* 0x0000000c00087202 */ /* 0x002fe20000000f00 */
[----:B------:R-:W-:Y:S01]  /*19eb0*/  IMAD.MOV.U32 R9, RZ, RZ, R15 ;  /* 0x000000ffff097224 */ /* 0x000fe200078e000f */
[----:B------:R-:W5:Y:S01]  /*19ec0*/  LDL.LU R12, [R1+0x62c] ;  /* 0x00062c00010c7983 */ /* 0x000f620000300800 */
[----:B------:R-:W-:-:S03]  /*19ed0*/  IADD3 R27, P3, PT, R27, R4, RZ ;  /* 0x000000041b1b7210 */ /* 0x000fc60007f7e0ff */
[----:B------:R-:W5:Y:S04]  /*19ee0*/  LDL.LU R15, [R1+0x634] ;  /* 0x00063400010f7983 */ /* 0x000f680000300800 */
[----:B------:R1:W-:Y:S01]  /*19ef0*/  STL [R1+0x4ac], R16 ;  /* 0x0004ac1001007387 */ /* 0x0003e20000100800 */
[----:B------:R-:W-:-:S03]  /*19f00*/  IMAD.X R19, R19, 0x1, R3, P2 ;  /* 0x0000000113137824 */ /* 0x000fc600010e0603 */
[----:B------:R1:W-:Y:S01]  /*19f10*/  LDGSTS.E [R10+0x9a80], desc[UR8][R8.64], P0 ;  /* 0x09a80000080a7fae */ /* 0x0003e200081a1008 */
[----:B------:R-:W-:-:S03]  /*19f20*/  IADD3.X R28, PT, PT, R28, R3, RZ, P3, !PT ;  /* 0x000000031c1c7210 */ /* 0x000fc60001ffe4ff */
        /* <DEDUP_REMOVED lines=10> */
[----:B------:R-:W-:Y:S01]  /*19fd0*/  STL [R1+0x52c], R13 ;  /* 0x00052c0d01007387 */ /* 0x000fe20000100800 */
[----:B-1----:R-:W-:Y:S01]  /*19fe0*/  MOV R8, R27 ;  /* 0x0000001b00087202 */ /* 0x002fe20000000f00 */
[----:B------:R-:W-:-:S05]  /*19ff0*/  IMAD.MOV.U32 R9, RZ, RZ, R28 ;  /* 0x000000ffff097224 */ /* 0x000fca00078e001c */
[----:B------:R1:W-:Y:S02]  /*1a000*/  LDGSTS.E [R10+0xa280], desc[UR8][R8.64], P0 ;  /* 0x0a280000080a7fae */ /* 0x0003e400081a1008 */
[----:B-1----:R-:W-:Y:S02]  /*1a010*/  IMAD.MOV.U32 R8, RZ, RZ, R13 ;  /* 0x000000ffff087224 */ /* 0x002fe400078e000d */
[----:B--2---:R-:W-:-:S04]  /*1a020*/  IMAD.X R18, R18, 0x1, R3, P2 ;  /* 0x0000000112127824 */ /* 0x004fc800010e0603 */
[----:B------:R-:W-:Y:S01]  /*1a030*/  IMAD.MOV.U32 R9, RZ, RZ, R18 ;  /* 0x000000ffff097224 */ /* 0x000fe200078e0012 */
[----:B------:R1:W-:Y:S04]  /*1a040*/  STL [R1+0x528], R18 ;  /* 0x0005281201007387 */ /* 0x0003e80000100800 */
[----:B------:R-:W-:Y:S01]  /*1a050*/  STL [R1+0x534], R20 ;  /* 0x0005341401007387 */ /* 0x000fe20000100800 */
[----:B------:R-:W-:-:S03]  /*1a060*/  IADD3.X R21, PT, PT, R21, R3, RZ, P3, !PT ;  /* 0x0000000315157210 */ /* 0x000fc60001ffe4ff */
[----:B------:R2:W-:Y:S04]  /*1a070*/  LDGSTS.E [R10+0xaa00], desc[UR8][R8.64], P1 ;  /* 0x0aa00000080a7fae */ /* 0x0005e800089a1008 */
[----:B-1----:R-:W5:Y:S01]  /*1a080*/  LDL.LU R18, [R1+0x2bc] ;  /* 0x0002bc0001127983 */ /* 0x002f620000300800 */
[----:B---3--:R-:W-:Y:S02]  /*1a090*/  IADD3 R25, P2, PT, R25, R4, RZ ;  /* 0x0000000419197210 */ /* 0x008fe40007f5e0ff */
[----:B--2---:R-:W-:Y:S01]  /*1a0a0*/  MOV R8, R20 ;  /* 0x0000001400087202 */ /* 0x004fe20000000f00 */
[----:B------:R-:W-:Y:S01]  /*1a0b0*/  IMAD.MOV.U32 R9, RZ, RZ, R21 ;  /* 0x000000ffff097224 */ /* 0x000fe200078e0015 */
[----:B------:R1:W-:Y:S01]  /*1a0c0*/  STL [R1+0x530], R21 ;  /* 0x0005301501007387 */ /* 0x0003e20000100800 */
[----:B----4-:R-:W-:-:S03]  /*1a0d0*/  IADD3 R22, P3, PT, R22, R4, RZ ;  /* 0x0000000416167210 */ /* 0x010fc60007f7e0ff */
[----:B------:R-:W2:Y:S04]  /*1a0e0*/  LDL.LU R13, [R1+0x2c4] ;  /* 0x0002c400010d7983 */ /* 0x000ea80000300800 */
[----:B------:R3:W-:Y:S04]  /*1a0f0*/  LDGSTS.E [R10+0xaa80], desc[UR8][R8.64], P0 ;  /* 0x0aa80000080a7fae */ /* 0x0007e800081a1008 */
[----:B-1----:R-:W4:Y:S04]  /*1a100*/  LDL.LU R21, [R1+0x2b8] ;  /* 0x0002b80001157983 */ /* 0x002f280000300800 */
[----:B------:R-:W4:Y:S01]  /*1a110*/  LDL.LU R20, [R1+0x2c0] ;  /* 0x0002c00001147983 */ /* 0x000f220000300800 */
[----:B---3--:R-:W-:-:S02]  /*1a120*/  IMAD.MOV.U32 R8, RZ, RZ, R25 ;  /* 0x000000ffff087224 */ /* 0x008fc400078e0019 */
[----:B-----5:R-:W-:Y:S01]  /*1a130*/  IMAD.X R26, R26, 0x1, R3, P2 ;  /* 0x000000011a1a7824 */ /* 0x020fe200010e0603 */
[----:B------:R-:W-:Y:S03]  /*1a140*/  STL [R1+0x5ac], R25 ;  /* 0x0005ac1901007387 */ /* 0x000fe60000100800 */
[----:B------:R-:W-:Y:S01]  /*1a150*/  IMAD.MOV.U32 R9, RZ, RZ, R26 ;  /* 0x000000ffff097224 */ /* 0x000fe200078e001a */
[----:B------:R-:W-:Y:S01]  /*1a160*/  STL [R1+0x5a8], R26 ;  /* 0x0005a81a01007387 */ /* 0x000fe20000100800 */
[----:B------:R-:W-:-:S03]  /*1a170*/  IADD3.X R23, PT, PT, R23, R3, RZ, P3, !PT ;  /* 0x0000000317177210 */ /* 0x000fc60001ffe4ff */
[----:B------:R-:W-:Y:S04]  /*1a180*/  STL [R1+0x5b4], R22 ;  /* 0x0005b41601007387 */ /* 0x000fe80000100800 */
[----:B------:R1:W-:Y:S04]  /*1a190*/  LDGSTS.E [R10+0xb200], desc[UR8][R8.64], P1 ;  /* 0x0b200000080a7fae */ /* 0x0003e800089a1008 */
[----:B------:R3:W-:Y:S01]  /*1a1a0*/  STL [R1+0x5b0], R23 ;  /* 0x0005b01701007387 */ /* 0x0007e20000100800 */
[----:B-1----:R-:W-:Y:S01]  /*1a1b0*/  IMAD.MOV.U32 R9, RZ, RZ, R23 ;  /* 0x000000ffff097224 */ /* 0x002fe200078e0017 */
[----:B------:R-:W-:-:S02]  /*1a1c0*/  MOV R8, R22 ;  /* 0x0000001600087202 */ /* 0x000fc40000000f00 */
[----:B---3--:R-:W3:Y:S01]  /*1a1d0*/  LDL.LU R23, [R1+0x338] ;  /* 0x0003380001177983 */ /* 0x008ee20000300800 */
[----:B------:R-:W-:-:S03]  /*1a1e0*/  IADD3 R12, P2, PT, R12, R4, RZ ;  /* 0x000000040c0c7210 */ /* 0x000fc60007f5e0ff */
[----:B------:R-:W5:Y:S01]  /*1a1f0*/  LDL.LU R22, [R1+0x33c] ;  /* 0x00033c0001167983 */ /* 0x000f620000300800 */
[----:B------:R-:W-:-:S03]  /*1a200*/  IADD3 R15, P3, PT, R15, R4, RZ ;  /* 0x000000040f0f7210 */ /* 0x000fc60007f7e0ff */
[----:B------:R-:W3:Y:S04]  /*1a210*/  LDL.LU R28, [R1+0x340] ;  /* 0x00034000011c7983 */ /* 0x000ee80000300800 */
[----:B------:R-:W3:Y:S04]  /*1a220*/  LDL.LU R27, [R1+0x344] ;  /* 0x00034400011b7983 */ /* 0x000ee80000300800 */
[----:B------:R1:W-:Y:S04]  /*1a230*/  STL [R1+0x62c], R12 ;  /* 0x00062c0c01007387 */ /* 0x0003e80000100800 */
[----:B------:R1:W-:Y:S01]  /*1a240*/  LDGSTS.E [R10+0xb280], desc[UR8][R8.64], P0 ;  /* 0x0b280000080a7fae */ /* 0x0003e200081a1008 */
[----:B------:R-:W-:-:S05]  /*1a250*/  IMAD.X R16, R16, 0x1, R3, P2 ;  /* 0x0000000110107824 */ /* 0x000fca00010e0603 */
[----:B------:R1:W-:Y:S02]  /*1a260*/  STL [R1+0x628], R16 ;  /* 0x0006281001007387 */ /* 0x0003e40000100800 */
[----:B-1----:R-:W-:Y:S01]  /*1a270*/  IMAD.MOV.U32 R8, RZ, RZ, R12 ;  /* 0x000000ffff087224 */ /* 0x002fe200078e000c */
[----:B------:R-:W-:Y:S01]  /*1a280*/  IADD3.X R19, PT, PT, R19, R3, RZ, P3, !PT ;  /* 0x0000000313137210 */ /* 0x000fe20001ffe4ff */
[----:B------:R1:W-:Y:S01]  /*1a290*/  STL [R1+0x634], R15 ;  /* 0x0006340f01007387 */ /* 0x0003e20000100800 */
[----:B------:R-:W-:-:S03]  /*1a2a0*/  IMAD.MOV.U32 R9, RZ, RZ, R16 ;  /* 0x000000ffff097224 */ /* 0x000fc600078e0010 */
[----:B------:R-:W3:Y:S04]  /*1a2b0*/  LDL.LU R12, [R1+0x3bc] ;  /* 0x0003bc00010c7983 */ /* 0x000ee80000300800 */
[----:B------:R1:W-:Y:S04]  /*1a2c0*/  STL [R1+0x630], R19 ;  /* 0x0006301301007387 */ /* 0x0003e80000100800 */
[----:B------:R-:W3:Y:S04]  /*1a2d0*/  LDL.LU R16, [R1+0x3c4] ;  /* 0x0003c40001107983 */ /* 0x000ee80000300800 */
[----:B------:R-:W3:Y:S04]  /*1a2e0*/  LDL.LU R25, [R1+0x3b8] ;  /* 0x0003b80001197983 */ /* 0x000ee80000300800 */
[----:B------:R-:W3:Y:S04]  /*1a2f0*/  LDL.LU R26, [R1+0x3c0] ;  /* 0x0003c000011a7983 */ /* 0x000ee80000300800 */
[----:B------:R1:W-:Y:S02]  /*1a300*/  LDGSTS.E [R10+0xba00], desc[UR8][R8.64], P1 ;  /* 0x0ba00000080a7fae */ /* 0x0003e400089a1008 */
[----:B-1----:R-:W-:Y:S01]  /*1a310*/  MOV R8, R15 ;  /* 0x0000000f00087202 */ /* 0x002fe20000000f00 */
[----:B------:R-:W-:Y:S01]  /*1a320*/  IMAD.MOV.U32 R9, RZ, RZ, R19 ;  /* 0x000000ffff097224 */ /* 0x000fe200078e0013 */
[----:B------:R-:W3:Y:S04]  /*1a330*/  LDL.LU R15, [R1+0x43c] ;  /* 0x00043c00010f7983 */ /* 0x000ee80000300800 */
[----:B------:R-:W3:Y:S04]  /*1a340*/  LDL.LU R19, [R1+0x444] ;  /* 0x0004440001137983 */ /* 0x000ee80000300800 */
[----:B------:R1:W-:Y:S02]  /*1a350*/  LDGSTS.E [R10+0xba80], desc[UR8][R8.64], P0 ;  /* 0x0ba80000080a7fae */ /* 0x0003e400081a1008 */
[----:B-1----:R-:W-:-:S04]  /*1a360*/  LOP3.LUT R10, R24, 0x30, RZ, 0x3c, !PT ;  /* 0x00000030180a7812 */ /* 0x002fc800078e3cff */
[----:B------:R-:W-:Y:S02]  /*1a370*/  IADD3 R10, PT, PT, R10, UR7, RZ ;  /* 0x000000070a0a7c10 */ /* 0x000fe4000fffe0ff */
[----:B------:R-:W-:-:S05]  /*1a380*/  IADD3 R18, P2, PT, R18, R4, RZ ;  /* 0x0000000412127210 */ /* 0x000fca0007f5e0ff */
[----:B------:R1:W-:Y:S01]  /*1a390*/  STL [R1+0x2bc], R18 ;  /* 0x0002bc1201007387 */ /* 0x0003e20000100800 */
[----:B------:R-:W-:Y:S01]  /*1a3a0*/  IMAD.MOV.U32 R8, RZ, RZ, R18 ;  /* 0x000000ffff087224 */ /* 0x000fe200078e0012 */
[----:B--2---:R-:W-:Y:S01]  /*1a3b0*/  IADD3 R13, P3, PT, R13, R4, RZ ;  /* 0x000000040d0d7210 */ /* 0x004fe20007f7e0ff */
[----:B----4-:R-:W-:-:S04]  /*1a3c0*/  IMAD.X R21, R21, 0x1, R3, P2 ;  /* 0x0000000115157824 */ /* 0x010fc800010e0603 */
[----:B------:R-:W-:Y:S04]  /*1a3d0*/  STL [R1+0x2c4], R13 ;  /* 0x0002c40d01007387 */ /* 0x000fe80000100800 */
[----:B------:R2:W-:Y:S01]  /*1a3e0*/  STL [R1+0x2b8], R21 ;  /* 0x0002b81501007387 */ /* 0x0005e20000100800 */
[----:B------:R-:W-:-:S03]  /*1a3f0*/  MOV R9, R21 ;  /* 0x0000001500097202 */ /* 0x000fc60000000f00 */
[----:B-1----:R-:W4:Y:S01]  /*1a400*/  LDL.LU R18, [R1+0x438] ;  /* 0x0004380001127983 */ /* 0x002f220000300800 */
[----:B------:R-:W-:-:S03]  /*1a410*/  IMAD.X R20, R20, 0x1, R3, P3 ;  /* 0x0000000114147824 */ /* 0x000fc600018e0603 */
[----:B------:R1:W-:Y:S04]  /*1a420*/  LDGSTS.E [R10+0x8300], desc[UR8][R8.64], P1 ;  /* 0x08300000080a7fae */ /* 0x0003e800089a1008 */
[----:B--2---:R-:W2:Y:S04]  /*1a430*/  LDL.LU R21, [R1+0x440] ;  /* 0x0004400001157983 */ /* 0x004ea80000300800 */
[----:B------:R1:W-:Y:S02]  /*1a440*/  STL [R1+0x2c0], R20 ;  /* 0x0002c01401007387 */ /* 0x0003e40000100800 */
[----:B-1----:R-:W-:-:S02]  /*1a450*/  IMAD.MOV.U32 R8, RZ, RZ, R13 ;  /* 0x000000ffff087224 */ /* 0x002fc400078e000d */
[----:B------:R-:W-:Y:S02]  /*1a460*/  IMAD.MOV.U32 R9, RZ, RZ, R20 ;  /* 0x000000ffff097224 */ /* 0x000fe400078e0014 */
[----:B------:R-:W2:Y:S04]  /*1a470*/  LDL.LU R20, [R1+0x4bc] ;  /* 0x0004bc0001147983 */ /* 0x000ea80000300800 */
[----:B------:R-:W2:Y:S04]  /*1a480*/  LDL.LU R13, [R1+0x4c4] ;  /* 0x0004c400010d7983 */ /* 0x000ea80000300800 */
[----:B------:R1:W-:Y:S01]  /*1a490*/  LDGSTS.E [R10+0x8380], desc[UR8][R8.64], P0 ;  /* 0x08380000080a7fae */ /* 0x0003e200081a1008 */
[----:B-----5:R-:W-:-:S04]  /*1a4a0*/  IADD3 R22, P2, PT, R22, R4, RZ ;  /* 0x0000000416167210 */ /* 0x020fc80007f5e0ff */
[----:B---3--:R-:W-:Y:S01]  /*1a4b0*/  IADD3.X R23, PT, PT, R23, R3, RZ, P2, !PT ;  /* 0x0000000317177210 */ /* 0x008fe200017fe4ff */
[----:B------:R-:W-:Y:S01]  /*1a4c0*/  STL [R1+0x33c], R22 ;  /* 0x00033c1601007387 */ /* 0x000fe20000100800 */
[----:B------:R-:W-:-:S03]  /*1a4d0*/  IADD3 R27, P3, PT, R27, R4, RZ ;  /* 0x000000041b1b7210 */ /* 0x000fc60007f7e0ff */
[----:B------:R3:W-:Y:S01]  /*1a4e0*/  STL [R1+0x338], R23 ;  /* 0x0003381701007387 */ /* 0x0007e20000100800 */
[----:B-1----:R-:W-:Y:S01]  /*1a4f0*/  MOV R9, R23 ;  /* 0x0000001700097202 */ /* 0x002fe20000000f00 */
[----:B------:R-:W-:Y:S02]  /*1a500*/  IMAD.MOV.U32 R8, RZ, RZ, R22 ;  /* 0x000000ffff087224 */ /* 0x000fe400078e0016 */
[----:B------:R-:W-:Y:S01]  /*1a510*/  IMAD.X R28, R28, 0x1, R3, P3 ;  /* 0x000000011c1c7824 */ /* 0x000fe200018e0603 */
[----:B------:R-:W-:Y:S04]  /*1a520*/  STL [R1+0x344], R27 ;  /* 0x0003441b01007387 */ /* 0x000fe80000100800 */
[----:B------:R1:W-:Y:S04]  /*1a530*/  LDGSTS.E [R10+0x8b00], desc[UR8][R8.64], P1 ;  /* 0x08b00000080a7fae */ /* 0x0003e800089a1008 */
[----:B---3--:R-:W3:Y:S04]  /*1a540*/  LDL.LU R23, [R1+0x4b8] ;  /* 0x0004b80001177983 */ /* 0x008ee80000300800 */
[----:B------:R-:W-:Y:S04]  /*1a550*/  STL [R1+0x340], R28 ;  /* 0x0003401c01007387 */ /* 0x000fe80000100800 */
[----:B------:R-:W5:Y:S01]  /*1a560*/  LDL.LU R22, [R1+0x4c0] ;  /* 0x0004c00001167983 */ /* 0x000f620000300800 */
[----:B-1----:R-:W-:Y:S01]  /*1a570*/  IMAD.MOV.U32 R8, RZ, RZ, R27 ;  /* 0x000000ffff087224 */ /* 0x002fe200078e001b */
[----:B------:R-:W-:-:S02]  /*1a580*/  IADD3 R12, P2, PT, R12, R4, RZ ;  /* 0x000000040c0c7210 */ /* 0x000fc40007f5e0ff */
[----:B------:R-:W-:-:S03]  /*1a590*/  MOV R9, R28 ;  /* 0x0000001c00097202 */ /* 0x000fc60000000f00 */
[----:B------:R-:W-:Y:S01]  /*1a5a0*/  STL [R1+0x3bc], R12 ;  /* 0x0003bc0c01007387 */ /* 0x000fe20000100800 */
[----:B------:R-:W-:-:S03]  /*1a5b0*/  IADD3 R16, P3, PT, R16, R4, RZ ;  /* 0x0000000410107210 */ /* 0x000fc60007f7e0ff */
[----:B------:R1:W-:Y:S01]  /*1a5c0*/  LDGSTS.E [R10+0x8b80], desc[UR8][R8.64], P0 ;  /* 0x08b80000080a7fae */ /* 0x0003e200081a1008 */
[----:B------:R-:W-:Y:S01]  /*1a5d0*/  IMAD.X R25, R25, 0x1, R3, P2 ;  /* 0x0000000119197824 */ /* 0x000fe200010e0603 */
[----:B------:R-:W-:-:S04]  /*1a5e0*/  IADD3.X R26, PT, PT, R26, R3, RZ, P3, !PT ;  /* 0x000000031a1a7210 */ /* 0x000fc80001ffe4ff */
[----:B------:R1:W-:Y:S02]  /*1a5f0*/  STL [R1+0x3b8], R25 ;  /* 0x0003b81901007387 */ /* 0x0003e40000100800 */
[----:B-1----:R-:W-:Y:S01]  /*1a600*/  IMAD.MOV.U32 R8, RZ, RZ, R12 ;  /* 0x000000ffff087224 */ /* 0x002fe200078e000c */
[----:B------:R-:W-:Y:S01]  /*1a610*/  MOV R9, R25 ;  /* 0x0000001900097202 */ /* 0x000fe20000000f00 */
[----:B------:R-:W-:Y:S04]  /*1a620*/  STL [R1+0x3c4], R16 ;  /* 0x0003c41001007387 */ /* 0x000fe80000100800 */
[----:B------:R-:W5:Y:S04]  /*1a630*/  LDL.LU R25, [R1+0x53c] ;  /* 0x00053c0001197983 */ /* 0x000f680000300800 */
[----:B------:R1:W-:Y:S04]  /*1a640*/  STL [R1+0x3c0], R26 ;  /* 0x0003c01a01007387 */ /* 0x0003e80000100800 */
[----:B------:R1:W-:Y:S04]  /*1a650*/  LDGSTS.E [R10+0x9300], desc[UR8][R8.64], P1 ;  /* 0x09300000080a7fae */ /* 0x0003e800089a1008 */
[----:B------:R-:W5:Y:S01]  /*1a660*/  LDL.LU R12, [R1+0x544] ;  /* 0x00054400010c7983 */ /* 0x000f620000300800 */
[----:B-1----:R-:W-:-:S03]  /*1a670*/  MOV R9, R26 ;  /* 0x0000001a00097202 */ /* 0x002fc60000000f00 */
[----:B------:R-:W5:Y:S01]  /*1a680*/  LDL.LU R26, [R1+0x538] ;  /* 0x00053800011a7983 */ /* 0x000f620000300800 */
[----:B------:R-:W-:-:S03]  /*1a690*/  IMAD.MOV.U32 R8, RZ, RZ, R16 ;  /* 0x000000ffff087224 */ /* 0x000fc600078e0010 */
[----:B------:R-:W5:Y:S01]  /*1a6a0*/  LDL.LU R16, [R1+0x540] ;  /* 0x0005400001107983 */ /* 0x000f620000300800 */
[-C--:B------:R-:W-:Y:S02]  /*1a6b0*/  IADD3 R15, P2, PT, R15, R4.reuse, RZ ;  /* 0x000000040f0f7210 */ /* 0x080fe40007f5e0ff */
[----:B------:R-:W-:Y:S01]  /*1a6c0*/  IADD3 R19, P3, PT, R19, R4, RZ ;  /* 0x0000000413137210 */ /* 0x000fe20007f7e0ff */
[----:B------:R1:W-:Y:S04]  /*1a6d0*/  LDGSTS.E [R10+0x9380], desc[UR8][R8.64], P0 ;  /* 0x09380000080a7fae */ /* 0x0003e800081a1008 */
[----:B------:R2:W-:Y:S01]  /*1a6e0*/  STL [R1+0x43c], R15 ;  /* 0x00043c0f01007387 */ /* 0x0005e20000100800 */
[----:B-1----:R-:W-:Y:S02]  /*1a6f0*/  IMAD.MOV.U32 R8, RZ, RZ, R15 ;  /* 0x000000ffff087224 */ /* 0x002fe400078e000f */
[----:B----4-:R-:W-:-:S05]  /*1a700*/  IMAD.X R18, R18, 0x1, R3, P2 ;  /* 0x0000000112127824 */ /* 0x010fca00010e0603 */
[----:B------:R1:W-:Y:S01]  /*1a710*/  STL [R1+0x438], R18 ;  /* 0x0004381201007387 */ /* 0x0003e20000100800 */
[----:B------:R-:W-:Y:S02]  /*1a720*/  MOV R9, R18 ;  /* 0x0000001200097202 */ /* 0x000fe40000000f00 */
[----:B--2---:R-:W-:Y:S01]  /*1a730*/  IADD3.X R21, PT, PT, R21, R3, RZ, P3, !PT ;  /* 0x0000000315157210 */ /* 0x004fe20001ffe4ff */
[----:B------:R-:W-:Y:S04]  /*1a740*/  STL [R1+0x444], R19 ;  /* 0x0004441301007387 */ /* 0x000fe80000100800 */
[----:B------:R-:W2:Y:S04]  /*1a750*/  LDL.LU R15, [R1+0x5bc] ;  /* 0x0005bc00010f7983 */ /* 0x000ea80000300800 */
[----:B------:R4:W-:Y:S04]  /*1a760*/  STL [R1+0x440], R21 ;  /* 0x0004401501007387 */ /* 0x0009e80000100800 */
[----:B------:R4:W-:Y:S01]  /*1a770*/  LDGSTS.E [R10+0x9b00], desc[UR8][R8.64], P1 ;  /* 0x09b00000080a7fae */ /* 0x0009e200089a1008 */
[----:B------:R-:W-:-:S03]  /*1a780*/  IADD3 R20, P2, PT, R20, R4, RZ ;  /* 0x0000000414147210 */ /* 0x000fc60007f5e0ff */
[----:B-1----:R-:W2:Y:S01]  /*1a790*/  LDL.LU R18, [R1+0x5c4] ;  /* 0x0005c40001127983 */ /* 0x002ea20000300800 */
[----:B------:R-:W-:Y:S02]  /*1a7a0*/  IADD3 R13, P3, PT, R13, R4, RZ ;  /* 0x000000040d0d7210 */ /* 0x000fe40007f7e0ff */
[----:B----4-:R-:W-:Y:S02]  /*1a7b0*/  MOV R9, R21 ;  /* 0x0000001500097202 */ /* 0x010fe40000000f00 */
[----:B------:R-:W4:Y:S01]  /*1a7c0*/  LDL.LU R21, [R1+0x5b8] ;  /* 0x0005b80001157983 */ /* 0x000f220000300800 */
[----:B------:R-:W-:-:S03]  /*1a7d0*/  IMAD.MOV.U32 R8, RZ, RZ, R19 ;  /* 0x000000ffff087224 */ /* 0x000fc600078e0013 */
[----:B------:R-:W4:Y:S04]  /*1a7e0*/  LDL.LU R19, [R1+0x5c0] ;  /* 0x0005c00001137983 */ /* 0x000f280000300800 */
[----:B------:R1:W-:Y:S04]  /*1a7f0*/  STL [R1+0x4bc], R20 ;  /* 0x0004bc1401007387 */ /* 0x0003e80000100800 */
[----:B------:R1:W-:Y:S01]  /*1a800*/  LDGSTS.E [R10+0x9b80], desc[UR8][R8.64], P0 ;  /* 0x09b80000080a7fae */ /* 0x0003e200081a1008 */
[----:B---3--:R-:W-:Y:S02]  /*1a810*/  IMAD.X R23, R23, 0x1, R3, P2 ;  /* 0x0000000117177824 */ /* 0x008fe400010e0603 */
[----:B-1----:R-:W-:-:S03]  /*1a820*/  IMAD.MOV.U32 R8, RZ, RZ, R20 ;  /* 0x000000ffff087224 */ /* 0x002fc600078e0014 */
[----:B------:R1:W-:Y:S01]  /*1a830*/  STL [R1+0x4b8], R23 ;  /* 0x0004b81701007387 */ /* 0x0003e20000100800 */
[----:B-----5:R-:W-:-:S03]  /*1a840*/  IADD3.X R22, PT, PT, R22, R3, RZ, P3, !PT ;  /* 0x0000000316167210 */ /* 0x020fc60001ffe4ff */
[----:B------:R-:W-:Y:S04]  /*1a850*/  STL [R1+0x4c4], R13 ;  /* 0x0004c40d01007387 */ /* 0x000fe80000100800 */
[----:B------:R-:W3:Y:S01]  /*1a860*/  LDL.LU R20, [R1+0x63c] ;  /* 0x00063c0001147983 */ /* 0x000ee20000300800 */
[----:B------:R-:W-:-:S03]  /*1a870*/  MOV R9, R23 ;  /* 0x0000001700097202 */ /* 0x000fc60000000f00 */
[----:B------:R5:W-:Y:S04]  /*1a880*/  STL [R1+0x4c0], R22 ;  /* 0x0004c01601007387 */ /* 0x000be80000100800 */
[----:B------:R-:W3:Y:S04]  /*1a890*/  LDL.LU R27, [R1+0x644] ;  /* 0x00064400011b7983 */ /* 0x000ee80000300800 */
[----:B-1----:R-:W3:Y:S04]  /*1a8a0*/  LDL.LU R23, [R1+0x638] ;  /* 0x0006380001177983 */ /* 0x002ee80000300800 */
[----:B------:R1:W-:Y:S04]  /*1a8b0*/  LDGSTS.E [R10+0xa300], desc[UR8][R8.64], P1 ;  /* 0x0a300000080a7fae */ /* 0x0003e800089a1008 */
[----:B------:R-:W3:Y:S01]  /*1a8c0*/  LDL.LU R28, [R1+0x640] ;  /* 0x00064000011c7983 */ /* 0x000ee20000300800 */
[----:B------:R-:W-:Y:S01]  /*1a8d0*/  IADD3 R25, P2, PT, R25, R4, RZ ;  /* 0x0000000419197210 */ /* 0x000fe20007f5e0ff */
[----:B-1----:R-:W-:Y:S01]  /*1a8e0*/  IMAD.MOV.U32 R8, RZ, RZ, R13 ;  /* 0x000000ffff087224 */ /* 0x002fe200078e000d */
[----:B------:R-:W-:-:S02]  /*1a8f0*/  MOV R9, R22 ;  /* 0x0000001600097202 */ /* 0x000fc40000000f00 */
[----:B-----5:R-:W5:Y:S04]  /*1a900*/  LDL.LU R22, [R1+0x2cc] ;  /* 0x0002cc0001167983 */ /* 0x020f680000300800 */
[----:B------:R-:W5:Y:S01]  /*1a910*/  LDL.LU R13, [R1+0x2d4] ;  /* 0x0002d400010d7983 */ /* 0x000f620000300800 */
[----:B------:R-:W-:-:S03]  /*1a920*/  IADD3 R12, P3, PT, R12, R4, RZ ;  /* 0x000000040c0c7210 */ /* 0x000fc60007f7e0ff */
[----:B------:R-:W-:Y:S04]  /*1a930*/  STL [R1+0x53c], R25 ;  /* 0x00053c1901007387 */ /* 0x000fe80000100800 */
[----:B------:R1:W-:Y:S01]  /*1a940*/  LDGSTS.E [R10+0xa380], desc[UR8][R8.64], P0 ;  /* 0x0a380000080a7fae */ /* 0x0003e200081a1008 */
[----:B------:R-:W-:Y:S01]  /*1a950*/  IMAD.X R26, R26, 0x1, R3, P2 ;  /* 0x000000011a1a7824 */ /* 0x000fe200010e0603 */
[----:B------:R-:W-:-:S04]  /*1a960*/  IADD3.X R16, PT, PT, R16, R3, RZ, P3, !PT ;  /* 0x0000000310107210 */ /* 0x000fc80001ffe4ff */
[----:B------:R1:W-:Y:S02]  /*1a970*/  STL [R1+0x538], R26 ;  /* 0x0005381a01007387 */ /* 0x0003e40000100800 */
[----:B-1----:R-:W-:Y:S02]  /*1a980*/  MOV R9, R26 ;  /* 0x0000001a00097202 */ /* 0x002fe40000000f00 */
[----:B------:R1:W-:Y:S01]  /*1a990*/  STL [R1+0x544], R12 ;  /* 0x0005440c01007387 */ /* 0x0003e20000100800 */
[----:B------:R-:W-:-:S03]  /*1a9a0*/  IMAD.MOV.U32 R8, RZ, RZ, R25 ;  /* 0x000000ffff087224 */ /* 0x000fc600078e0019 */
[----:B------:R-:W5:Y:S04]  /*1a9b0*/  LDL.LU R26, [R1+0x2c8] ;  /* 0x0002c800011a7983 */ /* 0x000f680000300800 */
[----:B------:R1:W-:Y:S04]  /*1a9c0*/  STL [R1+0x540], R16 ;  /* 0x0005401001007387 */ /* 0x0003e80000100800 */
[----:B------:R-:W5:Y:S04]  /*1a9d0*/  LDL.LU R25, [R1+0x2d0] ;  /* 0x0002d00001197983 */ /* 0x000f680000300800 */
[----:B------:R1:W-:Y:S02]  /*1a9e0*/  LDGSTS.E [R10+0xab00], desc[UR8][R8.64], P1 ;  /* 0x0ab00000080a7fae */ /* 0x0003e400089a1008 */
[----:B-1----:R-:W-:Y:S01]  /*1a9f0*/  IMAD.MOV.U32 R8, RZ, RZ, R12 ;  /* 0x000000ffff087224 */ /* 0x002fe200078e000c */
[----:B------:R-:W-:Y:S01]  /*1aa00*/  MOV R9, R16 ;  /* 0x0000001000097202 */ /* 0x000fe20000000f00 */
[----:B------:R-:W5:Y:S04]  /*1aa10*/  LDL.LU R12, [R1+0x34c] ;  /* 0x00034c00010c7983 */ /* 0x000f680000300800 */
[----:B------:R-:W5:Y:S04]  /*1aa20*/  LDL.LU R16, [R1+0x354] ;  /* 0x0003540001107983 */ /* 0x000f680000300800 */
[----:B------:R1:W-:Y:S01]  /*1aa30*/  LDGSTS.E [R10+0xab80], desc[UR8][R8.64], P0 ;  /* 0x0ab80000080a7fae */ /* 0x0003e200081a1008 */
[----:B--2---:R-:W-:-:S05]  /*1aa40*/  IADD3 R15, P2, PT, R15, R4, RZ ;  /* 0x000000040f0f7210 */ /* 0x004fca0007f5e0ff */
[----:B------:R2:W-:Y:S01]  /*1aa50*/  STL [R1+0x5bc], R15 ;  /* 0x0005bc0f01007387 */ /* 0x0005e20000100800 */
[----:B-1----:R-:W-:Y:S01]  /*1aa60*/  IMAD.MOV.U32 R8, RZ, RZ, R15 ;  /* 0x000000ffff087224 */ /* 0x002fe200078e000f */
[----:B------:R-:W-:Y:S01]  /*1aa70*/  IADD3 R18, P3, PT, R18, R4, RZ ;  /* 0x0000000412127210 */ /* 0x000fe20007f7e0ff */
[----:B----4-:R-:W-:-:S03]  /*1aa80*/  IMAD.X R21, R21, 0x1, R3, P2 ;  /* 0x0000000115157824 */ /* 0x010fc600010e0603 */
[----:B------:R-:W-:Y:S02]  /*1aa90*/  IADD3.X R19, PT, PT, R19, R3, RZ, P3, !PT ;  /* 0x0000000313137210 */ /* 0x000fe40001ffe4ff */
[----:B------:R1:W-:Y:S01]  /*1aaa0*/  STL [R1+0x5b8], R21 ;  /* 0x0005b81501007387 */ /* 0x0003e20000100800 */
[----:B------:R-:W-:-:S03]  /*1aab0*/  MOV R9, R21 ;  /* 0x0000001500097202 */ /* 0x000fc60000000f00 */
[----:B------:R4:W-:Y:S04]  /*1aac0*/  STL [R1+0x5c4], R18 ;  /* 0x0005c41201007387 */ /* 0x0009e80000100800 */
[----:B--2---:R-:W2:Y:S04]  /*1aad0*/  LDL.LU R15, [R1+0x348] ;  /* 0x00034800010f7983 */ /* 0x004ea80000300800 */
[----:B------:R3:W-:Y:S04]  /*1aae0*/  STL [R1+0x5c0], R19 ;  /* 0x0005c01301007387 */ /* 0x0007e80000100800 */
[----:B-1----:R-:W2:Y:S04]  /*1aaf0*/  LDL.LU R21, [R1+0x350] ;  /* 0x0003500001157983 */ /* 0x002ea80000300800 */
[----:B------:R1:W-:Y:S01]  /*1ab00*/  LDGSTS.E [R10+0xb300], desc[UR8][R8.64], P1 ;  /* 0x0b300000080a7fae */ /* 0x0003e200089a1008 */
[-C--:B---3--:R-:W-:Y:S01]  /*1ab10*/  IADD3 R20, P2, PT, R20, R4.reuse, RZ ;  /* 0x0000000414147210 */ /* 0x088fe20007f5e0ff */
[----:B-1----:R-:W-:Y:S01]  /*1ab20*/  IMAD.MOV.U32 R8, RZ, RZ, R18 ;  /* 0x000000ffff087224 */ /* 0x002fe200078e0012 */
[----:B------:R-:W-:Y:S01]  /*1ab30*/  MOV R9, R19 ;  /* 0x0000001300097202 */ /* 0x000fe20000000f00 */
[----:B----4-:R-:W3:Y:S04]  /*1ab40*/  LDL.LU R18, [R1+0x3cc] ;  /* 0x0003cc0001127983 */ /* 0x010ee80000300800 */
[----:B------:R-:W4:Y:S01]  /*1ab50*/  LDL.LU R19, [R1+0x3d4] ;  /* 0x0003d40001137983 */ /* 0x000f220000300800 */
[----:B------:R-:W-:Y:S01]  /*1ab60*/  IADD3 R27, P3, PT, R27, R4, RZ ;  /* 0x000000041b1b7210 */ /* 0x000fe20007f7e0ff */
[----:B------:R-:W-:-:S02]  /*1ab70*/  IMAD.X R23, R23, 0x1, R3, P2 ;  /* 0x0000000117177824 */ /* 0x000fc400010e0603 */
[----:B------:R-:W-:Y:S04]  /*1ab80*/  STL [R1+0x63c], R20 ;  /* 0x00063c1401007387 */ /* 0x000fe80000100800 */
[----:B------:R1:W-:Y:S01]  /*1ab90*/  LDGSTS.E [R10+0xb380], desc[UR8][R8.64], P0 ;  /* 0x0b380000080a7fae */ /* 0x0003e200081a1008 */
[----:B------:R-:W-:-:S03]  /*1aba0*/  IADD3.X R28, PT, PT, R28, R3, RZ, P3, !PT ;  /* 0x000000031c1c7210 */ /* 0x000fc60001ffe4ff */
[----:B------:R5:W-:Y:S04]  /*1abb0*/  STL [R1+0x638], R23 ;  /* 0x0006381701007387 */ /* 0x000be80000100800 */
[----:B------:R-:W-:Y:S01]  /*1abc0*/  STL [R1+0x644], R27 ;  /* 0x0006441b01007387 */ /* 0x000fe20000100800 */
[----:B-1----:R-:W-:Y:S01]  /*1abd0*/  MOV R9, R23 ;  /* 0x0000001700097202 */ /* 0x002fe20000000f00 */
[----:B------:R-:W-:Y:S02]  /*1abe0*/  IMAD.MOV.U32 R8, RZ, RZ, R20 ;  /* 0x000000ffff087224 */ /* 0x000fe400078e0014 */
[----:B-----5:R-:W5:Y:S01]  /*1abf0*/  LDL.LU R23, [R1+0x3c8] ;  /* 0x0003c80001177983 */ /* 0x020f620000300800 */
[----:B------:R-:W-:-:S03]  /*1ac00*/  IADD3 R22, P2, PT, R22, R4, RZ ;  /* 0x0000000416167210 */ /* 0x000fc60007f5e0ff */
[----:B------:R-:W-:Y:S01]  /*1ac10*/  STL [R1+0x640], R28 ;  /* 0x0006401c01007387 */ /* 0x000fe20000100800 */
[----:B------:R-:W-:-:S03]  /*1ac20*/  IADD3 R13, P3, PT, R13, R4, RZ ;  /* 0x000000040d0d7210 */ /* 0x000fc60007f7e0ff */
[----:B------:R-:W5:Y:S04]  /*1ac30*/  LDL.LU R20, [R1+0x3d0] ;  /* 0x0003d00001147983 */ /* 0x000f680000300800 */
[----:B------:R1:W-:Y:S04]  /*1ac40*/  LDGSTS.E [R10+0xbb00], desc[UR8][R8.64], P1 ;  /* 0x0bb00000080a7fae */ /* 0x0003e800089a1008 */
[----:B------:R1:W-:Y:S02]  /*1ac50*/  STL [R1+0x2cc], R22 ;  /* 0x0002cc1601007387 */ /* 0x0003e40000100800 */
[----:B-1----:R-:W-:Y:S01]  /*1ac60*/  IMAD.MOV.U32 R8, RZ, RZ, R27 ;  /* 0x000000ffff087224 */ /* 0x002fe200078e001b */
[----:B------:R-:W-:-:S05]  /*1ac70*/  MOV R9, R28 ;  /* 0x0000001c00097202 */ /* 0x000fca0000000f00 */
[----:B------:R1:W-:Y:S01]  /*1ac80*/  LDGSTS.E [R10+0xbb80], desc[UR8][R8.64], P0 ;  /* 0x0bb80000080a7fae */ /* 0x0003e200081a1008 */
[----:B------:R-:W-:-:S05]  /*1ac90*/  IMAD.X R26, R26, 0x1, R3, P2 ;  /* 0x000000011a1a7824 */ /* 0x000fca00010e0603 */
[----:B------:R-:W-:Y:S01]  /*1aca0*/  STL [R1+0x2c8], R26 ;  /* 0x0002c81a01007387 */ /* 0x000fe20000100800 */
[----:B------:R-:W-:Y:S01]  /*1acb0*/  IADD3.X R25, PT, PT, R25, R3, RZ, P3, !PT ;  /* 0x0000000319197210 */ /* 0x000fe20001ffe4ff */
        /* <DEDUP_REMOVED lines=16> */
[----:B--2---:R-:W-:-:S05]  /*1adc0*/  IMAD.X R15, R15, 0x1, R3, P2 ;  /* 0x000000010f0f7824 */ /* 0x004fca00010e0603 */
[----:B------:R1:W-:Y:S01]  /*1add0*/  STL [R1+0x348], R15 ;  /* 0x0003480f01007387 */ /* 0x0003e20000100800 */
[----:B------:R-:W-:Y:S02]  /*1ade0*/  MOV R9, R15 ;  /* 0x0000000f00097202 */ /* 0x000fe40000000f00 */
[----:B------:R-:W-:Y:S01]  /*1adf0*/  IADD3.X R21, PT, PT, R21, R3, RZ, P3, !PT ;  /* 0x0000000315157210 */ /* 0x000fe20001ffe4ff */
[----:B------:R-:W-:Y:S04]  /*1ae00*/  STL [R1+0x354], R16 ;  /* 0x0003541001007387 */ /* 0x000fe80000100800 */
[----:B------:R-:W2:Y:S04]  /*1ae10*/  LDL.LU R12, [R1+0x4cc] ;  /* 0x0004cc00010c7983 */ /* 0x000ea80000300800 */
[----:B------:R3:W-:Y:S04]  /*1ae20*/  STL [R1+0x350], R21 ;  /* 0x0003501501007387 */ /* 0x0007e80000100800 */
[----:B------:R3:W-:Y:S04]  /*1ae30*/  LDGSTS.E [R11+0x8c00], desc[UR8][R8.64], P1 ;  /* 0x08c00000080b7fae */ /* 0x0007e800089a1008 */
[----:B-1----:R-:W2:Y:S01]  /*1ae40*/  LDL.LU R15, [R1+0x4d4] ;  /* 0x0004d400010f7983 */ /* 0x002ea20000300800 */
[----:B---3--:R-:W-:-:S02]  /*1ae50*/  IADD3 R18, P2, PT, R18, R4, RZ ;  /* 0x0000000412127210 */ /* 0x008fc40007f5e0ff */
[----:B------:R-:W-:Y:S02]  /*1ae60*/  MOV R9, R21 ;  /* 0x0000001500097202 */ /* 0x000fe40000000f00 */
[----:B------:R-:W3:Y:S01]  /*1ae70*/  LDL.LU R21, [R1+0x4c8] ;  /* 0x0004c80001157983 */ /* 0x000ee20000300800 */
[----:B------:R-:W-:Y:S01]  /*1ae80*/  IMAD.MOV.U32 R8, RZ, RZ, R16 ;  /* 0x000000ffff087224 */ /* 0x000fe200078e0010 */
[----:B----4-:R-:W-:Y:S02]  /*1ae90*/  IADD3 R19, P3, PT, R19, R4, RZ ;  /* 0x0000000413137210 */ /* 0x010fe40007f7e0ff */
[----:B------:R-:W4:Y:S04]  /*1aea0*/  LDL.LU R16, [R1+0x4d0] ;  /* 0x0004d00001107983 */ /* 0x000f280000300800 */
[----:B------:R1:W-:Y:S04]  /*1aeb0*/  LDGSTS.E [R11+0x8c80], desc[UR8][R8.64], P0 ;  /* 0x08c80000080b7fae */ /* 0x0003e800081a1008 */
[----:B------:R1:W-:Y:S01]  /*1aec0*/  STL [R1+0x3cc], R18 ;  /* 0x0003cc1201007387 */ /* 0x0003e20000100800 */
[----:B-----5:R-:W-:-:S02]  /*1aed0*/  IMAD.X R23, R23, 0x1, R3, P2 ;  /* 0x0000000117177824 */ /* 0x020fc400010e0603 */
[----:B-1----:R-:W-:-:S03]  /*1aee0*/  IMAD.MOV.U32 R8, RZ, RZ, R18 ;  /* 0x000000ffff087224 */ /* 0x002fc600078e0012 */
[----:B------:R-:W-:Y:S01]  /*1aef0*/  STL [R1+0x3c8], R23 ;  /* 0x0003c81701007387 */ /* 0x000fe20000100800 */
[----:B------:R-:W-:Y:S02]  /*1af00*/  MOV R9, R23 ;  /* 0x0000001700097202 */ /* 0x000fe40000000f00 */
[----:B------:R-:W-:Y:S01]  /*1af10*/  IADD3.X R20, PT, PT, R20, R3, RZ, P3, !PT ;  /* 0x0000000314147210 */ /* 0x000fe20001ffe4ff */
[----:B------:R1:W-:Y:S04]  /*1af20*/  STL [R1+0x3d4], R19 ;  /* 0x0003d41301007387 */ /* 0x0003e80000100800 */
[----:B------:R-:W5:Y:S04]  /*1af30*/  LDL.LU R18, [R1+0x54c] ;  /* 0x00054c0001127983 */ /* 0x000f680000300800 */
[----:B------:R1:W-:Y:S04]  /*1af40*/  STL [R1+0x3d0], R20 ;  /* 0x0003d01401007387 */ /* 0x0003e80000100800 */
[----:B------:R1:W-:Y:S04]  /*1af50*/  LDGSTS.E [R11+0x9400], desc[UR8][R8.64], P1 ;  /* 0x09400000080b7fae */ /* 0x0003e800089a1008 */
[----:B------:R-:W5:Y:S01]  /*1af60*/  LDL.LU R26, [R1+0x554] ;  /* 0x00055400011a7983 */ /* 0x000f620000300800 */
[----:B-1----:R-:W-:-:S03]  /*1af70*/  IMAD.MOV.U32 R8, RZ, RZ, R19 ;  /* 0x000000ffff087224 */ /* 0x002fc600078e0013 */
[----:B------:R-:W5:Y:S01]  /*1af80*/  LDL.LU R19, [R1+0x548] ;  /* 0x0005480001137983 */ /* 0x000f620000300800 */
[----:B------:R-:W-:-:S03]  /*1af90*/  MOV R9, R20 ;  /* 0x0000001400097202 */ /* 0x000fc60000000f00 */
[----:B------:R-:W5:Y:S04]  /*1afa0*/  LDL.LU R27, [R1+0x550] ;  /* 0x00055000011b7983 */ /* 0x000f680000300800 */
[----:B------:R-:W5:Y:S04]  /*1afb0*/  LDL.LU R23, [R1+0x5cc] ;  /* 0x0005cc0001177983 */ /* 0x000f680000300800 */
[----:B------:R-:W5:Y:S01]  /*1afc0*/  LDL.LU R20, [R1+0x5d4] ;  /* 0x0005d40001147983 */ /* 0x000f620000300800 */
[----:B------:R-:W-:-:S03]  /*1afd0*/  IADD3 R22, P2, PT, R22, R4, RZ ;  /* 0x0000000416167210 */ /* 0x000fc60007f5e0ff */
[----:B------:R1:W-:Y:S04]  /*1afe0*/  LDGSTS.E [R11+0x9480], desc[UR8][R8.64], P0 ;  /* 0x09480000080b7fae */ /* 0x0003e800081a1008 */
[----:B------:R-:W-:Y:S01]  /*1aff0*/  STL [R1+0x44c], R22 ;  /* 0x00044c1601007387 */ /* 0x000fe20000100800 */
[----:B------:R-:W-:Y:S01]  /*1b000*/  IADD3 R10, P3, PT, R10, R4, RZ ;  /* 0x000000040a0a7210 */ /* 0x000fe20007f7e0ff */
[----:B------:R-:W-:-:S05]  /*1b010*/  IMAD.X R25, R25, 0x1, R3, P2 ;  /* 0x0000000119197824 */ /* 0x000fca00010e0603 */
[----:B------:R1:W-:Y:S02]  /*1b020*/  STL [R1+0x448], R25 ;  /* 0x0004481901007387 */ /* 0x0003e40000100800 */
[----:B-1----:R-:W-:Y:S02]  /*1b030*/  MOV R9, R25 ;  /* 0x0000001900097202 */ /* 0x002fe40000000f00 */
[----:B------:R-:W-:Y:S01]  /*1b040*/  IADD3.X R13, PT, PT, R13, R3, RZ, P3, !PT ;  /* 0x000000030d0d7210 */ /* 0x000fe20001ffe4ff */
[----:B------:R-:W-:Y:S01]  /*1b050*/  STL [R1+0x454], R10 ;  /* 0x0004540a01007387 */ /* 0x000fe20000100800 */
[----:B------:R-:W-:-:S03]  /*1b060*/  IMAD.MOV.U32 R8, RZ, RZ, R22 ;  /* 0x000000ffff087224 */ /* 0x000fc600078e0016 */
[----:B------:R-:W5:Y:S04]  /*1b070*/  LDL.LU R25, [R1+0x5c8] ;  /* 0x0005c80001197983 */ /* 0x000f680000300800 */
[----:B------:R1:W-:Y:S04]  /*1b080*/  STL [R1+0x450], R13 ;  /* 0x0004500d01007387 */ /* 0x0003e80000100800 */
[----:B------:R-:W5:Y:S04]  /*1b090*/  LDL.LU R22, [R1+0x5d0] ;  /* 0x0005d00001167983 */ /* 0x000f680000300800 */
[----:B------:R1:W-:Y:S02]  /*1b0a0*/  LDGSTS.E [R11+0x9c00], desc[UR8][R8.64], P1 ;  /* 0x09c00000080b7fae */ /* 0x0003e400089a1008 */
[----:B-1----:R-:W-:Y:S01]  /*1b0b0*/  IMAD.MOV.U32 R8, RZ, RZ, R10 ;  /* 0x000000ffff087224 */ /* 0x002fe200078e000a */
[----:B------:R-:W-:-:S02]  /*1b0c0*/  MOV R9, R13 ;  /* 0x0000000d00097202 */ /* 0x000fc40000000f00 */
[----:B------:R-:W5:Y:S04]  /*1b0d0*/  LDL.LU R13, [R1+0x64c] ;  /* 0x00064c00010d7983 */ /* 0x000f680000300800 */
[----:B------:R-:W5:Y:S04]  /*1b0e0*/  LDL.LU R10, [R1+0x654] ;  /* 0x00065400010a7983 */ /* 0x000f680000300800 */
[----:B------:R1:W-:Y:S01]  /*1b0f0*/  LDGSTS.E [R11+0x9c80], desc[UR8][R8.64], P0 ;  /* 0x09c80000080b7fae */ /* 0x0003e200081a1008 */
[----:B--2---:R-:W-:-:S05]  /*1b100*/  IADD3 R12, P2, PT, R12, R4, RZ ;  /* 0x000000040c0c7210 */ /* 0x004fca0007f5e0ff */
[----:B------:R-:W-:Y:S01]  /*1b110*/  STL [R1+0x4cc], R12 ;  /* 0x0004cc0c01007387 */ /* 0x000fe20000100800 */
[----:B------:R-:W-:Y:S01]  /*1b120*/  IADD3 R15, P3, PT, R15, R4, RZ ;  /* 0x000000040f0f7210 */ /* 0x000fe20007f7e0ff */
[----:B-1----:R-:W-:Y:S02]  /*1b130*/  IMAD.MOV.U32 R8, RZ, RZ, R12 ;  /* 0x000000ffff087224 */ /* 0x002fe400078e000c */
[----:B---3--:R-:W-:Y:S01]  /*1b140*/  IMAD.X R21, R21, 0x1, R3, P2 ;  /* 0x0000000115157824 */ /* 0x008fe200010e0603 */
[----:B----4-:R-:W-:-:S04]  /*1b150*/  IADD3.X R16, PT, PT, R16, R3, RZ, P3, !PT ;  /* 0x0000000310107210 */ /* 0x010fc80001ffe4ff */
[----:B------:R1:W-:Y:S01]  /*1b160*/  STL [R1+0x4c8], R21 ;  /* 0x0004c81501007387 */ /* 0x0003e20000100800 */
[----:B------:R-:W-:-:S03]  /*1b170*/  MOV R9, R21 ;  /* 0x0000001500097202 */ /* 0x000fc60000000f00 */
[----:B------:R-:W-:Y:S04]  /*1b180*/  STL [R1+0x4d4], R15 ;  /* 0x0004d40f01007387 */ /* 0x000fe80000100800 */
[----:B------:R2:W-:Y:S04]  /*1b190*/  LDGSTS.E [R11+0xa400], desc[UR8][R8.64], P1 ;  /* 0x0a400000080b7fae */ /* 0x0005e800089a1008 */
[----:B-1----:R-:W3:Y:S04]  /*1b1a0*/  LDL.LU R21, [R1+0x648] ;  /* 0x0006480001157983 */ /* 0x002ee80000300800 */
[----:B------:R1:W-:Y:S04]  /*1b1b0*/  STL [R1+0x4d0], R16 ;  /* 0x0004d01001007387 */ /* 0x0003e80000100800 */
[----:B------:R-:W4:Y:S01]  /*1b1c0*/  LDL.LU R12, [R1+0x650] ;  /* 0x00065000010c7983 */ /* 0x000f220000300800 */
[----:B--2---:R-:W-:Y:S01]  /*1b1d0*/  IMAD.MOV.U32 R8, RZ, RZ, R15 ;  /* 0x000000ffff087224 */ /* 0x004fe200078e000f */
[----:B------:R-:W-:-:S02]  /*1b1e0*/  MOV R9, R16 ;  /* 0x0000001000097202 */ /* 0x000fc40000000f00 */
[----:B-1----:R-:W2:Y:S01]  /*1b1f0*/  LDL.LU R16, [R1+0x2dc] ;  /* 0x0002dc0001107983 */ /* 0x002ea20000300800 */
[----:B-----5:R-:W-:-:S03]  /*1b200*/  IADD3 R18, P2, PT, R18, R4, RZ ;  /* 0x0000000412127210 */ /* 0x020fc60007f5e0ff */
[----:B------:R-:W5:Y:S04]  /*1b210*/  LDL.LU R15, [R1+0x2e4] ;  /* 0x0002e400010f7983 */ /* 0x000f680000300800 */
[----:B------:R1:W-:Y:S04]  /*1b220*/  STL [R1+0x54c], R18 ;  /* 0x00054c1201007387 */ /* 0x0003e80000100800 */
[----:B------:R1:W-:Y:S01]  /*1b230*/  LDGSTS.E [R11+0xa480], desc[UR8][R8.64], P0 ;  /* 0x0a480000080b7fae */ /* 0x0003e200081a1008 */
[----:B------:R-:W-:Y:S01]  /*1b240*/  IADD3 R26, P3, PT, R26, R4, RZ ;  /* 0x000000041a1a7210 */ /* 0x000fe20007f7e0ff */
[----:B------:R-:W-:-:S02]  /*1b250*/  IMAD.X R19, R19, 0x1, R3, P2 ;  /* 0x0000000113137824 */ /* 0x000fc400010e0603 */
[----:B-1----:R-:W-:Y:S01]  /*1b260*/  IMAD.MOV.U32 R8, RZ, RZ, R18 ;  /* 0x000000ffff087224 */ /* 0x002fe200078e0012 */
[----:B------:R-:W-:Y:S02]  /*1b270*/  IADD3.X R27, PT, PT, R27, R3, RZ, P3, !PT ;  /* 0x000000031b1b7210 */ /* 0x000fe40001ffe4ff */
[----:B------:R1:W-:Y:S01]  /*1b280*/  STL [R1+0x548], R19 ;  /* 0x0005481301007387 */ /* 0x0003e20000100800 */
[----:B------:R-:W-:-:S03]  /*1b290*/  MOV R9, R19 ;  /* 0x0000001300097202 */ /* 0x000fc60000000f00 */
[----:B------:R-:W-:Y:S01]  /*1b2a0*/  STL [R1+0x554], R26 ;  /* 0x0005541a01007387 */ /* 0x000fe20000100800 */
[----:B------:R-:W-:-:S03]  /*1b2b0*/  IADD3 R23, P2, PT, R23, R4, RZ ;  /* 0x0000000417177210 */ /* 0x000fc60007f5e0ff */
[----:B------:R-:W5:Y:S04]  /*1b2c0*/  LDL.LU R18, [R1+0x2d8] ;  /* 0x0002d80001127983 */ /* 0x000f680000300800 */
[----:B------:R-:W-:Y:S04]  /*1b2d0*/  STL [R1+0x550], R27 ;  /* 0x0005501b01007387 */ /* 0x000fe80000100800 */
[----:B-1----:R-:W5:Y:S04]  /*1b2e0*/  LDL.LU R19, [R1+0x2e0] ;  /* 0x0002e00001137983 */ /* 0x002f680000300800 */
[----:B------:R1:W-:Y:S01]  /*1b2f0*/  LDGSTS.E [R11+0xac00], desc[UR8][R8.64], P1 ;  /* 0x0ac00000080b7fae */ /* 0x0003e200089a1008 */
[----:B------:R-:W-:Y:S01]  /*1b300*/  IADD3 R20, P3, PT, R20, R4, RZ ;  /* 0x0000000414147210 */ /* 0x000fe20007f7e0ff */
[----:B-1----:R-:W-:Y:S01]  /*1b310*/  IMAD.MOV.U32 R8, RZ, RZ, R26 ;  /* 0x000000ffff087224 */ /* 0x002fe200078e001a */
[----:B------:R-:W-:Y:S01]  /*1b320*/  MOV R9, R27 ;  /* 0x0000001b00097202 */ /* 0x000fe20000000f00 */
[----:B------:R-:W-:Y:S04]  /*1b330*/  STL [R1+0x5cc], R23 ;  /* 0x0005cc1701007387 */ /* 0x000fe80000100800 */
[----:B------:R1:W-:Y:S01]  /*1b340*/  LDGSTS.E [R11+0xac80], desc[UR8][R8.64], P0 ;  /* 0x0ac80000080b7fae */ /* 0x0003e200081a1008 */
[----:B------:R-:W-:-:S02]  /*1b350*/  IMAD.X R25, R25, 0x1, R3, P2 ;  /* 0x0000000119197824 */ /* 0x000fc400010e0603 */
[----:B-1----:R-:W-:-:S03]  /*1b360*/  IMAD.MOV.U32 R8, RZ, RZ, R23 ;  /* 0x000000ffff087224 */ /* 0x002fc600078e0017 */
[----:B------:R-:W-:Y:S02]  /*1b370*/  MOV R9, R25 ;  /* 0x0000001900097202 */ /* 0x000fe40000000f00 */
[----:B------:R-:W-:Y:S01]  /*1b380*/  IADD3.X R22, PT, PT, R22, R3, RZ, P3, !PT ;  /* 0x0000000316167210 */ /* 0x000fe20001ffe4ff */
[----:B------:R-:W-:Y:S04]  /*1b390*/  STL [R1+0x5c8], R25 ;  /* 0x0005c81901007387 */ /* 0x000fe80000100800 */
[----:B------:R-:W-:Y:S04]  /*1b3a0*/  STL [R1+0x5d4], R20 ;  /* 0x0005d41401007387 */ /* 0x000fe80000100800 */
[----:B------:R1:W-:Y:S04]  /*1b3b0*/  LDGSTS.E [R11+0xb400], desc[UR8][R8.64], P1 ;  /* 0x0b400000080b7fae */ /* 0x0003e800089a1008 */
[----:B------:R1:W-:Y:S02]  /*1b3c0*/  STL [R1+0x5d0], R22 ;  /* 0x0005d01601007387 */ /* 0x0003e40000100800 */
[----:B-1----:R-:W-:Y:S01]  /*1b3d0*/  MOV R9, R22 ;  /* 0x0000001600097202 */ /* 0x002fe20000000f00 */
[----:B------:R-:W-:Y:S01]  /*1b3e0*/  IMAD.MOV.U32 R8, RZ, RZ, R20 ;  /* 0x000000ffff087224 */ /* 0x000fe200078e0014 */
[----:B------:R-:W5:Y:S04]  /*1b3f0*/  LDL.LU R22, [R1+0x358] ;  /* 0x0003580001167983 */ /* 0x000f680000300800 */
[----:B------:R-:W5:Y:S04]  /*1b400*/  LDL.LU R20, [R1+0x35c] ;  /* 0x00035c0001147983 */ /* 0x000f680000300800 */
[----:B------:R-:W5:Y:S04]  /*1b410*/  LDL.LU R27, [R1+0x360] ;  /* 0x00036000011b7983 */ /* 0x000f680000300800 */
[----:B------:R-:W5:Y:S01]  /*1b420*/  LDL.LU R26, [R1+0x364] ;  /* 0x00036400011a7983 */ /* 0x000f620000300800 */
[----:B------:R-:W-:-:S02]  /*1b430*/  IADD3 R13, P2, PT, R13, R4, RZ ;  /* 0x000000040d0d7210 */ /* 0x000fc40007f5e0ff */
[----:B------:R-:W-:Y:S01]  /*1b440*/  IADD3 R10, P3, PT, R10, R4, RZ ;  /* 0x000000040a0a7210 */ /* 0x000fe20007f7e0ff */
[----:B------:R1:W-:Y:S04]  /*1b450*/  LDGSTS.E [R11+0xb480], desc[UR8][R8.64], P0 ;  /* 0x0b480000080b7fae */ /* 0x0003e800081a1008 */
[----:B------:R-:W-:Y:S01]  /*1b460*/  STL [R1+0x64c], R13 ;  /* 0x00064c0d01007387 */ /* 0x000fe20000100800 */
[----:B-1----:R-:W-:Y:S02]  /*1b470*/  IMAD.MOV.U32 R8, RZ, RZ, R13 ;  /* 0x000000ffff087224 */ /* 0x002fe400078e000d */
[----:B------:R-:W-:Y:S02]  /*1b480*/  IMAD.SHL.U32 R219, R17, 0x4, RZ ;  /* 0x0000000411db7824 */ /* 0x000fe400078e00ff */
[----:B---3--:R-:W-:-:S05]  /*1b490*/  IMAD.X R21, R21, 0x1, R3, P2 ;  /* 0x0000000115157824 */ /* 0x008fca00010e0603 */
[----:B------:R1:W-:Y:S01]  /*1b4a0*/  STL [R1+0x648], R21 ;  /* 0x0006481501007387 */ /* 0x0003e20000100800 */
[----:B------:R-:W-:Y:S02]  /*1b4b0*/  MOV R9, R21 ;  /* 0x0000001500097202 */ /* 0x000fe40000000f00 */
[----:B----4-:R-:W-:Y:S01]  /*1b4c0*/  IADD3.X R12, PT, PT, R12, R3, RZ, P3, !PT ;  /* 0x000000030c0c7210 */ /* 0x010fe20001ffe4ff */
[----:B------:R-:W-:Y:S04]  /*1b4d0*/  STL [R1+0x654], R10 ;  /* 0x0006540a01007387 */ /* 0x000fe80000100800 */
[----:B------:R3:W-:Y:S04]  /*1b4e0*/  LDGSTS.E [R11+0xbc00], desc[UR8][R8.64], P1 ;  /* 0x0bc00000080b7fae */ /* 0x0007e800089a1008 */
[----:B-1----:R-:W4:Y:S01]  /*1b4f0*/  LDL.LU R21, [R1+0x3dc] ;  /* 0x0003dc0001157983 */ /* 0x002f220000300800 */
[----:B--2---:R-:W-:-:S03]  /*1b500*/  IADD3 R16, P2, PT, R16, R4, RZ ;  /* 0x0000000410107210 */ /* 0x004fc60007f5e0ff */
[----:B------:R1:W-:Y:S04]  /*1b510*/  STL [R1+0x650], R12 ;  /* 0x0006500c01007387 */ /* 0x0003e80000100800 */
[----:B------:R-:W2:Y:S01]  /*1b520*/  LDL.LU R13, [R1+0x3e4] ;  /* 0x0003e400010d7983 */ /* 0x000ea20000300800 */
[----:B-----5:R-:W-:-:S03]  /*1b530*/  IADD3 R15, P3, PT, R15, R4, RZ ;  /* 0x000000040f0f7210 */ /* 0x020fc60007f7e0ff */
[----:B------:R-:W5:Y:S01]  /*1b540*/  LDL.LU R25, [R1+0x3d8] ;  /* 0x0003d80001197983 */ /* 0x000f620000300800 */
[----:B---3--:R-:W-:-:S03]  /*1b550*/  IMAD.MOV.U32 R8, RZ, RZ, R10 ;  /* 0x000000ffff087224 */ /* 0x008fc600078e000a */
[----:B------:R-:W3:Y:S01]  /*1b560*/  LDL.LU R23, [R1+0x3e0] ;  /* 0x0003e00001177983 */ /* 0x000ee20000300800 */
[----:B------:R-:W-:-:S03]  /*1b570*/  MOV R9, R12 ;  /* 0x0000000c00097202 */ /* 0x000fc60000000f00 */
[----:B------:R1:W-:Y:S04]  /*1b580*/  STL [R1+0x2dc], R16 ;  /* 0x0002dc1001007387 */ /* 0x0003e80000100800 */
[----:B------:R1:W-:Y:S01]  /*1b590*/  LDGSTS.E [R11+0xbc80], desc[UR8][R8.64], P0 ;  /* 0x0bc80000080b7fae */ /* 0x0003e200081a1008 */
[----:B------:R-:W-:-:S05]  /*1b5a0*/  IADD3.X R18, PT, PT, R18, R3, RZ, P2, !PT ;  /* 0x0000000312127210 */ /* 0x000fca00017fe4ff */
[----:B------:R1:W-:Y:S01]  /*1b5b0*/  STL [R1+0x2d8], R18 ;  /* 0x0002d81201007387 */ /* 0x0003e20000100800 */
[----:B------:R-:W-:-:S03]  /*1b5c0*/  IMAD.X R19, R19, 0x1, R3, P3 ;  /* 0x0000000113137824 */ /* 0x000fc600018e0603 */
[----:B------:R-:W-:Y:S04]  /*1b5d0*/  STL [R1+0x2e4], R15 ;  /* 0x0002e40f01007387 */ /* 0x000fe80000100800 */
[----:B-1----:R-:W3:Y:S01]  /*1b5e0*/  LDL.LU R12, [R1+0x45c] ;  /* 0x00045c00010c7983 */ /* 0x002ee20000300800 */
[----:B------:R-:W-:-:S03]  /*1b5f0*/  IMAD.MOV.U32 R8, RZ, RZ, R16 ;  /* 0x000000ffff087224 */ /* 0x000fc600078e0010 */
[----:B------:R1:W-:Y:S04]  /*1b600*/  STL [R1+0x2e0], R19 ;  /* 0x0002e01301007387 */ /* 0x0003e80000100800 */
[----:B------:R-:W3:Y:S01]  /*1b610*/  LDL.LU R17, [R1+0x464] ;  /* 0x0004640001117983 */ /* 0x000ee20000300800 */
[----:B------:R-:W-:-:S03]  /*1b620*/  LOP3.LUT R10, R219, 0x50, RZ, 0x3c, !PT ;  /* 0x00000050db0a7812 */ /* 0x000fc600078e3cff */
[----:B------:R-:W3:Y:S01]  /*1b630*/  LDL.LU R16, [R1+0x458] ;  /* 0x0004580001107983 */ /* 0x000ee20000300800 */
[----:B------:R-:W-:-:S03]  /*1b640*/  MOV R9, R18 ;  /* 0x0000001200097202 */ /* 0x000fc60000000f00 */
[----:B------:R-:W3:Y:S01]  /*1b650*/  LDL.LU R18, [R1+0x460] ;  /* 0x0004600001127983 */ /* 0x000ee20000300800 */
[----:B------:R-:W-:-:S05]  /*1b660*/  IADD3 R10, PT, PT, R10, UR7, RZ ;  /* 0x000000070a0a7c10 */ /* 0x000fca000fffe0ff */
[----:B------:R1:W-:Y:S02]  /*1b670*/  LDGSTS.E [R10+0x8500], desc[UR8][R8.64], P1 ;  /* 0x08500000080a7fae */ /* 0x0003e400089a1008 */
[----:B-1----:R-:W-:Y:S01]  /*1b680*/  IMAD.MOV.U32 R8, RZ, RZ, R15 ;  /* 0x000000ffff087224 */ /* 0x002fe200078e000f */
[----:B------:R-:W-:Y:S02]  /*1b690*/  MOV R9, R19 ;  /* 0x0000001300097202 */ /* 0x000fe40000000f00 */
[----:B------:R-:W3:Y:S04]  /*1b6a0*/  LDL.LU R19, [R1+0x4dc] ;  /* 0x0004dc0001137983 */ /* 0x000ee80000300800 */
[----:B------:R-:W3:Y:S04]  /*1b6b0*/  LDL.LU R15, [R1+0x4e4] ;  /* 0x0004e400010f7983 */ /* 0x000ee80000300800 */
[----:B------:R1:W-:Y:S01]  /*1b6c0*/  LDGSTS.E [R10+0x8580], desc[UR8][R8.64], P0 ;  /* 0x08580000080a7fae */ /* 0x0003e200081a1008 */
[----:B------:R-:W-:-:S05]  /*1b6d0*/  IADD3 R20, P2, PT, R20, R4, RZ ;  /* 0x0000000414147210 */ /* 0x000fca0007f5e0ff */
[----:B------:R-:W-:Y:S01]  /*1b6e0*/  IMAD.X R22, R22, 0x1, R3, P2 ;  /* 0x0000000116167824 */ /* 0x000fe200010e0603 */
[----:B------:R-:W-:Y:S01]  /*1b6f0*/  IADD3 R26, P3, PT, R26, R4, RZ ;  /* 0x000000041a1a7210 */ /* 0x000fe20007f7e0ff */
[----:B------:R-:W-:Y:S03]  /*1b700*/  STL [R1+0x35c], R20 ;  /* 0x00035c1401007387 */ /* 0x000fe60000100800 */
[----:B-1----:R-:W-:Y:S02]  /*1b710*/  MOV R9, R22 ;  /* 0x0000001600097202 */ /* 0x002fe40000000f00 */
[----:B------:R-:W-:Y:S01]  /*1b720*/  IADD3.X R27, PT, PT, R27, R3, RZ, P3, !PT ;  /* 0x000000031b1b7210 */ /* 0x000fe20001ffe4ff */
[----:B------:R1:W-:Y:S04]  /*1b730*/  STL [R1+0x358], R22 ;  /* 0x0003581601007387 */ /* 0x0003e80000100800 */
[----:B------:R-:W-:Y:S01]  /*1b740*/  STL [R1+0x364], R26 ;  /* 0x0003641a01007387 */ /* 0x000fe20000100800 */
[----:B------:R-:W-:-:S03]  /*1b750*/  IMAD.MOV.U32 R8, RZ, RZ, R20 ;  /* 0x000000ffff087224 */ /* 0x000fc600078e0014 */
[----:B-1----:R-:W3:Y:S04]  /*1b760*/  LDL.LU R22, [R1+0x4d8] ;  /* 0x0004d80001167983 */ /* 0x002ee80000300800 */
[----:B------:R-:W-:Y:S04]  /*1b770*/  STL [R1+0x360], R27 ;  /* 0x0003601b01007387 */ /* 0x000fe80000100800 */
[----:B------:R-:W3:Y:S04]  /*1b780*/  LDL.LU R20, [R1+0x4e0] ;  /* 0x0004e00001147983 */ /* 0x000ee80000300800 */
[----:B------:R1:W-:Y:S02]  /*1b790*/  LDGSTS.E [R10+0x8d00], desc[UR8][R8.64], P1 ;  /* 0x08d00000080a7fae */ /* 0x0003e400089a1008 */
[----:B-1----:R-:W-:Y:S01]  /*1b7a0*/  IMAD.MOV.U32 R8, RZ, RZ, R26 ;  /* 0x000000ffff087224 */ /* 0x002fe200078e001a */
[----:B------:R-:W-:-:S05]  /*1b7b0*/  MOV R9, R27 ;  /* 0x0000001b00097202 */ /* 0x000fca0000000f00 */
[----:B------:R1:W-:Y:S01]  /*1b7c0*/  LDGSTS.E [R10+0x8d80], desc[UR8][R8.64], P0 ;  /* 0x08d80000080a7fae */ /* 0x0003e200081a1008 */
[----:B----4-:R-:W-:-:S05]  /*1b7d0*/  IADD3 R21, P2, PT, R21, R4, RZ ;  /* 0x0000000415157210 */ /* 0x010fca0007f5e0ff */
[----:B------:R4:W-:Y:S01]  /*1b7e0*/  STL [R1+0x3dc], R21 ;  /* 0x0003dc1501007387 */ /* 0x0009e20000100800 */
[----:B--2---:R-:W-:Y:S01]  /*1b7f0*/  IADD3 R13, P3, PT, R13, R4, RZ ;  /* 0x000000040d0d7210 */ /* 0x004fe20007f7e0ff */
[----:B-----5:R-:W-:Y:S02]  /*1b800*/  IMAD.X R25, R25, 0x1, R3, P2 ;  /* 0x0000000119197824 */ /* 0x020fe400010e0603 */
[----:B-1----:R-:W-:Y:S01]  /*1b810*/  IMAD.MOV.U32 R8, RZ, RZ, R21 ;  /* 0x000000ffff087224 */ /* 0x002fe200078e0015 */
[----:B---3--:R-:W-:Y:S02]  /*1b820*/  IADD3.X R23, PT, PT, R23, R3, RZ, P3, !PT ;  /* 0x0000000317177210 */ /* 0x008fe40001ffe4ff */
[----:B------:R-:W-:Y:S01]  /*1b830*/  STL [R1+0x3d8], R25 ;  /* 0x0003d81901007387 */ /* 0x000fe20000100800 */
[----:B------:R-:W-:-:S03]  /*1b840*/  MOV R9, R25 ;  /* 0x0000001900097202 */ /* 0x000fc60000000f00 */
[----:B------:R-:W-:Y:S04]  /*1b850*/  STL [R1+0x3e4], R13 ;  /* 0x0003e40d01007387 */ /* 0x000fe80000100800 */
[----:B----4-:R-:W2:Y:S04]  /*1b860*/  LDL.LU R21, [R1+0x55c] ;  /* 0x00055c0001157983 */ /* 0x010ea80000300800 */
[----:B------:R1:W-:Y:S04]  /*1b870*/  STL [R1+0x3e0], R23 ;  /* 0x0003e01701007387 */ /* 0x0003e80000100800 */
[----:B------:R3:W-:Y:S04]  /*1b880*/  LDGSTS.E [R10+0x9500], desc[UR8][R8.64], P1 ;  /* 0x09500000080a7fae */ /* 0x0007e800089a1008 */
[----:B------:R-:W4:Y:S01]  /*1b890*/  LDL.LU R11, [R1+0x564] ;  /* 0x00056400010b7983 */ /* 0x000f220000300800 */
[----:B---3--:R-:W-:-:S02]  /*1b8a0*/  MOV R9, R23 ;  /* 0x0000001700097202 */ /* 0x008fc40000000f00 */
[----:B------:R-:W-:Y:S01]  /*1b8b0*/  IADD3 R12, P2, PT, R12, R4, RZ ;  /* 0x000000040c0c7210 */ /* 0x000fe20007f5e0ff */
[----:B-1----:R-:W3:Y:S01]  /*1b8c0*/  LDL.LU R23, [R1+0x558] ;  /* 0x0005580001177983 */ /* 0x002ee20000300800 */
[----:B------:R-:W-:-:S03]  /*1b8d0*/  IMAD.MOV.U32 R8, RZ, RZ, R13 ;  /* 0x000000ffff087224 */ /* 0x000fc600078e000d */
[----:B------:R-:W5:Y:S01]  /*1b8e0*/  LDL.LU R13, [R1+0x560] ;  /* 0x00056000010d7983 */ /* 0x000f620000300800 */
[----:B------:R-:W-:-:S03]  /*1b8f0*/  IADD3 R17, P3, PT, R17, R4, RZ ;  /* 0x0000000411117210 */ /* 0x000fc60007f7e0ff */
[----:B------:R1:W-:Y:S01]  /*1b900*/  LDGSTS.E [R10+0x9580], desc[UR8][R8.64], P0 ;  /* 0x09580000080a7fae */ /* 0x0003e200081a1008 */
[----:B------:R-:W-:-:S03]  /*1b910*/  IMAD.X R16, R16, 0x1, R3, P2 ;  /* 0x0000000110107824 */ /* 0x000fc600010e0603 */
[----:B------:R-:W-:Y:S01]  /*1b920*/  STL [R1+0x45c], R12 ;  /* 0x00045c0c01007387 */ /* 0x000fe20000100800 */
[----:B------:R-:W-:-:S03]  /*1b930*/  IADD3.X R18, PT, PT, R18, R3, RZ, P3, !PT ;  /* 0x0000000312127210 */ /* 0x000fc60001ffe4ff */
[----:B------:R1:W-:Y:S02]  /*1b940*/  STL [R1+0x458], R16 ;  /* 0x0004581001007387 */ /* 0x0003e40000100800 */
[----:B-1----:R-:W-:Y:S01]  /*1b950*/  IMAD.MOV.U32 R8, RZ, RZ, R12 ;  /* 0x000000ffff087224 */ /* 0x002fe200078e000c */
[----:B------:R-:W-:Y:S01]  /*1b960*/  MOV R9, R16 ;  /* 0x0000001000097202 */ /* 0x000fe20000000f00 */
[----:B------:R1:W-:Y:S04]  /*1b970*/  STL [R1+0x464], R17 ;  /* 0x0004641101007387 */ /* 0x0003e80000100800 */
[----:B------:R-:W5:Y:S04]  /*1b980*/  LDL.LU R16, [R1+0x5dc] ;  /* 0x0005dc0001107983 */ /* 0x000f680000300800 */
[----:B------:R1:W-:Y:S04]  /*1b990*/  STL [R1+0x460], R18 ;  /* 0x0004601201007387 */ /* 0x0003e80000100800 */
[----:B------:R1:W-:Y:S04]  /*1b9a0*/  LDGSTS.E [R10+0x9d00], desc[UR8][R8.64], P1 ;  /* 0x09d00000080a7fae */ /* 0x0003e800089a1008 */
[----:B------:R-:W5:Y:S01]  /*1b9b0*/  LDL.LU R12, [R1+0x5e4] ;  /* 0x0005e400010c7983 */ /* 0x000f620000300800 */
[----:B------:R-:W-:Y:S01]  /*1b9c0*/  IADD3 R19, P2, PT, R19, R4, RZ ;  /* 0x0000000413137210 */ /* 0x000fe20007f5e0ff */
[----:B-1----:R-:W-:-:S02]  /*1b9d0*/  IMAD.MOV.U32 R8, RZ, RZ, R17 ;  /* 0x000000ffff087224 */ /* 0x002fc400078e0011 */
[----:B------:R-:W5:Y:S01]  /*1b9e0*/  LDL.LU R17, [R1+0x5d8] ;  /* 0x0005d80001117983 */ /* 0x000f620000300800 */
[----:B------:R-:W-:-:S03]  /*1b9f0*/  MOV R9, R18 ;  /* 0x0000001200097202 */ /* 0x000fc60000000f00 */
[----:B------:R-:W5:Y:S01]  /*1ba00*/  LDL.LU R18, [R1+0x5e0] ;  /* 0x0005e00001127983 */ /* 0x000f620000300800 */
[----:B------:R-:W-:-:S03]  /*1ba10*/  IADD3 R15, P3, PT, R15, R4, RZ ;  /* 0x000000040f0f7210 */ /* 0x000fc60007f7e0ff */
[----:B------:R1:W-:Y:S04]  /*1ba20*/  STL [R1+0x4dc], R19 ;  /* 0x0004dc1301007387 */ /* 0x0003e80000100800 */
[----:B------:R1:W-:Y:S02]  /*1ba30*/  LDGSTS.E [R10+0x9d80], desc[UR8][R8.64], P0 ;  /* 0x09d80000080a7fae */ /* 0x0003e400081a1008 */
[----:B-1----:R-:W-:Y:S02]  /*1ba40*/  IMAD.MOV.U32 R8, RZ, RZ, R19 ;  /* 0x000000ffff087224 */ /* 0x002fe400078e0013 */
[----:B------:R-:W-:-:S05]  /*1ba50*/  IMAD.X R22, R22, 0x1, R3, P2 ;  /* 0x0000000116167824 */ /* 0x000fca00010e0603 */
[----:B------:R1:W-:Y:S01]  /*1ba60*/  STL [R1+0x4d8], R22 ;  /* 0x0004d81601007387 */ /* 0x0003e20000100800 */
[----:B------:R-:W-:-:S03]  /*1ba70*/  IADD3.X R20, PT, PT, R20, R3, RZ, P3, !PT ;  /* 0x0000000314147210 */ /* 0x000fc60001ffe4ff */
[----:B------:R-:W-:Y:S04]  /*1ba80*/  STL [R1+0x4e4], R15 ;  /* 0x0004e40f01007387 */ /* 0x000fe80000100800 */
[----:B------:R-:W5:Y:S01]  /*1ba90*/  LDL.LU R19, [R1+0x65c] ;  /* 0x00065c0001137983 */ /* 0x000f620000300800 */
[----:B------:R-:W-:-:S03]  /*1baa0*/  MOV R9, R22 ;  /* 0x0000001600097202 */ /* 0x000fc60000000f00 */
[----:B------:R1:W-:Y:S04]  /*1bab0*/  STL [R1+0x4e0], R20 ;  /* 0x0004e01401007387 */ /* 0x0003e80000100800 */
[----:B------:R-:W5:Y:S04]  /*1bac0*/  LDL.LU R25, [R1+0x664] ;  /* 0x0006640001197983 */ /* 0x000f680000300800 */
[----:B-1----:R-:W5:Y:S04]  /*1bad0*/  LDL.LU R22, [R1+0x658] ;  /* 0x0006580001167983 */ /* 0x002f680000300800 */
        /* <DEDUP_REMOVED lines=9> */
[----:B----4-:R-:W-:Y:S01]  /*1bb70*/  IADD3 R11, P3, PT, R11, R4, RZ ;  /* 0x000000040b0b7210 */ /* 0x010fe20007f7e0ff */
[----:B-1----:R-:W-:Y:S02]  /*1bb80*/  IMAD.MOV.U32 R8, RZ, RZ, R21 ;  /* 0x000000ffff087224 */ /* 0x002fe400078e0015 */
[----:B---3--:R-:W-:Y:S01]  /*1bb90*/  IMAD.X R23, R23, 0x1, R3, P2 ;  /* 0x0000000117177824 */ /* 0x008fe200010e0603 */
[----:B-----5:R-:W-:-:S04]  /*1bba0*/  IADD3.X R13, PT, PT, R13, R3, RZ, P3, !PT ;  /* 0x000000030d0d7210 */ /* 0x020fc80001ffe4ff */
[----:B------:R1:W-:Y:S01]  /*1bbb0*/  STL [R1+0x558], R23 ;  /* 0x0005581701007387 */ /* 0x0003e20000100800 */
[----:B------:R-:W-:-:S03]  /*1bbc0*/  MOV R9, R23 ;  /* 0x0000001700097202 */ /* 0x000fc60000000f00 */
[----:B------:R2:W-:Y:S04]  /*1bbd0*/  STL [R1+0x564], R11 ;  /* 0x0005640b01007387 */ /* 0x0005e80000100800 */
[----:B------:R3:W-:Y:S04]  /*1bbe0*/  LDGSTS.E [R10+0xad00], desc[UR8][R8.64], P1 ;  /* 0x0ad00000080a7fae */ /* 0x0007e800089a1008 */
[----:B-1----:R-:W4:Y:S04]  /*1bbf0*/  LDL.LU R23, [R1+0x2e8] ;  /* 0x0002e80001177983 */ /* 0x002f280000300800 */
[----:B------:R1:W-:Y:S04]  /*1bc00*/  STL [R1+0x560], R13 ;  /* 0x0005600d01007387 */ /* 0x0003e80000100800 */
[----:B------:R-:W5:Y:S01]  /*1bc10*/  LDL.LU R21, [R1+0x2f0] ;  /* 0x0002f00001157983 */ /* 0x000f620000300800 */
[-C--:B------:R-:W-:Y:S01]  /*1bc20*/  IADD3 R16, P2, PT, R16, R4.reuse, RZ ;  /* 0x0000000410107210 */ /* 0x080fe20007f5e0ff */
[----:B---3--:R-:W-:Y:S01]  /*1bc30*/  IMAD.MOV.U32 R8, RZ, RZ, R11 ;  /* 0x000000ffff087224 */ /* 0x008fe200078e000b */
[----:B------:R-:W-:Y:S01]  /*1bc40*/  MOV R9, R13 ;  /* 0x0000000d00097202 */ /* 0x000fe20000000f00 */
[----:B--2---:R-:W2:Y:S04]  /*1bc50*/  LDL.LU R11, [R1+0x36c] ;  /* 0x00036c00010b7983 */ /* 0x004ea80000300800 */
[----:B-1----:R-:W3:Y:S01]  /*1bc60*/  LDL.LU R13, [R1+0x374] ;  /* 0x00037400010d7983 */ /* 0x002ee20000300800 */
[----:B------:R-:W-:-:S03]  /*1bc70*/  IADD3 R12, P3, PT, R12, R4, RZ ;  /* 0x000000040c0c7210 */ /* 0x000fc60007f7e0ff */
[----:B------:R1:W-:Y:S04]  /*1bc80*/  STL [R1+0x5dc], R16 ;  /* 0x0005dc1001007387 */ /* 0x0003e80000100800 */
[----:B------:R1:W-:Y:S01]  /*1bc90*/  LDGSTS.E [R10+0xad80], desc[UR8][R8.64], P0 ;  /* 0x0ad80000080a7fae */ /* 0x0003e200081a1008 */
[----:B------:R-:W-:Y:S01]  /*1bca0*/  IMAD.X R17, R17, 0x1, R3, P2 ;  /* 0x0000000111117824 */ /* 0x000fe200010e0603 */
[----:B------:R-:W-:-:S04]  /*1bcb0*/  IADD3.X R18, PT, PT, R18, R3, RZ, P3, !PT ;  /* 0x0000000312127210 */ /* 0x000fc80001ffe4ff */
[----:B------:R1:W-:Y:S02]  /*1bcc0*/  STL [R1+0x5d8], R17 ;  /* 0x0005d81101007387 */ /* 0x0003e40000100800 */
[----:B-1----:R-:W-:Y:S02]  /*1bcd0*/  IMAD.MOV.U32 R8, RZ, RZ, R16 ;  /* 0x000000ffff087224 */ /* 0x002fe400078e0010 */
[----:B------:R1:W-:Y:S04]  /*1bce0*/  STL [R1+0x5e4], R12 ;  /* 0x0005e40c01007387 */ /* 0x0003e80000100800 */
[----:B------:R-:W3:Y:S01]  /*1bcf0*/  LDL.LU R16, [R1+0x368] ;  /* 0x0003680001107983 */ /* 0x000ee20000300800 */
[----:B------:R-:W-:-:S03]  /*1bd00*/  MOV R9, R17 ;  /* 0x0000001100097202 */ /* 0x000fc60000000f00 */
[----:B------:R1:W-:Y:S04]  /*1bd10*/  STL [R1+0x5e0], R18 ;  /* 0x0005e01201007387 */ /* 0x0003e80000100800 */
[----:B------:R-:W3:Y:S04]  /*1bd20*/  LDL.LU R17, [R1+0x370] ;  /* 0x0003700001117983 */ /* 0x000ee80000300800 */
[----:B------:R1:W-:Y:S02]  /*1bd30*/  LDGSTS.E [R10+0xb500], desc[UR8][R8.64], P1 ;  /* 0x0b500000080a7fae */ /* 0x0003e400089a1008 */
[----:B-1----:R-:W-:Y:S01]  /*1bd40*/  IMAD.MOV.U32 R8, RZ, RZ, R12 ;  /* 0x000000ffff087224 */ /* 0x002fe200078e000c */
[----:B------:R-:W-:Y:S01]  /*1bd50*/  MOV R9, R18 ;  /* 0x0000001200097202 */ /* 0x000fe20000000f00 */
[----:B------:R-:W3:Y:S04]  /*1bd60*/  LDL.LU R12, [R1+0x3ec] ;  /* 0x0003ec00010c7983 */ /* 0x000ee80000300800 */
[----:B------:R-:W3:Y:S01]  /*1bd70*/  LDL.LU R18, [R1+0x3f4] ;  /* 0x0003f40001127983 */ /* 0x000ee20000300800 */
[----:B------:R-:W-:-:S03]  /*1bd80*/  IADD3 R19, P2, PT, R19, R4, RZ ;  /* 0x0000000413137210 */ /* 0x000fc60007f5e0ff */
[----:B------:R1:W-:Y:S04]  /*1bd90*/  LDGSTS.E [R10+0xb580], desc[UR8][R8.64], P0 ;  /* 0x0b580000080a7fae */ /* 0x0003e800081a1008 */
[----:B------:R-:W-:Y:S01]  /*1bda0*/  STL [R1+0x65c], R19 ;  /* 0x00065c1301007387 */ /* 0x000fe20000100800 */
[----:B------:R-:W-:Y:S01]  /*1bdb0*/  IADD3 R25, P3, PT, R25, R4, RZ ;  /* 0x0000000419197210 */ /* 0x000fe20007f7e0ff */
[----:B------:R-:W-:-:S03]  /*1bdc0*/  IMAD.X R22, R22, 0x1, R3, P2 ;  /* 0x0000000116167824 */ /* 0x000fc600010e0603 */
[----:B------:R-:W-:Y:S02]  /*1bdd0*/  IADD3.X R26, PT, PT, R26, R3, RZ, P3, !PT ;  /* 0x000000031a1a7210 */ /* 0x000fe40001ffe4ff */
[----:B------:R1:W-:Y:S02]  /*1bde0*/  STL [R1+0x658], R22 ;  /* 0x0006581601007387 */ /* 0x0003e40000100800 */
[----:B-1----:R-:W-:Y:S02]  /*1bdf0*/  MOV R9, R22 ;  /* 0x0000001600097202 */ /* 0x002fe40000000f00 */
[----:B------:R-:W-:Y:S01]  /*1be00*/  STL [R1+0x664], R25 ;  /* 0x0006641901007387 */ /* 0x000fe20000100800 */
[----:B------:R-:W-:-:S03]  /*1be10*/  IMAD.MOV.U32 R8, RZ, RZ, R19 ;  /* 0x000000ffff087224 */ /* 0x000fc600078e0013 */
[----:B------:R-:W3:Y:S04]  /*1be20*/  LDL.LU R22, [R1+0x3e8] ;  /* 0x0003e80001167983 */ /* 0x000ee80000300800 */
[----:B------:R-:W-:Y:S04]  /*1be30*/  STL [R1+0x660], R26 ;  /* 0x0006601a01007387 */ /* 0x000fe80000100800 */
[----:B------:R-:W3:Y:S01]  /*1be40*/  LDL.LU R19, [R1+0x3f0] ;  /* 0x0003f00001137983 */ /* 0x000ee20000300800 */
[----:B------:R-:W-:-:S03]  /*1be50*/  IADD3 R20, P2, PT, R20, R4, RZ ;  /* 0x0000000414147210 */ /* 0x000fc60007f5e0ff */
[----:B------:R1:W-:Y:S01]  /*1be60*/  LDGSTS.E [R10+0xbd00], desc[UR8][R8.64], P1 ;  /* 0x0bd00000080a7fae */ /* 0x0003e200089a1008 */
[----:B------:R-:W-:-:S03]  /*1be70*/  IADD3 R15, P3, PT, R15, R4, RZ ;  /* 0x000000040f0f7210 */ /* 0x000fc60007f7e0ff */
[----:B------:R4:W-:Y:S01]  /*1be80*/  STL [R1+0x2ec], R20 ;  /* 0x0002ec1401007387 */ /* 0x0009e20000100800 */
[----:B-1----:R-:W-:Y:S01]  /*1be90*/  IMAD.MOV.U32 R8, RZ, RZ, R25 ;  /* 0x000000ffff087224 */ /* 0x002fe200078e0019 */
[----:B------:R-:W-:-:S05]  /*1bea0*/  MOV R9, R26 ;  /* 0x0000001a00097202 */ /* 0x000fca0000000f00 */
[----:B------:R1:W-:Y:S02]  /*1beb0*/  LDGSTS.E [R10+0xbd80], desc[UR8][R8.64], P0 ;  /* 0x0bd80000080a7fae */ /* 0x0003e400081a1008 */
[----:B-1----:R-:W-:Y:S02]  /*1bec0*/  IMAD.MOV.U32 R8, RZ, RZ, R20 ;  /* 0x000000ffff087224 */ /* 0x002fe400078e0014 */
[----:B----4-:R-:W-:-:S05]  /*1bed0*/  IMAD.X R23, R23, 0x1, R3, P2 ;  /* 0x0000000117177824 */ /* 0x010fca00010e0603 */
[----:B------:R-:W-:Y:S01]  /*1bee0*/  STL [R1+0x2e8], R23 ;  /* 0x0002e81701007387 */ /* 0x000fe20000100800 */
[----:B------:R-:W-:Y:S02]  /*1bef0*/  MOV R9, R23 ;  /* 0x0000001700097202 */ /* 0x000fe40000000f00 */
[----:B-----5:R-:W-:Y:S01]  /*1bf00*/  IADD3.X R21, PT, PT, R21, R3, RZ, P3, !PT ;  /* 0x0000000315157210 */ /* 0x020fe20001ffe4ff */
[----:B------:R-:W-:Y:S04]  /*1bf10*/  STL [R1+0x2f4], R15 ;  /* 0x0002f40f01007387 */ /* 0x000fe80000100800 */
[----:B------:R-:W4:Y:S01]  /*1bf20*/  LDL.LU R20, [R1+0x46c] ;  /* 0x00046c0001147983 */ /* 0x000f220000300800 */
[----:B--2---:R-:W-:-:S03]  /*1bf30*/  IADD3 R11, P2, PT, R11, R4, RZ ;  /* 0x000000040b0b7210 */ /* 0x004fc60007f5e0ff */
[----:B------:R1:W-:Y:S04]  /*1bf40*/  STL [R1+0x2f0], R21 ;  /* 0x0002f01501007387 */ /* 0x0003e80000100800 */
[----:B------:R2:W-:Y:S04]  /*1bf50*/  LDGSTS.E [R14+0x8600], desc[UR8][R8.64], P1 ;  /* 0x08600000080e7fae */ /* 0x0005e800089a1008 */
[----:B------:R-:W5:Y:S01]  /*1bf60*/  LDL.LU R10, [R1+0x474] ;  /* 0x00047400010a7983 */ /* 0x000f620000300800 */
[----:B---3--:R-:W-:Y:S02]  /*1bf70*/  IADD3 R13, P3, PT, R13, R4, RZ ;  /* 0x000000040d0d7210 */ /* 0x008fe40007f7e0ff */
[----:B--2---:R-:W-:-:S02]  /*1bf80*/  MOV R9, R21 ;  /* 0x0000001500097202 */ /* 0x004fc40000000f00 */
[----:B-1----:R-:W2:Y:S01]  /*1bf90*/  LDL.LU R21, [R1+0x468] ;  /* 0x0004680001157983 */ /* 0x002ea20000300800 */
[----:B------:R-:W-:-:S03]  /*1bfa0*/  IMAD.MOV.U32 R8, RZ, RZ, R15 ;  /* 0x000000ffff087224 */ /* 0x000fc600078e000f */
[----:B------:R-:W3:Y:S04]  /*1bfb0*/  LDL.LU R15, [R1+0x470] ;  /* 0x00047000010f7983 */ /* 0x000ee80000300800 */
[----:B------:R1:W-:Y:S01]  /*1bfc0*/  LDGSTS.E [R14+0x8680], desc[UR8][R8.64], P0 ;  /* 0x08680000080e7fae */ /* 0x0003e200081a1008 */
[----:B------:R-:W-:-:S03]  /*1bfd0*/  IMAD.X R16, R16, 0x1, R3, P2 ;  /* 0x0000000110107824 */ /* 0x000fc600010e0603 */
[----:B------:R-:W-:Y:S04]  /*1bfe0*/  STL [R1+0x36c], R11 ;  /* 0x00036c0b01007387 */ /* 0x000fe80000100800 */
[----:B------:R1:W-:Y:S01]  /*1bff0*/  STL [R1+0x368], R16 ;  /* 0x0003681001007387 */ /* 0x0003e20000100800 */
[----:B------:R-:W-:Y:S01]  /*1c000*/  IADD3.X R17, PT, PT, R17, R3, RZ, P3, !PT ;  /* 0x0000000311117210 */ /* 0x000fe20001ffe4ff */
[----:B-1----:R-:W-:Y:S01]  /*1c010*/  IMAD.MOV.U32 R8, RZ, RZ, R11 ;  /* 0x000000ffff087224 */ /* 0x002fe200078e000b */
[----:B------:R-:W-:Y:S01]  /*1c020*/  MOV R9, R16 ;  /* 0x0000001000097202 */ /* 0x000fe20000000f00 */
[----:B------:R-:W-:Y:S04]  /*1c030*/  STL [R1+0x374], R13 ;  /* 0x0003740d01007387 */ /* 0x000fe80000100800 */
[----:B------:R-:W3:Y:S04]  /*1c040*/  LDL.LU R16, [R1+0x4ec] ;  /* 0x0004ec0001107983 */ /* 0x000ee80000300800 */
[----:B------:R1:W-:Y:S04]  /*1c050*/  STL [R1+0x370], R17 ;  /* 0x0003701101007387 */ /* 0x0003e80000100800 */
[----:B------:R1:W-:Y:S04]  /*1c060*/  LDGSTS.E [R14+0x8e00], desc[UR8][R8.64], P1 ;  /* 0x08e00000080e7fae */ /* 0x0003e800089a1008 */
[----:B------:R-:W3:Y:S01]  /*1c070*/  LDL.LU R11, [R1+0x4f4] ;  /* 0x0004f400010b7983 */ /* 0x000ee20000300800 */
[----:B------:R-:W-:-:S02]  /*1c080*/  IADD3 R12, P2, PT, R12, R4, RZ ;  /* 0x000000040c0c7210 */ /* 0x000fc40007f5e0ff */
[----:B-1----:R-:W-:Y:S02]  /*1c090*/  MOV R9, R17 ;  /* 0x0000001100097202 */ /* 0x002fe40000000f00 */
[----:B------:R-:W3:Y:S01]  /*1c0a0*/  LDL.LU R17, [R1+0x4e8] ;  /* 0x0004e80001117983 */ /* 0x000ee20000300800 */
[----:B------:R-:W-:-:S03]  /*1c0b0*/  IMAD.MOV.U32 R8, RZ, RZ, R13 ;  /* 0x000000ffff087224 */ /* 0x000fc600078e000d */
[----:B------:R-:W3:Y:S01]  /*1c0c0*/  LDL.LU R13, [R1+0x4f0] ;  /* 0x0004f000010d7983 */ /* 0x000ee20000300800 */
[----:B------:R-:W-:-:S03]  /*1c0d0*/  IADD3 R18, P3, PT, R18, R4, RZ ;  /* 0x0000000412127210 */ /* 0x000fc60007f7e0ff */
[----:B------:R1:W-:Y:S04]  /*1c0e0*/  STL [R1+0x3ec], R12 ;  /* 0x0003ec0c01007387 */ /* 0x0003e80000100800 */
[----:B------:R1:W-:Y:S01]  /*1c0f0*/  LDGSTS.E [R14+0x8e80], desc[UR8][R8.64], P0 ;  /* 0x08e80000080e7fae */ /* 0x0003e200081a1008 */
[----:B------:R-:W-:Y:S02]  /*1c100*/  IMAD.X R22, R22, 0x1, R3, P2 ;  /* 0x0000000116167824 */ /* 0x000fe400010e0603 */
[----:B-1----:R-:W-:-:S03]  /*1c110*/  IMAD.MOV.U32 R8, RZ, RZ, R12 ;  /* 0x000000ffff087224 */ /* 0x002fc600078e000c */
[----:B------:R1:W-:Y:S01]  /*1c120*/  STL [R1+0x3e8], R22 ;  /* 0x0003e81601007387 */ /* 0x0003e20000100800 */
[----:B------:R-:W-:-:S03]  /*1c130*/  IADD3.X R19, PT, PT, R19, R3, RZ, P3, !PT ;  /* 0x0000000313137210 */ /* 0x000fc60001ffe4ff */
[----:B------:R-:W-:Y:S01]  /*1c140*/  STL [R1+0x3f4], R18 ;  /* 0x0003f41201007387 */ /* 0x000fe20000100800 */
[----:B------:R-:W-:-:S03]  /*1c150*/  MOV R9, R22 ;  /* 0x0000001600097202 */ /* 0x000fc60000000f00 */
[----:B------:R-:W3:Y:S04]  /*1c160*/  LDL.LU R12, [R1+0x56c] ;  /* 0x00056c00010c7983 */ /* 0x000ee80000300800 */
[----:B------:R1:W-:Y:S04]  /*1c170*/  STL [R1+0x3f0], R19 ;  /* 0x0003f01301007387 */ /* 0x0003e80000100800 */
[----:B-1----:R-:W3:Y:S04]  /*1c180*/  LDL.LU R22, [R1+0x574] ;  /* 0x0005740001167983 */ /* 0x002ee80000300800 */
[----:B------:R-:W3:Y:S04]  /*1c190*/  LDL.LU R23, [R1+0x568] ;  /* 0x0005680001177983 */ /* 0x000ee80000300800 */
[----:B------:R-:W3:Y:S04]  /*1c1a0*/  LDL.LU R25, [R1+0x570] ;  /* 0x0005700001197983 */ /* 0x000ee80000300800 */
[----:B------:R1:W-:Y:S02]  /*1c1b0*/  LDGSTS.E [R14+0x9600], desc[UR8][R8.64], P1 ;  /* 0x09600000080e7fae */ /* 0x0003e400089a1008 */
[----:B-1----:R-:W-:Y:S01]  /*1c1c0*/  IMAD.MOV.U32 R8, RZ, RZ, R18 ;  /* 0x000000ffff087224 */ /* 0x002fe200078e0012 */
[----:B------:R-:W-:-:S02]  /*1c1d0*/  MOV R9, R19 ;  /* 0x0000001300097202 */ /* 0x000fc40000000f00 */
[----:B------:R-:W3:Y:S04]  /*1c1e0*/  LDL.LU R19, [R1+0x5ec] ;  /* 0x0005ec0001137983 */ /* 0x000ee80000300800 */
[----:B------:R-:W3:Y:S04]  /*1c1f0*/  LDL.LU R18, [R1+0x5f4] ;  /* 0x0005f40001127983 */ /* 0x000ee80000300800 */
[----:B------:R1:W-:Y:S01]  /*1c200*/  LDGSTS.E [R14+0x9680], desc[UR8][R8.64], P0 ;  /* 0x09680000080e7fae */ /* 0x0003e200081a1008 */
[----:B----4-:R-:W-:-:S05]  /*1c210*/  IADD3 R20, P2, PT, R20, R4, RZ ;  /* 0x0000000414147210 */ /* 0x010fca0007f5e0ff */
[----:B------:R-:W-:Y:S01]  /*1c220*/  STL [R1+0x46c], R20 ;  /* 0x00046c1401007387 */ /* 0x000fe20000100800 */
[----:B-----5:R-:W-:Y:S01]  /*1c230*/  IADD3 R10, P3, PT, R10, R4, RZ ;  /* 0x000000040a0a7210 */ /* 0x020fe20007f7e0ff */
[----:B-1----:R-:W-:Y:S02]  /*1c240*/  IMAD.MOV.U32 R8, RZ, RZ, R20 ;  /* 0x000000ffff087224 */ /* 0x002fe400078e0014 */
[----:B--2---:R-:W-:Y:S01]  /*1c250*/  IMAD.X R21, R21, 0x1, R3, P2 ;  /* 0x0000000115157824 */ /* 0x004fe200010e0603 */
[----:B---3--:R-:W-:-:S04]  /*1c260*/  IADD3.X R15, PT, PT, R15, R3, RZ, P3, !PT ;  /* 0x000000030f0f7210 */ /* 0x008fc80001ffe4ff */
[----:B------:R1:W-:Y:S01]  /*1c270*/  STL [R1+0x468], R21 ;  /* 0x0004681501007387 */ /* 0x0003e20000100800 */
[----:B------:R-:W-:-:S03]  /*1c280*/  MOV R9, R21 ;  /* 0x0000001500097202 */ /* 0x000fc60000000f00 */
[----:B------:R-:W-:Y:S04]  /*1c290*/  STL [R1+0x474], R10 ;  /* 0x0004740a01007387 */ /* 0x000fe80000100800 */
[----:B------:R2:W-:Y:S04]  /*1c2a0*/  LDGSTS.E [R14+0x9e00], desc[UR8][R8.64], P1 ;  /* 0x09e00000080e7fae */ /* 0x0005e800089a1008 */
[----:B-1----:R-:W3:Y:S04]  /*1c2b0*/  LDL.LU R21, [R1+0x5e8] ;  /* 0x0005e80001157983 */ /* 0x002ee80000300800 */
[----:B------:R1:W-:Y:S04]  /*1c2c0*/  STL [R1+0x470], R15 ;  /* 0x0004700f01007387 */ /* 0x0003e80000100800 */
[----:B------:R-:W4:Y:S01]  /*1c2d0*/  LDL.LU R20, [R1+0x5f0] ;  /* 0x0005f00001147983 */ /* 0x000f220000300800 */
[----:B------:R-:W-:Y:S01]  /*1c2e0*/  IADD3 R16, P2, PT, R16, R4, RZ ;  /* 0x0000000410107210 */ /* 0x000fe20007f5e0ff */
[----:B--2---:R-:W-:Y:S01]  /*1c2f0*/  IMAD.MOV.U32 R8, RZ, RZ, R10 ;  /* 0x000000ffff087224 */ /* 0x004fe200078e000a */
[----:B------:R-:W-:-:S02]  /*1c300*/  MOV R9, R15 ;  /* 0x0000000f00097202 */ /* 0x000fc40000000f00 */
[----:B-1----:R-:W2:Y:S04]  /*1c310*/  LDL.LU R15, [R1+0x66c] ;  /* 0x00066c00010f7983 */ /* 0x002ea80000300800 */
        /* <DEDUP_REMOVED lines=8> */
[----:B------:R-:W-:Y:S01]  /*1c3a0*/  STL [R1+0x4f4], R11 ;  /* 0x0004f40b01007387 */ /* 0x000fe20000100800 */
[----:B------:R-:W-:-:S03]  /*1c3b0*/  IMAD.MOV.U32 R8, RZ, RZ, R16 ;  /* 0x000000ffff087224 */ /* 0x000fc600078e0010 */
[----:B------:R-:W5:Y:S04]  /*1c3c0*/  LDL.LU R17, [R1+0x668] ;  /* 0x0006680001117983 */ /* 0x000f680000300800 */
[----:B------:R1:W-:Y:S04]  /*1c3d0*/  STL [R1+0x4f0], R13 ;  /* 0x0004f00d01007387 */ /* 0x0003e80000100800 */
[----:B------:R-:W5:Y:S04]  /*1c3e0*/  LDL.LU R16, [R1+0x670] ;  /* 0x0006700001107983 */ /* 0x000f680000300800 */
[----:B------:R1:W-:Y:S01]  /*1c3f0*/  LDGSTS.E [R14+0xa600], desc[UR8][R8.64], P1 ;  /* 0x0a600000080e7fae */ /* 0x0003e200089a1008 */
[----:B------:R-:W-:Y:S01]  /*1c400*/  IADD3 R12, P2, PT, R12, R4, RZ ;  /* 0x000000040c0c7210 */ /* 0x000fe20007f5e0ff */
[----:B-1----:R-:W-:Y:S01]  /*1c410*/  IMAD.MOV.U32 R8, RZ, RZ, R11 ;  /* 0x000000ffff087224 */ /* 0x002fe200078e000b */
[----:B------:R-:W-:-:S02]  /*1c420*/  MOV R9, R13 ;  /* 0x0000000d00097202 */ /* 0x000fc40000000f00 */
[----:B------:R-:W-:Y:S01]  /*1c430*/  IADD3 R22, P3, PT, R22, R4, RZ ;  /* 0x0000000416167210 */ /* 0x000fe20007f7e0ff */
        /* <DEDUP_REMOVED lines=8> */
[----:B-1----:R-:W-:-:S03]  /*1c4c0*/  MOV R9, R23 ;  /* 0x0000001700097202 */ /* 0x002fc60000000f00 */
[----:B------:R-:W5:Y:S01]  /*1c4d0*/  LDL.LU R23, [R1+0x2f8] ;  /* 0x0002f80001177983 */ /* 0x000f620000300800 */
[----:B------:R-:W-:-:S03]  /*1c4e0*/  IMAD.MOV.U32 R8, RZ, RZ, R12 ;  /* 0x000000ffff087224 */ /* 0x000fc600078e000c */
[----:B------:R-:W-:Y:S04]  /*1c4f0*/  STL [R1+0x570], R25 ;  /* 0x0005701901007387 */ /* 0x000fe80000100800 */
[----:B------:R-:W5:Y:S01]  /*1c500*/  LDL.LU R12, [R1+0x300] ;  /* 0x00030000010c7983 */ /* 0x000f620000300800 */
[-C--:B------:R-:W-:Y:S02]  /*1c510*/  IADD3 R19, P2, PT, R19, R4.reuse, RZ ;  /* 0x0000000413137210 */ /* 0x080fe40007f5e0ff */
[----:B------:R-:W-:Y:S01]  /*1c520*/  IADD3 R18, P3, PT, R18, R4, RZ ;  /* 0x0000000412127210 */ /* 0x000fe20007f7e0ff */
[----:B------:R1:W-:Y:S04]  /*1c530*/  LDGSTS.E [R14+0xae00], desc[UR8][R8.64], P1 ;  /* 0x0ae00000080e7fae */ /* 0x0003e800089a1008 */
[----:B------:R-:W-:Y:S01]  /*1c540*/  STL [R1+0x5ec], R19 ;  /* 0x0005ec1301007387 */ /* 0x000fe20000100800 */
[----:B-1----:R-:W-:Y:S01]  /*1c550*/  IMAD.MOV.U32 R8, RZ, RZ, R22 ;  /* 0x000000ffff087224 */ /* 0x002fe200078e0016 */
[----:B------:R-:W-:-:S05]  /*1c560*/  MOV R9, R25 ;  /* 0x0000001900097202 */ /* 0x000fca0000000f00 */
[----:B------:R1:W-:Y:S02]  /*1c570*/  LDGSTS.E [R14+0xae80], desc[UR8][R8.64], P0 ;  /* 0x0ae80000080e7fae */ /* 0x0003e400081a1008 */
[----:B-1----:R-:W-:Y:S02]  /*1c580*/  IMAD.MOV.U32 R8, RZ, RZ, R19 ;  /* 0x000000ffff087224 */ /* 0x002fe400078e0013 */
[----:B---3--:R-:W-:-:S05]  /*1c590*/  IMAD.X R21, R21, 0x1, R3, P2 ;  /* 0x0000000115157824 */ /* 0x008fca00010e0603 */
[----:B------:R1:W-:Y:S01]  /*1c5a0*/  STL [R1+0x5e8], R21 ;  /* 0x0005e81501007387 */ /* 0x0003e20000100800 */
[----:B----4-:R-:W-:-:S03]  /*1c5b0*/  IADD3.X R20, PT, PT, R20, R3, RZ, P3, !PT ;  /* 0x0000000314147210 */ /* 0x010fc60001ffe4ff */
[----:B------:R-:W-:Y:S01]  /*1c5c0*/  STL [R1+0x5f4], R18 ;  /* 0x0005f41201007387 */ /* 0x000fe20000100800 */
[----:B------:R-:W-:-:S03]  /*1c5d0*/  MOV R9, R21 ;  /* 0x0000001500097202 */ /* 0x000fc60000000f00 */
[----:B-1----:R-:W3:Y:S01]  /*1c5e0*/  LDL.LU R21, [R1+0x37c] ;  /* 0x00037c0001157983 */ /* 0x002ee20000300800 */
[----:B--2---:R-:W-:-:S03]  /*1c5f0*/  IADD3 R15, P2, PT, R15, R4, RZ ;  /* 0x000000040f0f7210 */ /* 0x004fc60007f5e0ff */
[----:B------:R1:W-:Y:S04]  /*1c600*/  STL [R1+0x5f0], R20 ;  /* 0x0005f01401007387 */ /* 0x0003e80000100800 */
[----:B------:R-:W2:Y:S01]  /*1c610*/  LDL.LU R19, [R1+0x384] ;  /* 0x0003840001137983 */ /* 0x000ea20000300800 */
[----:B-----5:R-:W-:-:S03]  /*1c620*/  IADD3 R10, P3, PT, R10, R4, RZ ;  /* 0x000000040a0a7210 */ /* 0x020fc60007f7e0ff */
[----:B------:R4:W-:Y:S04]  /*1c630*/  LDGSTS.E [R14+0xb600], desc[UR8][R8.64], P1 ;  /* 0x0b600000080e7fae */ /* 0x0009e800089a1008 */
[----:B------:R-:W5:Y:S01]  /*1c640*/  LDL.LU R22, [R1+0x378] ;  /* 0x0003780001167983 */ /* 0x000f620000300800 */
[----:B----4-:R-:W-:Y:S01]  /*1c650*/  MOV R9, R20 ;  /* 0x0000001400097202 */ /* 0x010fe20000000f00 */
[----:B------:R-:W-:Y:S02]  /*1c660*/  IMAD.MOV.U32 R8, RZ, RZ, R18 ;  /* 0x000000ffff087224 */ /* 0x000fe400078e0012 */
[----:B-1----:R-:W4:Y:S01]  /*1c670*/  LDL.LU R20, [R1+0x380] ;  /* 0x0003800001147983 */ /* 0x002f220000300800 */
[----:B------:R-:W-:-:S03]  /*1c680*/  IMAD.X R17, R17, 0x1, R3, P2 ;  /* 0x0000000111117824 */ /* 0x000fc600010e0603 */
[----:B------:R-:W-:Y:S04]  /*1c690*/  STL [R1+0x66c], R15 ;  /* 0x00066c0f01007387 */ /* 0x000fe80000100800 */
[----:B------:R1:W-:Y:S01]  /*1c6a0*/  LDGSTS.E [R14+0xb680], desc[UR8][R8.64], P0 ;  /* 0x0b680000080e7fae */ /* 0x0003e200081a1008 */
[----:B------:R-:W-:-:S03]  /*1c6b0*/  IADD3.X R16, PT, PT, R16, R3, RZ, P3, !PT ;  /* 0x0000000310107210 */ /* 0x000fc60001ffe4ff */
[----:B------:R1:W-:Y:S04]  /*1c6c0*/  STL [R1+0x668], R17 ;  /* 0x0006681101007387 */ /* 0x0003e80000100800 */
[----:B------:R-:W-:Y:S01]  /*1c6d0*/  STL [R1+0x674], R10 ;  /* 0x0006740a01007387 */ /* 0x000fe20000100800 */
[----:B-1----:R-:W-:Y:S01]  /*1c6e0*/  MOV R9, R17 ;  /* 0x0000001100097202 */ /* 0x002fe20000000f00 */
[----:B------:R-:W-:Y:S02]  /*1c6f0*/  IMAD.MOV.U32 R8, RZ, RZ, R15 ;  /* 0x000000ffff087224 */ /* 0x000fe400078e000f */
[----:B------:R-:W4:Y:S04]  /*1c700*/  LDL.LU R17, [R1+0x3fc] ;  /* 0x0003fc0001117983 */ /* 0x000f280000300800 */
[----:B------:R1:W-:Y:S04]  /*1c710*/  STL [R1+0x670], R16 ;  /* 0x0006701001007387 */ /* 0x0003e80000100800 */
[----:B------:R-:W4:Y:S04]  /*1c720*/  LDL.LU R15, [R1+0x404] ;  /* 0x00040400010f7983 */ /* 0x000f280000300800 */
[----:B------:R-:W4:Y:S01]  /*1c730*/  LDL.LU R18, [R1+0x3f8] ;  /* 0x0003f80001127983 */ /* 0x000f220000300800 */
[----:B------:R-:W-:-:S03]  /*1c740*/  IADD3 R13, P2, PT, R13, R4, RZ ;  /* 0x000000040d0d7210 */ /* 0x000fc60007f5e0ff */
[----:B------:R1:W-:Y:S01]  /*1c750*/  LDGSTS.E [R14+0xbe00], desc[UR8][R8.64], P1 ;  /* 0x0be00000080e7fae */ /* 0x0003e200089a1008 */
[----:B------:R-:W-:Y:S02]  /*1c760*/  IADD3 R11, P3, PT, R11, R4, RZ ;  /* 0x000000040b0b7210 */ /* 0x000fe40007f7e0ff */
[----:B-1----:R-:W-:Y:S02]  /*1c770*/  MOV R9, R16 ;  /* 0x0000001000097202 */ /* 0x002fe40000000f00 */
[----:B------:R-:W4:Y:S01]  /*1c780*/  LDL.LU R16, [R1+0x400] ;  /* 0x0004000001107983 */ /* 0x000f220000300800 */
[----:B------:R-:W-:Y:S01]  /*1c790*/  IMAD.MOV.U32 R8, RZ, RZ, R10 ;  /* 0x000000ffff087224 */ /* 0x000fe200078e000a */
[----:B------:R-:W-:Y:S01]  /*1c7a0*/  LOP3.LUT R10, R24, 0x70, RZ, 0x3c, !PT ;  /* 0x00000070180a7812 */ /* 0x000fe200078e3cff */
[----:B------:R-:W-:-:S03]  /*1c7b0*/  IMAD.X R23, R23, 0x1, R3, P2 ;  /* 0x0000000117177824 */ /* 0x000fc600010e0603 */
[----:B------:R1:W-:Y:S01]  /*1c7c0*/  LDGSTS.E [R14+0xbe80], desc[UR8][R8.64], P0 ;  /* 0x0be80000080e7fae */ /* 0x0003e200081a1008 */
[----:B------:R-:W-:-:S03]  /*1c7d0*/  VIADD R10, R10, UR7 ;  /* 0x000000070a0a7c36 */ /* 0x000fc60008000000 */
[----:B------:R-:W-:Y:S01]  /*1c7e0*/  STL [R1+0x2fc], R13 ;  /* 0x0002fc0d01007387 */ /* 0x000fe20000100800 */
[----:B------:R-:W-:-:S03]  /*1c7f0*/  IADD3.X R12, PT, PT, R12, R3, RZ, P3, !PT ;  /* 0x000000030c0c7210 */ /* 0x000fc60001ffe4ff */
[----:B------:R-:W-:Y:S01]  /*1c800*/  STL [R1+0x2f8], R23 ;  /* 0x0002f81701007387 */ /* 0x000fe20000100800 */
[----:B-1----:R-:W-:Y:S01]  /*1c810*/  MOV R8, R13 ;  /* 0x0000000d00087202 */ /* 0x002fe20000000f00 */
[----:B------:R-:W-:Y:S02]  /*1c820*/  IMAD.MOV.U32 R9, RZ, RZ, R23 ;  /* 0x000000ffff097224 */ /* 0x000fe400078e0017 */
[----:B------:R-:W-:Y:S04]  /*1c830*/  STL [R1+0x304], R11 ;  /* 0x0003040b01007387 */ /* 0x000fe80000100800 */
[----:B------:R1:W-:Y:S04]  /*1c840*/  STL [R1+0x300], R12 ;  /* 0x0003000c01007387 */ /* 0x0003e80000100800 */
[----:B------:R1:W-:Y:S04]  /*1c850*/  LDGSTS.E [R10+0x8700], desc[UR8][R8.64], P1 ;  /* 0x08700000080a7fae */ /* 0x0003e800089a1008 */
[----:B------:R-:W4:Y:S01]  /*1c860*/  LDL.LU R14, [R1+0x478] ;  /* 0x00047800010e7983 */ /* 0x000f220000300800 */
[----:B-1----:R-:W-:-:S03]  /*1c870*/  IMAD.MOV.U32 R9, RZ, RZ, R12 ;  /* 0x000000ffff097224 */ /* 0x002fc600078e000c */
[----:B------:R-:W4:Y:S01]  /*1c880*/  LDL.LU R12, [R1+0x47c] ;  /* 0x00047c00010c7983 */ /* 0x000f220000300800 */
[----:B------:R-:W-:-:S03]  /*1c890*/  MOV R8, R11 ;  /* 0x0000000b00087202 */ /* 0x000fc60000000f00 */
[----:B------:R-:W4:Y:S04]  /*1c8a0*/  LDL.LU R13, [R1+0x480] ;  /* 0x00048000010d7983 */ /* 0x000f280000300800 */
[----:B------:R-:W4:Y:S04]  /*1c8b0*/  LDL.LU R11, [R1+0x484] ;  /* 0x00048400010b7983 */ /* 0x000f280000300800 */
[----:B------:R1:W-:Y:S01]  /*1c8c0*/  LDGSTS.E [R10+0x8780], desc[UR8][R8.64], P0 ;  /* 0x08780000080a7fae */ /* 0x0003e200081a1008 */
[-C--:B---3--:R-:W-:Y:S02]  /*1c8d0*/  IADD3 R21, P2, PT, R21, R4.reuse, RZ ;  /* 0x0000000415157210 */ /* 0x088fe40007f5e0ff */
[----:B--2---:R-:W-:-:S03]  /*1c8e0*/  IADD3 R19, P3, PT, R19, R4, RZ ;  /* 0x0000000413137210 */ /* 0x004fc60007f7e0ff */
[----:B------:R-:W-:Y:S01]  /*1c8f0*/  STL [R1+0x37c], R21 ;  /* 0x00037c1501007387 */ /* 0x000fe20000100800 */
[----:B-----5:R-:W-:-:S05]  /*1c900*/  IADD3.X R22, PT, PT, R22, R3, RZ, P2, !PT ;  /* 0x0000000316167210 */ /* 0x020fca00017fe4ff */
[----:B------:R2:W-:Y:S01]  /*1c910*/  STL [R1+0x378], R22 ;  /* 0x0003781601007387 */ /* 0x0005e20000100800 */
[----:B----4-:R-:W-:-:S03]  /*1c920*/  IMAD.X R20, R20, 0x1, R3, P3 ;  /* 0x0000000114147824 */ /* 0x010fc600018e0603 */
[----:B------:R-:W-:Y:S04]  /*1c930*/  STL [R1+0x384], R19 ;  /* 0x0003841301007387 */ /* 0x000fe80000100800 */
[----:B------:R3:W-:Y:S04]  /*1c940*/  STL [R1+0x380], R20 ;  /* 0x0003801401007387 */ /* 0x0007e80000100800 */
[----:B------:R-:W4:Y:S04]  /*1c950*/  LDL.LU R27, [R1+0x4f8] ;  /* 0x0004f800011b7983 */ /* 0x000f280000300800 */
[----:B------:R-:W5:Y:S01]  /*1c960*/  LDL.LU R26, [R1+0x4fc] ;  /* 0x0004fc00011a7983 */ /* 0x000f620000300800 */
[----:B-1----:R-:W-:-:S03]  /*1c970*/  MOV R8, R21 ;  /* 0x0000001500087202 */ /* 0x002fc60000000f00 */
[----:B------:R-:W4:Y:S01]  /*1c980*/  LDL.LU R25, [R1+0x500] ;  /* 0x0005000001197983 */ /* 0x000f220000300800 */
[----:B------:R-:W-:-:S03]  /*1c990*/  IADD3 R17, P2, PT, R17, R4, RZ ;  /* 0x0000000411117210 */ /* 0x000fc60007f5e0ff */
[----:B------:R-:W4:Y:S01]  /*1c9a0*/  LDL.LU R24, [R1+0x504] ;  /* 0x0005040001187983 */ /* 0x000f220000300800 */
[----:B------:R-:W-:Y:S01]  /*1c9b0*/  IMAD.MOV.U32 R9, RZ, RZ, R22 ;  /* 0x000000ffff097224 */ /* 0x000fe200078e0016 */
[----:B------:R-:W-:Y:S02]  /*1c9c0*/  IADD3 R15, P3, PT, R15, R4, RZ ;  /* 0x000000040f0f7210 */ /* 0x000fe40007f7e0ff */
[----:B------:R-:W-:Y:S01]  /*1c9d0*/  IADD3.X R18, PT, PT, R18, R3, RZ, P2, !PT ;  /* 0x0000000312127210 */ /* 0x000fe200017fe4ff */
[----:B------:R-:W-:Y:S04]  /*1c9e0*/  STL [R1+0x3fc], R17 ;  /* 0x0003fc1101007387 */ /* 0x000fe80000100800 */
[----:B------:R1:W-:Y:S04]  /*1c9f0*/  STL [R1+0x3f8], R18 ;  /* 0x0003f81201007387 */ /* 0x0003e80000100800 */
[----:B------:R-:W-:Y:S04]  /*1ca00*/  STL [R1+0x404], R15 ;  /* 0x0004040f01007387 */ /* 0x000fe80000100800 */
[----:B--2---:R-:W2:Y:S04]  /*1ca10*/  LDL.LU R22, [R1+0x57c] ;  /* 0x00057c0001167983 */ /* 0x004ea80000300800 */
[----:B------:R1:W-:Y:S01]  /*1ca20*/  LDGSTS.E [R10+0x8f00], desc[UR8][R8.64], P1 ;  /* 0x08f00000080a7fae */ /* 0x0003e200089a1008 */
[----:B------:R-:W-:-:S05]  /*1ca30*/  IMAD.X R16, R16, 0x1, R3, P3 ;  /* 0x0000000110107824 */ /* 0x000fca00018e0603 */
[----:B------:R3:W-:Y:S01]  /*1ca40*/  STL [R1+0x400], R16 ;  /* 0x0004001001007387 */ /* 0x0007e20000100800 */
[----:B-1----:R-:W-:-:S03]  /*1ca50*/  IMAD.MOV.U32 R9, RZ, RZ, R20 ;  /* 0x000000ffff097224 */ /* 0x002fc600078e0014 */
[----:B---3--:R-:W3:Y:S01]  /*1ca60*/  LDL.LU R20, [R1+0x584] ;  /* 0x0005840001147983 */ /* 0x008ee20000300800 */
[----:B------:R-:W-:-:S03]  /*1ca70*/  MOV R8, R19 ;  /* 0x0000001300087202 */ /* 0x000fc60000000f00 */
[----:B------:R-:W3:Y:S04]  /*1ca80*/  LDL.LU R23, [R1+0x578] ;  /* 0x0005780001177983 */ /* 0x000ee80000300800 */
[----:B------:R1:W-:Y:S04]  /*1ca90*/  LDGSTS.E [R10+0x8f80], desc[UR8][R8.64], P0 ;  /* 0x08f80000080a7fae */ /* 0x0003e800081a1008 */
[----:B------:R-:W3:Y:S04]  /*1caa0*/  LDL.LU R21, [R1+0x580] ;  /* 0x0005800001157983 */ /* 0x000ee80000300800 */
[----:B------:R-:W3:Y:S01]  /*1cab0*/  LDL.LU R19, [R1+0x5f8] ;  /* 0x0005f80001137983 */ /* 0x000ee20000300800 */
[----:B-1----:R-:W-:Y:S01]  /*1cac0*/  MOV R8, R17 ;  /* 0x0000001100087202 */ /* 0x002fe20000000f00 */
[----:B------:R-:W-:-:S02]  /*1cad0*/  IMAD.MOV.U32 R9, RZ, RZ, R18 ;  /* 0x000000ffff097224 */ /* 0x000fc400078e0012 */
[----:B------:R-:W3:Y:S04]  /*1cae0*/  LDL.LU R18, [R1+0x5fc] ;  /* 0x0005fc0001127983 */ /* 0x000ee80000300800 */
[----:B------:R1:W-:Y:S01]  /*1caf0*/  LDGSTS.E [R10+0x9700], desc[UR8][R8.64], P1 ;  /* 0x09700000080a7fae */ /* 0x0003e200089a1008 */
[----:B------:R-:W-:-:S03]  /*1cb00*/  IADD3 R12, P2, PT, R12, R4, RZ ;  /* 0x000000040c0c7210 */ /* 0x000fc60007f5e0ff */
[----:B------:R-:W3:Y:S01]  /*1cb10*/  LDL.LU R17, [R1+0x600] ;  /* 0x0006000001117983 */ /* 0x000ee20000300800 */
[----:B------:R-:W-:Y:S02]  /*1cb20*/  IADD3.X R14, PT, PT, R14, R3, RZ, P2, !PT ;  /* 0x000000030e0e7210 */ /* 0x000fe400017fe4ff */
[----:B------:R-:W-:Y:S02]  /*1cb30*/  IADD3 R11, P3, PT, R11, R4, RZ ;  /* 0x000000040b0b7210 */ /* 0x000fe40007f7e0ff */
[----:B-1----:R-:W-:Y:S01]  /*1cb40*/  MOV R8, R15 ;  /* 0x0000000f00087202 */ /* 0x002fe20000000f00 */
[----:B------:R-:W-:Y:S02]  /*1cb50*/  IMAD.MOV.U32 R9, RZ, RZ, R16 ;  /* 0x000000ffff097224 */ /* 0x000fe400078e0010 */
[----:B------:R-:W3:Y:S01]  /*1cb60*/  LDL.LU R16, [R1+0x604] ;  /* 0x0006040001107983 */ /* 0x000ee20000300800 */
[----:B------:R-:W-:-:S03]  /*1cb70*/  IMAD.X R13, R13, 0x1, R3, P3 ;  /* 0x000000010d0d7824 */ /* 0x000fc600018e0603 */
[----:B------:R-:W-:Y:S04]  /*1cb80*/  STL [R1+0x47c], R12 ;  /* 0x00047c0c01007387 */ /* 0x000fe80000100800 */
[----:B------:R1:W-:Y:S04]  /*1cb90*/  LDGSTS.E [R10+0x9780], desc[UR8][R8.64], P0 ;  /* 0x09780000080a7fae */ /* 0x0003e800081a1008 */
[----:B------:R1:W-:Y:S04]  /*1cba0*/  STL [R1+0x478], R14 ;  /* 0x0004780e01007387 */ /* 0x0003e80000100800 */
[----:B------:R-:W-:Y:S01]  /*1cbb0*/  STL [R1+0x484], R11 ;  /* 0x0004840b01007387 */ /* 0x000fe20000100800 */
[----:B-1----:R-:W-:-:S03]  /*1cbc0*/  IMAD.MOV.U32 R9, RZ, RZ, R14 ;  /* 0x000000ffff097224 */ /* 0x002fc600078e000e */
[----:B------:R-:W3:Y:S01]  /*1cbd0*/  LDL.LU R14, [R1+0x67c] ;  /* 0x00067c00010e7983 */ /* 0x000ee20000300800 */
[----:B------:R-:W-:-:S03]  /*1cbe0*/  MOV R8, R12 ;  /* 0x0000000c00087202 */ /* 0x000fc60000000f00 */
[----:B------:R1:W-:Y:S04]  /*1cbf0*/  STL [R1+0x480], R13 ;  /* 0x0004800d01007387 */ /* 0x0003e80000100800 */
[----:B------:R-:W3:Y:S04]  /*1cc00*/  LDL.LU R12, [R1+0x684] ;  /* 0x00068400010c7983 */ /* 0x000ee80000300800 */
[----:B------:R-:W3:Y:S04]  /*1cc10*/  LDL.LU R15, [R1+0x678] ;  /* 0x00067800010f7983 */ /* 0x000ee80000300800 */
[----:B------:R1:W-:Y:S02]  /*1cc20*/  LDGSTS.E [R10+0x9f00], desc[UR8][R8.64], P1 ;  /* 0x09f00000080a7fae */ /* 0x0003e400089a1008 */
[----:B-1----:R-:W-:-:S02]  /*1cc30*/  IMAD.MOV.U32 R9, RZ, RZ, R13 ;  /* 0x000000ffff097224 */ /* 0x002fc400078e000d */
[----:B------:R-:W3:Y:S01]  /*1cc40*/  LDL.LU R13, [R1+0x680] ;  /* 0x00068000010d7983 */ /* 0x000ee20000300800 */
[----:B------:R-:W-:-:S03]  /*1cc50*/  MOV R8, R11 ;  /* 0x0000000b00087202 */ /* 0x000fc60000000f00 */
[----:B------:R-:W3:Y:S04]  /*1cc60*/  LDL R11, [R1+0x794] ;  /* 0x00079400010b7983 */ /* 0x000ee80000100800 */
[----:B------:R1:W-:Y:S01]  /*1cc70*/  LDGSTS.E [R10+0x9f80], desc[UR8][R8.64], P0 ;  /* 0x09f80000080a7fae */ /* 0x0003e200081a1008 */
[----:B------:R-:W-:Y:S01]  /*1cc80*/  IADD3 R220, PT, PT, R220, 0x1, RZ ;  /* 0x00000001dcdc7810 */ /* 0x000fe20007ffe0ff */
[C---:B------:R-:W-:Y:S08]  /*1cc90*/  HMMA.1688.F32.TF32 R64, R204.reuse, R34, R64 ;  /* 0x00000022cc40723c */ /* 0x040ff00000081040 */
[----:B------:R-:W-:Y:S08]  /*1cca0*/  HMMA.1688.F32.TF32 R68, R204, R38, R68 ;  /* 0x00000026cc44723c */ /* 0x000ff00000081044 */
[C---:B------:R-:W-:Y:S08]  /*1ccb0*/  HMMA.1688.F32.TF32 R96, R200.reuse, R34, R96 ;  /* 0x00000022c860723c */ /* 0x040ff00000081060 */
[----:B------:R-:W-:Y:S08]  /*1ccc0*/  HMMA.1688.F32.TF32 R100, R200, R38, R100 ;  /* 0x00000026c864723c */ /* 0x000ff00000081064 */
[C---:B------:R-:W-:Y:S08]  /*1ccd0*/  HMMA.1688.F32.TF32 R128, R168.reuse, R34, R128 ;  /* 0x00000022a880723c */ /* 0x040ff00000081080 */
[----:B------:R-:W-:Y:S08]  /*1cce0*/  HMMA.1688.F32.TF32 R132, R168, R38, R132 ;  /* 0x00000026a884723c */ /* 0x000ff00000081084 */
[C---:B------:R-:W-:Y:S08]  /*1ccf0*/  HMMA.1688.F32.TF32 R160, R172.reuse, R34, R160 ;  /* 0x00000022aca0723c */ /* 0x040ff000000810a0 */
[----:B------:R-:W-:Y:S01]  /*1cd00*/  HMMA.1688.F32.TF32 R164, R172, R38, R164 ;  /* 0x00000026aca4723c */ /* 0x000fe200000810a4 */
[----:B-----5:R-:W-:-:S04]  /*1cd10*/  IADD3 R26, P2, PT, R26, R4, RZ ;  /* 0x000000041a1a7210 */ /* 0x020fc80007f5e0ff */
[----:B----4-:R-:W-:Y:S02]  /*1cd20*/  IADD3.X R27, PT, PT, R27, R3, RZ, P2, !PT ;  /* 0x000000031b1b7210 */ /* 0x010fe400017fe4ff */
[----:B-1----:R-:W-:-:S03]  /*1cd30*/  MOV R8, R26 ;  /* 0x0000001a00087202 */ /* 0x002fc60000000f00 */
[----:B------:R-:W-:Y:S01]  /*1cd40*/  IMAD.MOV.U32 R9, RZ, RZ, R27 ;  /* 0x000000ffff097224 */ /* 0x000fe200078e001b */
[----:B------:R-:W-:-:S04]  /*1cd50*/  IADD3 R24, P3, PT, R24, R4, RZ ;  /* 0x0000000418187210 */ /* 0x000fc80007f7e0ff */
[----:B------:R1:W-:Y:S01]  /*1cd60*/  LDGSTS.E [R10+0xa700], desc[UR8][R8.64], P1 ;  /* 0x0a700000080a7fae */ /* 0x0003e200089a1008 */
[----:B------:R-:W-:Y:S01]  /*1cd70*/  IMAD.X R25, R25, 0x1, R3, P3 ;  /* 0x0000000119197824 */ /* 0x000fe200018e0603 */
[----:B-1----:R-:W-:-:S03]  /*1cd80*/  MOV R8, R24 ;  /* 0x0000001800087202 */ /* 0x002fc60000000f00 */
[----:B------:R-:W-:-:S05]  /*1cd90*/  IMAD.MOV.U32 R9, RZ, RZ, R25 ;  /* 0x000000ffff097224 */ /* 0x000fca00078e0019 */
[----:B------:R1:W-:Y:S01]  /*1cda0*/  LDGSTS.E [R10+0xa780], desc[UR8][R8.64], P0 ;  /* 0x0a780000080a7fae */ /* 0x0003e200081a1008 */
[----:B--2---:R-:W-:-:S04]  /*1cdb0*/  IADD3 R22, P2, PT, R22, R4, RZ ;  /* 0x0000000416167210 */ /* 0x004fc80007f5e0ff */
[----:B-1----:R-:W-:Y:S02]  /*1cdc0*/  MOV R8, R22 ;  /* 0x0000001600087202 */ /* 0x002fe40000000f00 */
[----:B---3--:R-:W-:Y:S02]  /*1cdd0*/  IADD3 R20, P3, PT, R20, R4, RZ ;  /* 0x0000000414147210 */ /* 0x008fe40007f7e0ff */
[----:B------:R-:W-:-:S05]  /*1cde0*/  IADD3.X R23, PT, PT, R23, R3, RZ, P2, !PT ;  /* 0x0000000317177210 */ /* 0x000fca00017fe4ff */
[----:B------:R-:W-:Y:S02]  /*1cdf0*/  IMAD.MOV.U32 R9, RZ, RZ, R23 ;  /* 0x000000ffff097224 */ /* 0x000fe400078e0017 */
[----:B------:R-:W-:-:S03]  /*1ce00*/  IMAD.X R21, R21, 0x1, R3, P3 ;  /* 0x0000000115157824 */ /* 0x000fc600018e0603 */
[----:B------:R1:W-:Y:S01]  /*1ce10*/  LDGSTS.E [R10+0xaf00], desc[UR8][R8.64], P1 ;  /* 0x0af00000080a7fae */ /* 0x0003e200089a1008 */
[----:B------:R-:W-:Y:S02]  /*1ce20*/  IADD3 R18, P2, PT, R18, R4, RZ ;  /* 0x0000000412127210 */ /* 0x000fe40007f5e0ff */
[----:B-1----:R-:W-:Y:S01]  /*1ce30*/  MOV R8, R20 ;  /* 0x0000001400087202 */ /* 0x002fe20000000f00 */
[----:B------:R-:W-:Y:S01]  /*1ce40*/  IMAD.MOV.U32 R9, RZ, RZ, R21 ;  /* 0x000000ffff097224 */ /* 0x000fe200078e0015 */
[----:B------:R-:W-:-:S04]  /*1ce50*/  IADD3.X R19, PT, PT, R19, R3, RZ, P2, !PT ;  /* 0x0000000313137210 */ /* 0x000fc800017fe4ff */
[----:B------:R1:W-:Y:S01]  /*1ce60*/  LDGSTS.E [R10+0xaf80], desc[UR8][R8.64], P0 ;  /* 0x0af80000080a7fae */ /* 0x0003e200081a1008 */
[----:B------:R-:W-:Y:S02]  /*1ce70*/  IADD3 R16, P3, PT, R16, R4, RZ ;  /* 0x0000000410107210 */ /* 0x000fe40007f7e0ff */
[----:B-1----:R-:W-:Y:S01]  /*1ce80*/  MOV R8, R18 ;  /* 0x0000001200087202 */ /* 0x002fe20000000f00 */
[----:B------:R-:W-:Y:S02]  /*1ce90*/  IMAD.MOV.U32 R9, RZ, RZ, R19 ;  /* 0x000000ffff097224 */ /* 0x000fe400078e0013 */
[----:B------:R-:W-:Y:S01]  /*1cea0*/  IMAD.X R17, R17, 0x1, R3, P3 ;  /* 0x0000000111117824 */ /* 0x000fe200018e0603 */
[----:B------:R1:W-:Y:S04]  /*1ceb0*/  STL [R1+0x4fc], R26 ;  /* 0x0004fc1a01007387 */ /* 0x0003e80000100800 */
[----:B------:R1:W-:Y:S04]  /*1cec0*/  STL [R1+0x4f8], R27 ;  /* 0x0004f81b01007387 */ /* 0x0003e80000100800 */
[----:B------:R2:W-:Y:S04]  /*1ced0*/  LDGSTS.E [R10+0xb700], desc[UR8][R8.64], P1 ;  /* 0x0b700000080a7fae */ /* 0x0005e800089a1008 */
[----:B------:R1:W-:Y:S01]  /*1cee0*/  STL [R1+0x504], R24 ;  /* 0x0005041801007387 */ /* 0x0003e20000100800 */
[----:B------:R-:W-:-:S03]  /*1cef0*/  IADD3 R14, P2, PT, R14, R4, RZ ;  /* 0x000000040e0e7210 */ /* 0x000fc60007f5e0ff */
[----:B------:R1:W-:Y:S01]  /*1cf00*/  STL [R1+0x500], R25 ;  /* 0x0005001901007387 */ /* 0x0003e20000100800 */
[----:B--2---:R-:W-:Y:S01]  /*1cf10*/  MOV R8, R16 ;  /* 0x0000001000087202 */ /* 0x004fe20000000f00 */
[----:B------:R-:W-:Y:S02]  /*1cf20*/  IMAD.MOV.U32 R9, RZ, RZ, R17 ;  /* 0x000000ffff097224 */ /* 0x000fe400078e0011 */
[----:B------:R1:W-:Y:S01]  /*1cf30*/  STL [R1+0x57c], R22 ;  /* 0x00057c1601007387 */ /* 0x0003e20000100800 */
[----:B------:R-:W-:-:S03]  /*1cf40*/  IADD3 R12, P3, PT, R12, R4, RZ ;  /* 0x000000040c0c7210 */ /* 0x000fc60007f7e0ff */
[----:B------:R1:W-:Y:S01]  /*1cf50*/  STL [R1+0x578], R23 ;  /* 0x0005781701007387 */ /* 0x0003e20000100800 */
[----:B------:R-:W-:-:S03]  /*1cf60*/  IADD3.X R15, PT, PT, R15, R3, RZ, P2, !PT ;  /* 0x000000030f0f7210 */ /* 0x000fc600017fe4ff */
[----:B------:R1:W-:Y:S04]  /*1cf70*/  STL [R1+0x584], R20 ;  /* 0x0005841401007387 */ /* 0x0003e80000100800 */
[----:B------:R1:W-:Y:S04]  /*1cf80*/  STL [R1+0x580], R21 ;  /* 0x0005801501007387 */ /* 0x0003e80000100800 */
[----:B------:R2:W-:Y:S04]  /*1cf90*/  LDGSTS.E [R10+0xb780], desc[UR8][R8.64], P0 ;  /* 0x0b780000080a7fae */ /* 0x0005e800081a1008 */
[----:B------:R1:W-:Y:S04]  /*1cfa0*/  STL [R1+0x5fc], R18 ;  /* 0x0005fc1201007387 */ /* 0x0003e80000100800 */
[----:B------:R1:W-:Y:S01]  /*1cfb0*/  STL [R1+0x5f8], R19 ;  /* 0x0005f81301007387 */ /* 0x0003e20000100800 */
[----:B------:R-:W-:Y:S01]  /*1cfc0*/  IMAD.X R13, R13, 0x1, R3, P3 ;  /* 0x000000010d0d7824 */ /* 0x000fe200018e0603 */
[----:B--2---:R-:W-:Y:S01]  /*1cfd0*/  MOV R8, R14 ;  /* 0x0000000e00087202 */ /* 0x004fe20000000f00 */
[----:B------:R-:W-:Y:S01]  /*1cfe0*/  IMAD.MOV.U32 R9, RZ, RZ, R15 ;  /* 0x000000ffff097224 */ /* 0x000fe200078e000f */
[----:B------:R1:W-:Y:S04]  /*1cff0*/  STL [R1+0x604], R16 ;  /* 0x0006041001007387 */ /* 0x0003e80000100800 */
[----:B------:R1:W-:Y:S04]  /*1d000*/  STL [R1+0x600], R17 ;  /* 0x0006001101007387 */ /* 0x0003e80000100800 */
[----:B------:R1:W-:Y:S04]  /*1d010*/  STL [R1+0x67c], R14 ;  /* 0x00067c0e01007387 */ /* 0x0003e80000100800 */
[----:B------:R1:W-:Y:S04]  /*1d020*/  STL [R1+0x678], R15 ;  /* 0x0006780f01007387 */ /* 0x0003e80000100800 */
[----:B------:R2:W-:Y:S04]  /*1d030*/  LDGSTS.E [R10+0xbf00], desc[UR8][R8.64], P1 ;  /* 0x0bf00000080a7fae */ /* 0x0005e800089a1008 */
[----:B------:R1:W-:Y:S04]  /*1d040*/  STL [R1+0x684], R12 ;  /* 0x0006840c01007387 */ /* 0x0003e80000100800 */
[----:B------:R1:W-:Y:S01]  /*1d050*/  STL [R1+0x680], R13 ;  /* 0x0006800d01007387 */ /* 0x0003e20000100800 */
[----:B--2---:R-:W-:Y:S01]  /*1d060*/  MOV R8, R12 ;  /* 0x0000000c00087202 */ /* 0x004fe20000000f00 */
[----:B------:R-:W-:-:S05]  /*1d070*/  IMAD.MOV.U32 R9, RZ, RZ, R13 ;  /* 0x000000ffff097224 */ /* 0x000fca00078e000d */
[----:B------:R1:W-:Y:S01]  /*1d080*/  LDGSTS.E [R10+0xbf80], desc[UR8][R8.64], P0 ;  /* 0x0bf80000080a7fae */ /* 0x0003e200081a1008 */
[----:B------:R-:W-:-:S03]  /*1d090*/  ISETP.NE.U32.AND P0, PT, R220, R11, PT ;  /* 0x0000000bdc00720c */ /* 0x000fc60003f05070 */
[----:B------:R-:W0:Y:S10]  /*1d0a0*/  LDGDEPBAR ;  /* 0x00000000000079af */ /* 0x000e340000000000 */
[----:B-1----:R-:W-:Y:S05]  /*1d0b0*/  @P0 BRA `(.L_x_1) ;  /* 0xffffff4400840947 */ /* 0x002fea000383ffff */
.L_x_0:
[----:B------:R-:W2:Y:S01]  /*1d0c0*/  LDL.LU R9, [R1+0x788] ;  /* 0x0007880001097983 */ /* 0x000ea20000300800 */
[----:B------:R-:W-:-:S04]  /*1d0d0*/  DEPBAR.LE SB0, 0x0 ;  /* 0x000080000000791a */ /* 0x000fc80000000000 */
[----:B------:R-:W3:Y:S01]  /*1d0e0*/  LDL.LU R168, [R1+0x78c] ;  /* 0x00078c0001a87983 */ /* 0x000ee20000300800 */
[C---:B------:R-:W-:Y:S01]  /*1d0f0*/  IADD3 R0, PT, PT, R7.reuse, 0x2, RZ ;  /* 0x0000000207007810 */ /* 0x040fe20007ffe0ff */
[----:B------:R-:W-:Y:S01]  /*1d100*/  IMAD.MOV.U32 R12, RZ, RZ, R196 ;  /* 0x000000ffff0c7224 */ /* 0x000fe200078e00c4 */
[----:B------:R-:W-:Y:S01]  /*1d110*/  MOV R13, R198 ;  /* 0x000000c6000d7202 */ /* 0x000fe20000000f00 */
[----:B------:R-:W1:Y:S01]  /*1d120*/  S2R R8, SR_TID.X ;  /* 0x0000000000087919 */ /* 0x000e620000002100 */
        /* <DEDUP_REMOVED lines=31> */
[----:B-1----:R-:W-:Y:S01]  /*1d320*/  LOP3.LUT R8, R8, 0x1f, RZ, 0xc0, !PT ;  /* 0x0000001f08087812 */ /* 0x002fe200078ec0ff */
        /* <DEDUP_REMOVED lines=39> */
[----:B------:R-:W1:Y:S01]  /*1d5a0*/  LDCU UR6, c[0x0][0x3b4] ;  /* 0x00007680ff0677ac */ /* 0x000e620008000800 */
[----:B------:R-:W-:Y:S01]  /*1d5b0*/  IMAD.MOV.U32 R118, RZ, RZ, R92 ;  /* 0x000000ffff767224 */ /* 0x000fe200078e005c */
[----:B------:R-:W-:Y:S01]  /*1d5c0*/  IADD3 R3, PT, PT, R7, 0x4, RZ ;  /* 0x0000000407037810 */ /* 0x000fe20007ffe0ff */
[----:B------:R-:W-:Y:S01]  /*1d5d0*/  IMAD.MOV.U32 R136, RZ, RZ, R177 ;  /* 0x000000ffff887224 */ /* 0x000fe200078e00b1 */
[----:B------:R-:W4:Y:S01]  /*1d5e0*/  LDCU.64 UR12, c[0x0][0x390] ;  /* 0x00007200ff0c77ac */ /* 0x000f220008000a00 */
[----:B------:R-:W-:-:S02]  /*1d5f0*/  IMAD.MOV.U32 R138, RZ, RZ, R93 ;  /* 0x000000ffff8a7224 */ /* 0x000fc400078e005d */
[C---:B------:R-:W-:Y:S01]  /*1d600*/  VIADD R2, R7.reuse, 0x3 ;  /* 0x0000000307027836 */ /* 0x040fe20000000000 */
[----:B------:R-:W5:Y:S01]  /*1d610*/  LDCU.64 UR28, c[0x0][0x398] ;  /* 0x00007300ff1c77ac */ /* 0x000f620008000a00 */
[C---:B------:R-:W-:Y:S02]  /*1d620*/  VIADD R4, R7.reuse, 0x1 ;  /* 0x0000000107047836 */ /* 0x040fe40000000000 */
[----:B------:R-:W-:Y:S01]  /*1d630*/  IMAD.MOV.U32 R140, RZ, RZ, R132 ;  /* 0x000000ffff8c7224 */ /* 0x000fe200078e0084 */
[----:B------:R-:W2:Y:S01]  /*1d640*/  LDCU.64 UR30, c[0x0][0x398] ;  /* 0x00007300ff1e77ac */ /* 0x000ea20008000a00 */
[----:B------:R-:W-:Y:S02]  /*1d650*/  IMAD.MOV.U32 R142, RZ, RZ, R164 ;  /* 0x000000ffff8e7224 */ /* 0x000fe400078e00a4 */
[----:B------:R-:W-:Y:S01]  /*1d660*/  VIADD R6, R7, 0x5 ;  /* 0x0000000507067836 */ /* 0x000fe20000000000 */
[----:B------:R-:W2:Y:S01]  /*1d670*/  LDCU UR24, c[0x0][0x3b8] ;  /* 0x00007700ff1877ac */ /* 0x000ea20008000800 */
[----:B-1----:R-:W-:Y:S01]  /*1d680*/  IMAD R5, R221, UR6, RZ ;  /* 0x00000006dd057c24 */ /* 0x002fe2000f8e02ff */
[----:B------:R-:W1:Y:S01]  /*1d690*/  LDCU.64 UR10, c[0x0][0x398] ;  /* 0x00007300ff0a77ac */ /* 0x000e620008000a00 */
[----:B------:R-:W1:Y:S01]  /*1d6a0*/  LDCU.64 UR14, c[0x0][0x398] ;  /* 0x00007300ff0e77ac */ /* 0x000e620008000a00 */
[----:B------:R-:W1:Y:S01]  /*1d6b0*/  LDCU.64 UR22, c[0x0][0x398] ;  /* 0x00007300ff1677ac */ /* 0x000e620008000a00 */
[----:B------:R-:W1:Y:S01]  /*1d6c0*/  LDCU.64 UR16, c[0x0][0x398] ;  /* 0x00007300ff1077ac */ /* 0x000e620008000a00 */
[----:B------:R-:W1:Y:S01]  /*1d6d0*/  LDCU.64 UR18, c[0x0][0x398] ;  /* 0x00007300ff1277ac */ /* 0x000e620008000a00 */
[----:B------:R-:W1:Y:S01]  /*1d6e0*/  LDCU.64 UR20, c[0x0][0x398] ;  /* 0x00007300ff1477ac */ /* 0x000e620008000a00 */
[----:B------:R-:W1:Y:S01]  /*1d6f0*/  LDCU.64 UR26, c[0x0][0x398] ;  /* 0x00007300ff1a77ac */ /* 0x000e620008000a00 */
[----:B------:R-:W1:Y:S01]  /*1d700*/  LDCU UR25, c[0x0][0x398] ;  /* 0x00007300ff1977ac */ /* 0x000e620008000800 */
[----:B------:R-:W1:Y:S01]  /*1d710*/  LDCU UR32, c[0x0][0x398] ;  /* 0x00007300ff2077ac */ /* 0x000e620008000800 */
[----:B------:R-:W1:Y:S01]  /*1d720*/  LDCU UR33, c[0x0][0x398] ;  /* 0x00007300ff2177ac */ /* 0x000e620008000800 */
[----:B------:R-:W1:Y:S01]  /*1d730*/  LDCU UR34, c[0x0][0x398] ;  /* 0x00007300ff2277ac */ /* 0x000e620008000800 */
[----:B------:R-:W1:Y:S01]  /*1d740*/  LDCU UR35, c[0x0][0x398] ;  /* 0x00007300ff2377ac */ /* 0x000e620008000800 */
[----:B------:R-:W1:Y:S01]  /*1d750*/  LDCU UR36, c[0x0][0x398] ;  /* 0x00007300ff2477ac */ /* 0x000e620008000800 */
[----:B------:R-:W1:Y:S01]  /*1d760*/  LDCU UR37, c[0x0][0x398] ;  /* 0x00007300ff2577ac */ /* 0x000e620008000800 */
[----:B------:R-:W1:Y:S01]  /*1d770*/  LDCU UR38, c[0x0][0x398] ;  /* 0x00007300ff2677ac */ /* 0x000e620008000800 */
[----:B------:R-:W-:Y:S01]  /*1d780*/  BAR.SYNC.DEFER_BLOCKING 0x0 ;  /* 0x0000000000007b1d */ /* 0x000fe20000010000 */
[----:B--2---:R-:W-:-:S02]  /*1d790*/  ISETP.GE.AND P0, PT, R222, R9, PT ;  /* 0x00000009de00720c */ /* 0x004fc40003f06270 */
[----:B------:R-:W-:Y:S02]  /*1d7a0*/  ISETP.GE.AND P6, PT, R221, R9, PT ;  /* 0x00000009dd00720c */ /* 0x000fe40003fc6270 */
[----:B-----5:R-:W-:Y:S01]  /*1d7b0*/  ISETP.LT.AND P0, PT, R7, UR29, !P0 ;  /* 0x0000001d07007c0c */ /* 0x020fe2000c701270 */
[----:B------:R-:W2:Y:S01]  /*1d7c0*/  LDCU UR29, c[0x0][0x398] ;  /* 0x00007300ff1d77ac */ /* 0x000ea20008000800 */
[-C--:B---3--:R-:W-:Y:S02]  /*1d7d0*/  ISETP.GE.AND P4, PT, R0, R168.reuse, PT ;  /* 0x000000a80000720c */ /* 0x088fe40003f86270 */
[----:B------:R-:W-:Y:S01]  /*1d7e0*/  LEA R0, R8, UR4, 0x4 ;  /* 0x0000000408007c11 */ /* 0x000fe2000f8e20ff */
[----:B------:R-:W3:Y:S01]  /*1d7f0*/  LDCU.64 UR4, c[0x0][0x398] ;  /* 0x00007300ff0477ac */ /* 0x000ee20008000a00 */
[-C--:B------:R-:W-:Y:S01]  /*1d800*/  ISETP.GE.AND P3, PT, R3, R168.reuse, PT ;  /* 0x000000a80300720c */ /* 0x080fe20003f66270 */
[----:B------:R-:W-:Y:S01]  /*1d810*/  IMAD R3, R222, UR6, RZ ;  /* 0x00000006de037c24 */ /* 0x000fe2000f8e02ff */
[----:B------:R-:W-:Y:S01]  /*1d820*/  ISETP.GE.AND P5, PT, R2, R168, PT ;  /* 0x000000a80200720c */ /* 0x000fe20003fa6270 */
[----:B------:R-:W-:Y:S01]  /*1d830*/  STSM.16.M88.4 [R0], R12 ;  /* 0x0000000c00007844 */ /* 0x000fe20000000200 */
[----:B------:R-:W-:-:S03]  /*1d840*/  NOP ;  /* 0x0000000000007918 */ /* 0x000fc60000000000 */
[----:B------:R-:W5:Y:S01]  /*1d850*/  LDS.128 R8, [R0] ;  /* 0x0000000000087984 */ /* 0x000f620000000c00 */
[----:B------:R-:W-:-:S03]  /*1d860*/  NOP ;  /* 0x0000000000007918 */ /* 0x000fc60000000000 */
[----:B------:R-:W-:Y:S01]  /*1d870*/  STSM.16.M88.4 [R0], R16 ;  /* 0x0000001000007844 */ /* 0x000fe20000000200 */
[----:B------:R-:W-:-:S03]  /*1d880*/  NOP ;  /* 0x0000000000007918 */ /* 0x000fc60000000000 */
[----:B------:R-:W1:Y:S01]  /*1d890*/  LDS.128 R12, [R0] ;  /* 0x00000000000c7984 */ /* 0x000e620000000c00 */
        /* <DEDUP_REMOVED lines=9> */
[----:B------:R2:W-:Y:S01]  /*1d930*/  STSM.16.M88.4 [R0], R32 ;  /* 0x0000002000007844 */ /* 0x0005e20000000200 */
[----:B------:R-:W-:-:S03]  /*1d940*/  NOP ;  /* 0x0000000000007918 */ /* 0x000fc60000000000 */
[----:B------:R-:W1:Y:S01]  /*1d950*/  LDS.128 R20, [R0] ;  /* 0x0000000000147984 */ /* 0x000e620000000c00 */
[----:B------:R-:W-:-:S03]  /*1d960*/  NOP ;  /* 0x0000000000007918 */ /* 0x000fc60000000000 */
[----:B------:R-:W-:Y:S01]  /*1d970*/  STSM.16.M88.4 [R0], R36 ;  /* 0x0000002400007844 */ /* 0x000fe20000000200 */
[----:B------:R-:W-:-:S03]  /*1d980*/  NOP ;  /* 0x0000000000007918 */ /* 0x000fc60000000000 */
[----:B------:R-:W1:Y:S01]  /*1d990*/  LDS.128 R28, [R0] ;  /* 0x00000000001c7984 */ /* 0x000e620000000c00 */
[----:B------:R-:W-:Y:S01]  /*1d9a0*/  NOP ;  /* 0x0000000000007918 */ /* 0x000fe20000000000 */
[----:B--2---:R-:W-:Y:S01]  /*1d9b0*/  IMAD.MOV.U32 R32, RZ, RZ, R109 ;  /* 0x000000ffff207224 */ /* 0x004fe200078e006d */
[----:B------:R-:W-:Y:S01]  /*1d9c0*/  MOV R33, R111 ;  /* 0x0000006f00217202 */ /* 0x000fe20000000f00 */
[----:B------:R-:W-:Y:S01]  /*1d9d0*/  IMAD.MOV.U32 R34, RZ, RZ, R141 ;  /* 0x000000ffff227224 */ /* 0x000fe200078e008d */
[----:B------:R-:W-:Y:S01]  /*1d9e0*/  MOV R35, R143 ;  /* 0x0000008f00237202 */ /* 0x000fe20000000f00 */
[----:B------:R-:W-:Y:S01]  /*1d9f0*/  STSM.16.M88.4 [R0], R44 ;  /* 0x0000002c00007844 */ /* 0x000fe20000000200 */
[----:B------:R-:W-:-:S03]  /*1da00*/  NOP ;  /* 0x0000000000007918 */ /* 0x000fc60000000000 */
[----:B------:R-:W2:Y:S01]  /*1da10*/  LDS.128 R40, [R0] ;  /* 0x0000000000287984 */ /* 0x000ea20000000c00 */
        /* <DEDUP_REMOVED lines=13> */
[----:B---3--:R-:W-:Y:S01]  /*1daf0*/  IMAD.MOV.U32 R48, RZ, RZ, R113 ;  /* 0x000000ffff307224 */ /* 0x008fe200078e0071 */
[----:B------:R-:W-:Y:S01]  /*1db00*/  MOV R49, R115 ;  /* 0x0000007300317202 */ /* 0x000fe20000000f00 */
[----:B------:R-:W-:Y:S01]  /*1db10*/  IMAD.MOV.U32 R50, RZ, RZ, R145 ;  /* 0x000000ffff327224 */ /* 0x000fe200078e0091 */
[----:B------:R-:W-:Y:S01]  /*1db20*/  MOV R51, R147 ;  /* 0x0000009300337202 */ /* 0x000fe20000000f00 */
[----:B------:R-:W-:Y:S01]  /*1db30*/  STSM.16.M88.4 [R0], R56 ;  /* 0x0000003800007844 */ /* 0x000fe20000000200 */
[----:B------:R-:W-:-:S03]  /*1db40*/  NOP ;  /* 0x0000000000007918 */ /* 0x000fc60000000000 */
[----:B------:R-:W3:Y:S01]  /*1db50*/  LDS.128 R52, [R0] ;  /* 0x0000000000347984 */ /* 0x000ee20000000c00 */
        /* <DEDUP_REMOVED lines=20> */
[----:B------:R-:W-:Y:S01]  /*1dca0*/  NOP ;  /* 0x0000000000007918 */ /* 0x000fe20000000000 */
[----:B------:R-:W-:Y:S02]  /*1dcb0*/  MOV R109, R122 ;  /* 0x0000007a006d7202 */ /* 0x000fe40000000f00 */
[----:B------:R-:W-:Y:S01]  /*1dcc0*/  STSM.16.M88.4 [R0], R104 ;  /* 0x0000006800007844 */ /* 0x000fe20000000200 */
[----:B------:R-:W-:Y:S01]  /*1dcd0*/  MOV R111, R154 ;  /* 0x0000009a006f7202 */ /* 0x000fe20000000f00 */
[----:B------:R-:W-:Y:S02]  /*1dce0*/  NOP ;  /* 0x0000000000007918 */ /* 0x000fe40000000000 */
[----:B------:R-:W1:Y:S01]  /*1dcf0*/  LDS.128 R72, [R0] ;  /* 0x0000000000487984 */ /* 0x000e620000000c00 */
[----:B------:R-:W-:Y:S01]  /*1dd00*/  NOP ;  /* 0x0000000000007918 */ /* 0x000fe20000000000 */
[----:B------:R-:W-:-:S02]  /*1dd10*/  MOV R113, R183 ;  /* 0x000000b700717202 */ /* 0x000fc40000000f00 */
[----:B------:R-:W-:Y:S01]  /*1dd20*/  STSM.16.M88.4 [R0], R108 ;  /* 0x0000006c00007844 */ /* 0x000fe20000000200 */
[----:B------:R-:W-:Y:S01]  /*1dd30*/  MOV R115, R91 ;  /* 0x0000005b00737202 */ /* 0x000fe20000000f00 */
[----:B------:R-:W-:Y:S02]  /*1dd40*/  NOP ;  /* 0x0000000000007918 */ /* 0x000fe40000000000 */
[----:B------:R-:W1:Y:S01]  /*1dd50*/  LDS.128 R84, [R0] ;  /* 0x0000000000547984 */ /* 0x000e620000000c00 */
[----:B------:R-:W-:Y:S01]  /*1dd60*/  NOP ;  /* 0x0000000000007918 */ /* 0x000fe20000000000 */
[----:B------:R-:W-:Y:S02]  /*1dd70*/  MOV R91, R155 ;  /* 0x0000009b005b7202 */ /* 0x000fe40000000f00 */
        /* <DEDUP_REMOVED lines=17> */
[----:B------:R-:W-:Y:S01]  /*1de90*/  NOP ;  /* 0x0000000000007918 */ /* 0x000fe20000000000 */
[----:B------:R-:W-:Y:S02]  /*1dea0*/  IMAD.MOV.U32 R124, RZ, RZ, R125 ;  /* 0x000000ffff7c7224 */ /* 0x000fe400078e007d */
[----:B------:R-:W1:Y:S01]  /*1deb0*/  LDS.128 R92, [R0] ;  /* 0x00000000005c7984 */ /* 0x000e620000000c00 */
[----:B------:R-:W-:Y:S01]  /*1dec0*/  MOV R125, R127 ;  /* 0x0000007f007d7202 */ /* 0x000fe20000000f00 */
[----:B------:R-:W-:Y:S01]  /*1ded0*/  NOP ;  /* 0x0000000000007918 */ /* 0x000fe20000000000 */
[----:B------:R-:W-:Y:S01]  /*1dee0*/  IMAD.MOV.U32 R126, RZ, RZ, R157 ;  /* 0x000000ffff7e7224 */ /* 0x000fe200078e009d */
[----:B------:R-:W-:Y:S01]  /*1def0*/  MOV R127, R159 ;  /* 0x0000009f007f7202 */ /* 0x000fe20000000f00 */
[----:B------:R3:W-:Y:S01]  /*1df00*/  STSM.16.M88.4 [R0], R136 ;  /* 0x0000008800007844 */ /* 0x0007e20000000200 */
[----:B------:R-:W-:-:S03]  /*1df10*/  NOP ;  /* 0x0000000000007918 */ /* 0x000fc60000000000 */
[----:B------:R-:W1:Y:S01]  /*1df20*/  LDS.128 R120, [R0] ;  /* 0x0000000000787984 */ /* 0x000e620000000c00 */
[----:B------:R-:W-:-:S03]  /*1df30*/  NOP ;  /* 0x0000000000007918 */ /* 0x000fc60000000000 */
[----:B------:R4:W-:Y:S01]  /*1df40*/  STSM.16.M88.4 [R0], R124 ;  /* 0x0000007c00007844 */ /* 0x0009e20000000200 */
[----:B------:R-:W-:Y:S01]  /*1df50*/  NOP ;  /* 0x0000000000007918 */ /* 0x000fe20000000000 */
[----:B---3--:R-:W-:Y:S01]  /*1df60*/  IMAD.MOV.U32 R136, RZ, RZ, R64 ;  /* 0x000000ffff887224 */ /* 0x008fe200078e0040 */
[----:B------:R-:W-:Y:S01]  /*1df70*/  MOV R137, R66 ;  /* 0x0000004200897202 */ /* 0x000fe20000000f00 */
[----:B------:R-:W-:Y:S01]  /*1df80*/  IMAD.MOV.U32 R138, RZ, RZ, R96 ;  /* 0x000000ffff8a7224 */ /* 0x000fe200078e0060 */
[----:B------:R-:W-:Y:S01]  /*1df90*/  MOV R139, R98 ;  /* 0x00000062008b7202 */ /* 0x000fe20000000f00 */
[----:B------:R-:W3:Y:S01]  /*1dfa0*/  LDS.128 R116, [R0] ;  /* 0x0000000000747984 */ /* 0x000ee20000000c00 */
[----:B------:R-:W-:Y:S01]  /*1dfb0*/  NOP ;  /* 0x0000000000007918 */ /* 0x000fe20000000000 */
[----:B----4-:R-:W-:Y:S01]  /*1dfc0*/  IMAD.MOV.U32 R124, RZ, RZ, R128 ;  /* 0x000000ffff7c7224 */ /* 0x010fe200078e0080 */
[----:B------:R-:W-:Y:S01]  /*1dfd0*/  MOV R125, R130 ;  /* 0x00000082007d7202 */ /* 0x000fe20000000f00 */
[----:B------:R-:W-:Y:S01]  /*1dfe0*/  IMAD.MOV.U32 R126, RZ, RZ, R160 ;  /* 0x000000ffff7e7224 */ /* 0x000fe200078e00a0 */
[----:B------:R-:W-:Y:S01]  /*1dff0*/  MOV R127, R162 ;  /* 0x000000a2007f7202 */ /* 0x000fe20000000f00 */
[----:B------:R4:W-:Y:S01]  /*1e000*/  STSM.16.M88.4 [R0], R136 ;  /* 0x0000008800007844 */ /* 0x0009e20000000200 */
[----:B------:R-:W-:-:S03]  /*1e010*/  NOP ;  /* 0x0000000000007918 */ /* 0x000fc60000000000 */
[----:B------:R-:W1:Y:S01]  /*1e020*/  LDS.128 R112, [R0] ;  /* 0x0000000000707984 */ /* 0x000e620000000c00 */
[----:B------:R-:W-:-:S03]  /*1e030*/  NOP ;  /* 0x0000000000007918 */ /* 0x000fc60000000000 */
[----:B------:R-:W-:Y:S01]  /*1e040*/  STSM.16.M88.4 [R0], R124 ;  /* 0x0000007c00007844 */ /* 0x000fe20000000200 */
[----:B------:R-:W-:Y:S01]  /*1e050*/  NOP ;  /* 0x0000000000007918 */ /* 0x000fe20000000000 */
[----:B----4-:R-:W-:Y:S01]  /*1e060*/  IMAD.MOV.U32 R136, RZ, RZ, R65 ;  /* 0x000000ffff887224 */ /* 0x010fe200078e0041 */
[----:B------:R-:W-:Y:S01]  /*1e070*/  MOV R137, R67 ;  /* 0x0000004300897202 */ /* 0x000fe20000000f00 */
[----:B------:R-:W-:Y:S01]  /*1e080*/  IMAD.MOV.U32 R138, RZ, RZ, R97 ;  /* 0x000000ffff8a7224 */ /* 0x000fe200078e0061 */
[----:B------:R-:W-:Y:S01]  /*1e090*/  MOV R139, R99 ;  /* 0x00000063008b7202 */ /* 0x000fe20000000f00 */
[----:B------:R-:W4:Y:S01]  /*1e0a0*/  LDS.128 R64, [R0] ;  /* 0x0000000000407984 */ /* 0x000f220000000c00 */
[----:B------:R-:W-:Y:S01]  /*1e0b0*/  NOP ;  /* 0x0000000000007918 */ /* 0x000fe20000000000 */
[----:B------:R-:W-:Y:S01]  /*1e0c0*/  IMAD.MOV.U32 R96, RZ, RZ, R129 ;  /* 0x000000ffff607224 */ /* 0x000fe200078e0081 */
        /* <DEDUP_REMOVED lines=9> */
[----:B--2---:R-:W-:Y:S01]  /*1e160*/  IMAD.MOV.U32 R136, RZ, RZ, R68 ;  /* 0x000000ffff887224 */ /* 0x004fe200078e0044 */
[----:B------:R-:W-:Y:S01]  /*1e170*/  MOV R137, R70 ;  /* 0x0000004600897202 */ /* 0x000fe20000000f00 */
[----:B------:R-:W-:Y:S01]  /*1e180*/  IMAD.MOV.U32 R138, RZ, RZ, R100 ;  /* 0x000000ffff8a7224 */ /* 0x000fe200078e0064 */
[----:B------:R-:W-:Y:S01]  /*1e190*/  MOV R139, R102 ;  /* 0x00000066008b7202 */ /* 0x000fe20000000f00 */
[----:B------:R-:W2:Y:S01]  /*1e1a0*/  LDS.128 R124, [R0] ;  /* 0x00000000007c7984 */ /* 0x000ea20000000c00 */
[C---:B------:R-:W-:Y:S01]  /*1e1b0*/  LEA R2, P1, R3.reuse, UR12, 0x2 ;  /* 0x0000000c03027c11 */ /* 0x040fe2000f8210ff */
[----:B------:R-:W-:Y:S01]  /*1e1c0*/  NOP ;  /* 0x0000000000007918 */ /* 0x000fe20000000000 */
[----:B------:R-:W-:Y:S01]  /*1e1d0*/  MOV R141, R134 ;  /* 0x00000086008d7202 */ /* 0x000fe20000000f00 */
[----:B------:R3:W-:Y:S01]  /*1e1e0*/  STSM.16.M88.4 [R0], R136 ;  /* 0x0000008800007844 */ /* 0x0007e20000000200 */
[----:B------:R-:W-:Y:S01]  /*1e1f0*/  MOV R143, R166 ;  /* 0x000000a6008f7202 */ /* 0x000fe20000000f00 */
[----:B------:R-:W1:Y:S01]  /*1e200*/  LDCU.64 UR6, c[0x0][0x398] ;  /* 0x00007300ff0677ac */ /* 0x000e620008000a00 */
[----:B------:R-:W-:Y:S01]  /*1e210*/  NOP ;  /* 0x0000000000007918 */ /* 0x000fe20000000000 */
[----:B------:R-:W-:Y:S01]  /*1e220*/  ISETP.GE.AND P2, PT, R4, R168, PT ;  /* 0x000000a80400720c */ /* 0x000fe20003f46270 */
[----:B------:R-:W1:Y:S01]  /*1e230*/  LDS.128 R96, [R0] ;  /* 0x0000000000607984 */ /* 0x000e620000000c00 */
[----:B------:R-:W-:Y:S01]  /*1e240*/  LEA.HI.X.SX32 R3, R3, UR13, 0x2, P1 ;  /* 0x0000000d03037c11 */ /* 0x000fe200088f16ff */
[----:B------:R-:W-:Y:S01]  /*1e250*/  NOP ;  /* 0x0000000000007918 */ /* 0x000fe20000000000 */
[----:B------:R-:W-:Y:S01]  /*1e260*/  LEA R4, P1, R5, UR12, 0x2 ;  /* 0x0000000c05047c11 */ /* 0x000fe2000f8210ff */
[----:B------:R4:W-:Y:S01]  /*1e270*/  STSM.16.M88.4 [R0], R140 ;  /* 0x0000008c00007844 */ /* 0x0009e20000000200 */
[----:B------:R-:W-:Y:S01]  /*1e280*/  ISETP.LT.AND P6, PT, R7, UR31, !P6 ;  /* 0x0000001f07007c0c */ /* 0x000fe2000f7c1270 */
[----:B---3--:R-:W-:Y:S01]  /*1e290*/  IMAD.MOV.U32 R136, RZ, RZ, R69 ;  /* 0x000000ffff887224 */ /* 0x008fe200078e0045 */
[----:B------:R-:W-:Y:S01]  /*1e2a0*/  MOV R137, R71 ;  /* 0x0000004700897202 */ /* 0x000fe20000000f00 */
[----:B------:R-:W-:Y:S01]  /*1e2b0*/  IMAD.MOV.U32 R138, RZ, RZ, R101 ;  /* 0x000000ffff8a7224 */ /* 0x000fe200078e0065 */
[----:B------:R-:W-:Y:S01]  /*1e2c0*/  MOV R139, R103 ;  /* 0x00000067008b7202 */ /* 0x000fe20000000f00 */
[----:B------:R-:W-:Y:S01]  /*1e2d0*/  NOP ;  /* 0x0000000000007918 */ /* 0x000fe20000000000 */
[----:B------:R-:W-:Y:S01]  /*1e2e0*/  LEA.HI.X.SX32 R5, R5, UR13, 0x2, P1 ;  /* 0x0000000d05057c11 */ /* 0x000fe200088f16ff */
[----:B------:R-:W3:Y:S01]  /*1e2f0*/  LDS.128 R68, [R0] ;  /* 0x0000000000447984 */ /* 0x000ee20000000c00 */
[----:B------:R-:W-:Y:S01]  /*1e300*/  NOP ;  /* 0x0000000000007918 */ /* 0x000fe20000000000 */
[----:B----4-:R-:W-:Y:S01]  /*1e310*/  MOV R141, R135 ;  /* 0x00000087008d7202 */ /* 0x010fe20000000f00 */
[----:B------:R-:W-:Y:S01]  /*1e320*/  IMAD R135, R7, UR24, RZ ;  /* 0x0000001807877c24 */ /* 0x000fe2000f8e02ff */
[----:B------:R-:W-:Y:S01]  /*1e330*/  MOV R143, R167 ;  /* 0x000000a7008f7202 */ /* 0x000fe20000000f00 */
[----:B------:R-:W-:Y:S01]  /*1e340*/  IMAD.MOV.U32 R140, RZ, RZ, R133 ;  /* 0x000000ffff8c7224 */ /* 0x000fe200078e0085 */
[----:B------:R4:W-:Y:S01]  /*1e350*/  STSM.16.M88.4 [R0], R136 ;  /* 0x0000008800007844 */ /* 0x0009e20000000200 */
[----:B------:R-:W-:Y:S01]  /*1e360*/  IMAD.MOV.U32 R142, RZ, RZ, R165 ;  /* 0x000000ffff8e7224 */ /* 0x000fe200078e00a5 */
[----:B------:R-:W-:Y:S01]  /*1e370*/  NOP ;  /* 0x0000000000007918 */ /* 0x000fe20000000000 */
[C---:B------:R-:W-:Y:S01]  /*1e380*/  IMAD.WIDE R132, R135.reuse, 0x4, R2 ;  /* 0x0000000487847825 */ /* 0x040fe200078e0202 */
[----:B------:R-:W2:Y:S01]  /*1e390*/  LDS.128 R100, [R0] ;  /* 0x0000000000647984 */ /* 0x000ea20000000c00 */
[----:B------:R-:W-:Y:S01]  /*1e3a0*/  NOP ;  /* 0x0000000000007918 */ /* 0x000fe20000000000 */
[C---:B----4-:R-:W-:Y:S01]  /*1e3b0*/  IADD3 R139, PT, PT, R135.reuse, UR24, RZ ;  /* 0x00000018878b7c10 */ /* 0x050fe2000fffe0ff */
[----:B------:R-:W-:Y:S01]  /*1e3c0*/  IMAD.WIDE R134, R135, 0x4, R4 ;  /* 0x0000000487867825 */ /* 0x000fe200078e0204 */
[----:B------:R4:W-:Y:S01]  /*1e3d0*/  STSM.16.M88.4 [R0], R140 ;  /* 0x0000008c00007844 */ /* 0x0009e20000000200 */
[----:B------:R-:W-:Y:S01]  /*1e3e0*/  NOP ;  /* 0x0000000000007918 */ /* 0x000fe20000000000 */
[----:B------:R-:W-:-:S02]  /*1e3f0*/  ISETP.LT.AND P1, PT, R222, UR4, !P2 ;  /* 0x00000004de007c0c */ /* 0x000fc4000d721270 */
[----:B-----5:R5:W-:Y:S01]  /*1e400*/  @P0 STG.E desc[UR8][R132.64], R8 ;  /* 0x0000000884000986 */ /* 0x020be2000c101908 */
[----:B-1----:R-:W-:Y:S01]  /*1e410*/  ISETP.LT.AND P2, PT, R221, UR10, !P2 ;  /* 0x0000000add007c0c */ /* 0x002fe2000d741270 */
[----:B------:R-:W-:Y:S01]  /*1e420*/  IMAD.WIDE R136, R139, 0x4, R2 ;  /* 0x000000048b887825 */ /* 0x000fe200078e0202 */
[----:B------:R-:W1:Y:S01]  /*1e430*/  LDCU.64 UR12, c[0x0][0x398] ;  /* 0x00007300ff0c77ac */ /* 0x000e620008000a00 */
[----:B------:R3:W-:Y:S01]  /*1e440*/  @P6 STG.E desc[UR8][R134.64], R12 ;  /* 0x0000000c86006986 */ /* 0x0007e2000c101908 */
[----:B------:R-:W-:Y:S02]  /*1e450*/  ISETP.LT.AND P6, PT, R222, UR6, !P4 ;  /* 0x00000006de007c0c */ /* 0x000fe4000e7c1270 */
[----:B------:R-:W-:Y:S01]  /*1e460*/  ISETP.LT.AND P4, PT, R221, UR14, !P4 ;  /* 0x0000000edd007c0c */ /* 0x000fe2000e781270 */
[----:B------:R-:W1:Y:S01]  /*1e470*/  LDCU UR6, c[0x0][0x398] ;  /* 0x00007300ff0677ac */ /* 0x000e620008000800 */
[C---:B----4-:R-:W-:Y:S02]  /*1e480*/  IADD3 R141, PT, PT, R139.reuse, UR24, RZ ;  /* 0x000000188b8d7c10 */ /* 0x050fe4000fffe0ff */
[-C--:B------:R-:W-:Y:S01]  /*1e490*/  ISETP.GE.AND P0, PT, R6, R168.reuse, PT ;  /* 0x000000a80600720c */ /* 0x080fe20003f06270 */
[----:B-----5:R-:W-:Y:S01]  /*1e4a0*/  IMAD.WIDE R132, R139, 0x4, R4 ;  /* 0x000000048b847825 */ /* 0x020fe200078e0204 */
[----:B------:R4:W-:Y:S01]  /*1e4b0*/  @P1 STG.E desc[UR8][R136.64], R16 ;  /* 0x0000001088001986 */ /* 0x0009e2000c101908 */
[----:B------:R-:W5:Y:S02]  /*1e4c0*/  LDCU UR10, c[0x0][0x398] ;  /* 0x00007300ff0a77ac */ /* 0x000f640008000800 */
[----:B---3--:R-:W-:Y:S01]  /*1e4d0*/  IMAD.WIDE R134, R141, 0x4, R2 ;  /* 0x000000048d867825 */ /* 0x008fe200078e0202 */
[----:B------:R3:W-:Y:S01]  /*1e4e0*/  @P2 STG.E desc[UR8][R132.64], R24 ;  /* 0x0000001884002986 */ /* 0x0007e2000c101908 */
[----:B------:R-:W1:Y:S02]  /*1e4f0*/  LDCU UR14, c[0x0][0x398] ;  /* 0x00007300ff0e77ac */ /* 0x000e640008000800 */
[----:B------:R-:W-:Y:S01]  /*1e500*/  VIADD R6, R7, 0x6 ;  /* 0x0000000607067836 */ /* 0x000fe20000000000 */
[----:B------:R2:W-:Y:S01]  /*1e510*/  @P6 STG.E desc[UR8][R134.64], R9 ;  /* 0x0000000986006986 */ /* 0x0005e2000c101908 */
[----:B------:R-:W-:Y:S01]  /*1e520*/  ISETP.LT.AND P6, PT, R222, UR22, !P5 ;  /* 0x00000016de007c0c */ /* 0x000fe2000efc1270 */
[----:B------:R-:W1:Y:S01]  /*1e530*/  LDCU UR22, c[0x0][0x398] ;  /* 0x00007300ff1677ac */ /* 0x000e620008000800 */
[----:B------:R-:W-:Y:S01]  /*1e540*/  ISETP.LT.AND P5, PT, R221, UR16, !P5 ;  /* 0x00000010dd007c0c */ /* 0x000fe2000efa1270 */
[C---:B----4-:R-:W-:Y:S01]  /*1e550*/  IMAD.WIDE R136, R141.reuse, 0x4, R4 ;  /* 0x000000048d887825 */ /* 0x050fe200078e0204 */
[----:B------:R-:W-:Y:S01]  /*1e560*/  IADD3 R141, PT, PT, R141, UR24, RZ ;  /* 0x000000188d8d7c10 */ /* 0x000fe2000fffe0ff */
[----:B------:R-:W4:Y:S01]  /*1e570*/  LDCU UR16, c[0x0][0x398] ;  /* 0x00007300ff1077ac */ /* 0x000f220008000800 */
[-C--:B------:R-:W-:Y:S01]  /*1e580*/  ISETP.GE.AND P1, PT, R6, R168.reuse, PT ;  /* 0x000000a80600720c */ /* 0x080fe20003f26270 */
[----:B------:R-:W-:Y:S01]  /*1e590*/  VIADD R6, R7, 0x7 ;  /* 0x0000000707067836 */ /* 0x000fe20000000000 */
[----:B------:R1:W-:Y:S01]  /*1e5a0*/  @P4 STG.E desc[UR8][R136.64], R13 ;  /* 0x0000000d88004986 */ /* 0x0003e2000c101908 */
[----:B---3--:R-:W-:Y:S01]  /*1e5b0*/  IMAD.WIDE R132, R141, 0x4, R2 ;  /* 0x000000048d847825 */ /* 0x008fe200078e0202 */
[----:B------:R-:W-:Y:S01]  /*1e5c0*/  ISETP.LT.AND P4, PT, R222, UR18, !P3 ;  /* 0x00000012de007c0c */ /* 0x000fe2000df81270 */
[----:B------:R-:W3:Y:S01]  /*1e5d0*/  LDCU UR18, c[0x0][0x398] ;  /* 0x00007300ff1277ac */ /* 0x000ee20008000800 */
[----:B------:R-:W-:Y:S01]  /*1e5e0*/  ISETP.LT.AND P3, PT, R221, UR20, !P3 ;  /* 0x00000014dd007c0c */ /* 0x000fe2000df61270 */
[C---:B--2---:R-:W-:Y:S01]  /*1e5f0*/  IMAD.WIDE R8, R141.reuse, 0x4, R4 ;  /* 0x000000048d087825 */ /* 0x044fe200078e0204 */
[----:B------:R-:W-:Y:S01]  /*1e600*/  IADD3 R139, PT, PT, R141, UR24, RZ ;  /* 0x000000188d8b7c10 */ /* 0x000fe2000fffe0ff */
[----:B------:R-:W-:Y:S01]  /*1e610*/  @P6 STG.E desc[UR8][R132.64], R17 ;  /* 0x0000001184006986 */ /* 0x000fe2000c101908 */
[-C--:B------:R-:W-:Y:S01]  /*1e620*/  ISETP.GE.AND P2, PT, R6, R168.reuse, PT ;  /* 0x000000a80600720c */ /* 0x080fe20003f46270 */
[----:B------:R-:W-:Y:S01]  /*1e630*/  VIADD R6, R7, 0x8 ;  /* 0x0000000807067836 */ /* 0x000fe20000000000 */
[----:B------:R-:W2:Y:S01]  /*1e640*/  LDCU UR20, c[0x0][0x398] ;  /* 0x00007300ff1477ac */ /* 0x000ea20008000800 */
[----:B------:R3:W-:Y:S01]  /*1e650*/  @P5 STG.E desc[UR8][R8.64], R25 ;  /* 0x0000001908005986 */ /* 0x0007e2000c101908 */
[----:B-1----:R-:W-:Y:S01]  /*1e660*/  ISETP.LT.AND P5, PT, R222, UR12, !P0 ;  /* 0x0000000cde007c0c */ /* 0x002fe2000c7a1270 */
[----:B------:R-:W-:Y:S01]  /*1e670*/  IMAD.WIDE R12, R139, 0x4, R2 ;  /* 0x000000048b0c7825 */ /* 0x000fe200078e0202 */
[----:B------:R-:W-:Y:S01]  /*1e680*/  ISETP.LT.AND P0, PT, R221, UR26, !P0 ;  /* 0x0000001add007c0c */ /* 0x000fe2000c701270 */
[----:B------:R-:W1:Y:S01]  /*1e690*/  LDCU UR12, c[0x0][0x398] ;  /* 0x00007300ff0c77ac */ /* 0x000e620008000800 */
[----:B------:R-:W-:Y:S01]  /*1e6a0*/  ISETP.GE.AND P6, PT, R6, R168, PT ;  /* 0x000000a80600720c */ /* 0x000fe20003fc6270 */
[----:B------:R-:W-:Y:S01]  /*1e6b0*/  IMAD.WIDE R134, R139, 0x4, R4 ;  /* 0x000000048b867825 */ /* 0x000fe200078e0204 */
[----:B------:R2:W-:Y:S01]  /*1e6c0*/  @P4 STG.E desc[UR8][R12.64], R10 ;  /* 0x0000000a0c004986 */ /* 0x0005e2000c101908 */
[----:B------:R-:W-:Y:S01]  /*1e6d0*/  IADD3 R6, PT, PT, R7, 0x9, RZ ;  /* 0x0000000907067810 */ /* 0x000fe20007ffe0ff */
[----:B------:R-:W1:Y:S01]  /*1e6e0*/  LDCU UR26, c[0x0][0x398] ;  /* 0x00007300ff1a77ac */ /* 0x000e620008000800 */
[----:B------:R-:W-:Y:S01]  /*1e6f0*/  VIADD R139, R139, UR24 ;  /* 0x000000188b8b7c36 */ /* 0x000fe20008000000 */
[----:B------:R-:W-:Y:S01]  /*1e700*/  @P3 STG.E desc[UR8][R134.64], R14 ;  /* 0x0000000e86003986 */ /* 0x000fe2000c101908 */
[----:B------:R-:W-:Y:S01]  /*1e710*/  ISETP.LT.AND P3, PT, R222, UR28, !P1 ;  /* 0x0000001cde007c0c */ /* 0x000fe2000cf61270 */
[----:B------:R-:W1:Y:S01]  /*1e720*/  LDCU UR28, c[0x0][0x398] ;  /* 0x00007300ff1c77ac */ /* 0x000e620008000800 */
[----:B---3--:R-:W-:Y:S01]  /*1e730*/  IMAD.WIDE R8, R139, 0x4, R2 ;  /* 0x000000048b087825 */ /* 0x008fe200078e0202 */
[----:B------:R-:W-:-:S02]  /*1e740*/  ISETP.LT.AND P1, PT, R221, UR30, !P1 ;  /* 0x0000001edd007c0c */ /* 0x000fc4000cf21270 */
[-C--:B------:R-:W-:Y:S01]  /*1e750*/  ISETP.GE.AND P4, PT, R6, R168.reuse, PT ;  /* 0x000000a80600720c */ /* 0x080fe20003f86270 */
[C---:B------:R-:W-:Y:S01]  /*1e760*/  VIADD R25, R139.reuse, UR24 ;  /* 0x000000188b197c36 */ /* 0x040fe20008000000 */
[----:B------:R3:W-:Y:S01]  /*1e770*/  @P5 STG.E desc[UR8][R8.64], R18 ;  /* 0x0000001208005986 */ /* 0x0007e2000c101908 */
[----:B--2---:R-:W-:Y:S01]  /*1e780*/  IMAD.WIDE R12, R139, 0x4, R4 ;  /* 0x000000048b0c7825 */ /* 0x004fe200078e0204 */
[----:B------:R-:W-:Y:S01]  /*1e790*/  IADD3 R6, PT, PT, R7, 0xa, RZ ;  /* 0x0000000a07067810 */ /* 0x000fe20007ffe0ff */
[----:B------:R-:W2:Y:S02]  /*1e7a0*/  LDCU UR30, c[0x0][0x398] ;  /* 0x00007300ff1e77ac */ /* 0x000ea40008000800 */
[----:B------:R-:W-:Y:S01]  /*1e7b0*/  IMAD.WIDE R16, R25, 0x4, R2 ;  /* 0x0000000419107825 */ /* 0x000fe200078e0202 */
[----:B------:R1:W-:Y:S01]  /*1e7c0*/  @P0 STG.E desc[UR8][R12.64], R26 ;  /* 0x0000001a0c000986 */ /* 0x0003e2000c101908 */
[----:B------:R-:W-:Y:S01]  /*1e7d0*/  ISETP.LT.AND P0, PT, R222, UR25, !P2 ;  /* 0x00000019de007c0c */ /* 0x000fe2000d701270 */
[----:B------:R-:W2:Y:S01]  /*1e7e0*/  LDCU UR25, c[0x0][0x398] ;  /* 0x00007300ff1977ac */ /* 0x000ea20008000800 */
[----:B------:R-:W-:Y:S01]  /*1e7f0*/  ISETP.LT.AND P2, PT, R221, UR32, !P2 ;  /* 0x00000020dd007c0c */ /* 0x000fe2000d741270 */
[----:B------:R4:W-:Y:S01]  /*1e800*/  @P3 STG.E desc[UR8][R16.64], R11 ;  /* 0x0000000b10003986 */ /* 0x0009e2000c101908 */
[-C--:B------:R-:W-:Y:S01]  /*1e810*/  ISETP.GE.AND P5, PT, R6, R168.reuse, PT ;  /* 0x000000a80600720c */ /* 0x080fe20003fa6270 */
[C-C-:B---3--:R-:W-:Y:S01]  /*1e820*/  IMAD.WIDE R8, R25.reuse, 0x4, R4.reuse ;  /* 0x0000000419087825 */ /* 0x148fe200078e0204 */
[----:B------:R-:W-:Y:S01]  /*1e830*/  IADD3 R25, PT, PT, R25, UR24, RZ ;  /* 0x0000001819197c10 */ /* 0x000fe2000fffe0ff */
[----:B------:R-:W3:Y:S02]  /*1e840*/  LDCU UR4, c[0x0][0x39c] ;  /* 0x00007380ff0477ac */ /* 0x000ee40008000800 */
[----:B------:R-:W-:Y:S01]  /*1e850*/  VIADD R6, R7, 0xb ;  /* 0x0000000b07067836 */ /* 0x000fe20000000000 */
[----:B------:R2:W-:Y:S01]  /*1e860*/  @P1 STG.E desc[UR8][R8.64], R15 ;  /* 0x0000000f08001986 */ /* 0x0005e2000c101908 */
[----:B-1----:R-:W-:Y:S01]  /*1e870*/  IMAD.WIDE R12, R25, 0x4, R4 ;  /* 0x00000004190c7825 */ /* 0x002fe200078e0204 */
[----:B------:R-:W-:Y:S01]  /*1e880*/  ISETP.LT.AND P1, PT, R222, UR33, !P6 ;  /* 0x00000021de007c0c */ /* 0x000fe2000f721270 */
[----:B------:R-:W1:Y:S01]  /*1e890*/  LDCU UR31, c[0x0][0x398] ;  /* 0x00007300ff1f77ac */ /* 0x000e620008000800 */
[----:B------:R-:W-:Y:S01]  /*1e8a0*/  ISETP.LT.AND P6, PT, R221, UR34, !P6 ;  /* 0x00000022dd007c0c */ /* 0x000fe2000f7c1270 */
[--C-:B----4-:R-:W-:Y:S01]  /*1e8b0*/  IMAD.WIDE R10, R25, 0x4, R2.reuse ;  /* 0x00000004190a7825 */ /* 0x110fe200078e0202 */
[-C--:B------:R-:W-:Y:S01]  /*1e8c0*/  ISETP.GE.AND P3, PT, R6, R168.reuse, PT ;  /* 0x000000a80600720c */ /* 0x080fe20003f66270 */
[----:B------:R-:W4:Y:S01]  /*1e8d0*/  LDCU UR32, c[0x0][0x398] ;  /* 0x00007300ff2077ac */ /* 0x000f220008000800 */
[----:B------:R-:W-:Y:S01]  /*1e8e0*/  IADD3 R6, PT, PT, R7, 0xc, RZ ;  /* 0x0000000c07067810 */ /* 0x000fe20007ffe0ff */
[----:B------:R-:W-:Y:S01]  /*1e8f0*/  VIADD R133, R25, UR24 ;  /* 0x0000001819857c36 */ /* 0x000fe20008000000 */
[----:B------:R1:W-:Y:S01]  /*1e900*/  @P0 STG.E desc[UR8][R10.64], R19 ;  /* 0x000000130a000986 */ /* 0x0003e2000c101908 */
[----:B------:R-:W3:Y:S01]  /*1e910*/  LDCU UR33, c[0x0][0x398] ;  /* 0x00007300ff2177ac */ /* 0x000ee20008000800 */
[----:B------:R-:W-:Y:S01]  /*1e920*/  ISETP.GE.AND P0, PT, R6, R168, PT ;  /* 0x000000a80600720c */ /* 0x000fe20003f06270 */
[----:B------:R-:W-:Y:S01]  /*1e930*/  IMAD.WIDE R16, R133, 0x4, R2 ;  /* 0x0000000485107825 */ /* 0x000fe200078e0202 */
[----:B------:R4:W-:Y:S01]  /*1e940*/  @P2 STG.E desc[UR8][R12.64], R27 ;  /* 0x0000001b0c002986 */ /* 0x0009e2000c101908 */
[----:B------:R-:W-:Y:S01]  /*1e950*/  ISETP.LT.AND P2, PT, R222, UR35, !P4 ;  /* 0x00000023de007c0c */ /* 0x000fe2000e741270 */
[----:B------:R-:W3:Y:S01]  /*1e960*/  LDCU UR34, c[0x0][0x398] ;  /* 0x00007300ff2277ac */ /* 0x000ee20008000800 */
[----:B------:R-:W-:Y:S01]  /*1e970*/  ISETP.LT.AND P4, PT, R221, UR36, !P4 ;  /* 0x00000024dd007c0c */ /* 0x000fe2000e781270 */
[C---:B--2---:R-:W-:Y:S01]  /*1e980*/  IMAD.WIDE R8, R133.reuse, 0x4, R4 ;  /* 0x0000000485087825 */ /* 0x044fe200078e0204 */
[----:B------:R-:W-:Y:S01]  /*1e990*/  IADD3 R15, PT, PT, R133, UR24, RZ ;  /* 0x00000018850f7c10 */ /* 0x000fe2000fffe0ff */
[----:B------:R-:W-:Y:S01]  /*1e9a0*/  @P1 STG.E desc[UR8][R16.64], R20 ;  /* 0x0000001410001986 */ /* 0x000fe2000c101908 */
[----:B------:R-:W2:Y:S01]  /*1e9b0*/  LDCU UR35, c[0x0][0x398] ;  /* 0x00007300ff2377ac */ /* 0x000ea20008000800 */
[----:B------:R-:W-:-:S02]  /*1e9c0*/  VIADD R6, R7, 0xd ;  /* 0x0000000d07067836 */ /* 0x000fc40000000000 */
[C---:B-1----:R-:W-:Y:S01]  /*1e9d0*/  IMAD.WIDE R10, R15.reuse, 0x4, R2 ;  /* 0x000000040f0a7825 */ /* 0x042fe200078e0202 */
[----:B------:R1:W-:Y:S01]  /*1e9e0*/  @P6 STG.E desc[UR8][R8.64], R28 ;  /* 0x0000001c08006986 */ /* 0x0003e2000c101908 */
[----:B------:R-:W2:Y:S01]  /*1e9f0*/  LDCU UR36, c[0x0][0x398] ;  /* 0x00007300ff2477ac */ /* 0x000ea20008000800 */
[-C--:B------:R-:W-:Y:S01]  /*1ea00*/  ISETP.GE.AND P1, PT, R6, R168.reuse, PT ;  /* 0x000000a80600720c */ /* 0x080fe20003f26270 */
[C---:B----4-:R-:W-:Y:S01]  /*1ea10*/  IMAD.WIDE R12, R15.reuse, 0x4, R4 ;  /* 0x000000040f0c7825 */ /* 0x050fe200078e0204 */
[----:B------:R4:W-:Y:S01]  /*1ea20*/  @P2 STG.E desc[UR8][R10.64], R40 ;  /* 0x000000280a002986 */ /* 0x0009e2000c101908 */
[C---:B------:R-:W-:Y:S01]  /*1ea30*/  ISETP.LT.AND P2, PT, R222.reuse, UR37, !P5 ;  /* 0x00000025de007c0c */ /* 0x040fe2000ef41270 */
[----:B------:R-:W2:Y:S01]  /*1ea40*/  LDCU UR37, c[0x0][0x398] ;  /* 0x00007300ff2577ac */ /* 0x000ea20008000800 */
[----:B------:R-:W-:Y:S01]  /*1ea50*/  IADD3 R15, PT, PT, R15, UR24, RZ ;  /* 0x000000180f0f7c10 */ /* 0x000fe2000fffe0ff */
[----:B------:R3:W-:Y:S01]  /*1ea60*/  @P4 STG.E desc[UR8][R12.64], R36 ;  /* 0x000000240c004986 */ /* 0x0007e2000c101908 */
[----:B------:R-:W-:Y:S01]  /*1ea70*/  ISETP.LT.AND P5, PT, R221, UR6, !P5 ;  /* 0x00000006dd007c0c */ /* 0x000fe2000efa1270 */
[----:B------:R-:W-:Y:S01]  /*1ea80*/  VIADD R6, R7, 0xe ;  /* 0x0000000e07067836 */ /* 0x000fe20000000000 */
[----:B-----5:R-:W-:Y:S01]  /*1ea90*/  ISETP.LT.AND P4, PT, R222, UR10, !P3 ;  /* 0x0000000ade007c0c */ /* 0x020fe2000df81270 */
[----:B-1----:R-:W-:Y:S01]  /*1eaa0*/  IMAD.WIDE R8, R15, 0x4, R2 ;  /* 0x000000040f087825 */ /* 0x002fe200078e0202 */
[----:B------:R-:W-:Y:S01]  /*1eab0*/  ISETP.LT.AND P3, PT, R221, UR14, !P3 ;  /* 0x0000000edd007c0c */ /* 0x000fe2000df61270 */
[----:B------:R-:W1:Y:S01]  /*1eac0*/  LDCU UR6, c[0x0][0x39c] ;  /* 0x00007380ff0677ac */ /* 0x000e620008000800 */
[C---:B------:R-:W-:Y:S01]  /*1ead0*/  IADD3 R17, PT, PT, R15.reuse, UR24, RZ ;  /* 0x000000180f117c10 */ /* 0x040fe2000fffe0ff */
[----:B----4-:R-:W-:Y:S01]  /*1eae0*/  IMAD.WIDE R10, R15, 0x4, R4 ;  /* 0x000000040f0a7825 */ /* 0x010fe200078e0204 */
[----:B------:R-:W-:Y:S01]  /*1eaf0*/  ISETP.GE.AND P6, PT, R6, R168, PT ;  /* 0x000000a80600720c */ /* 0x000fe20003fc6270 */
[----:B------:R4:W-:Y:S01]  /*1eb00*/  @P2 STG.E desc[UR8][R8.64], R21 ;  /* 0x0000001508002986 */ /* 0x0009e2000c101908 */
[----:B------:R-:W5:Y:S01]  /*1eb10*/  LDCU UR10, c[0x0][0x39c] ;  /* 0x00007380ff0a77ac */ /* 0x000f620008000800 */
[----:B---3--:R-:W-:-:S02]  /*1eb20*/  IMAD.WIDE R12, R17, 0x4, R2 ;  /* 0x00000004110c7825 */ /* 0x008fc400078e0202 */
[----:B------:R3:W-:Y:S01]  /*1eb30*/  @P5 STG.E desc[UR8][R10.64], R29 ;  /* 0x0000001d0a005986 */ /* 0x0007e2000c101908 */
[C---:B------:R-:W-:Y:S01]  /*1eb40*/  ISETP.LT.AND P5, PT, R222.reuse, UR16, !P0 ;  /* 0x00000010de007c0c */ /* 0x040fe2000c7a1270 */
[----:B------:R-:W-:Y:S01]  /*1eb50*/  IMAD.WIDE R14, R17, 0x4, R4 ;  /* 0x00000004110e7825 */ /* 0x000fe200078e0204 */
[----:B------:R-:W-:Y:S01]  /*1eb60*/  ISETP.LT.AND P0, PT, R221, UR12, !P0 ;  /* 0x0000000cdd007c0c */ /* 0x000fe2000c701270 */
[----:B------:R1:W-:Y:S01]  /*1eb70*/  @P4 STG.E desc[UR8][R12.64], R41 ;  /* 0x000000290c004986 */ /* 0x0003e2000c101908 */
[----:B------:R-:W2:Y:S01]  /*1eb80*/  LDCU UR12, c[0x0][0x39c] ;  /* 0x00007380ff0c77ac */ /* 0x000ea20008000800 */
[----:B------:R-:W-:Y:S02]  /*1eb90*/  VIADD R17, R17, UR24 ;  /* 0x0000001811117c36 */ /* 0x000fe40008000000 */
[----:B------:R-:W-:Y:S01]  /*1eba0*/  @P3 STG.E desc[UR8][R14.64], R37 ;  /* 0x000000250e003986 */ /* 0x000fe2000c101908 */
[C---:B------:R-:W-:Y:S01]  /*1ebb0*/  ISETP.LT.AND P3, PT, R222.reuse, UR18, !P1 ;  /* 0x00000012de007c0c */ /* 0x040fe2000cf61270 */
[----:B------:R-:W-:Y:S01]  /*1ebc0*/  VIADD R19, R17, UR24 ;  /* 0x0000001811137c36 */ /* 0x000fe20008000000 */
[----:B------:R-:W-:Y:S01]  /*1ebd0*/  ISETP.LT.AND P1, PT, R221, UR20, !P1 ;  /* 0x00000014dd007c0c */ /* 0x000fe2000cf21270 */
[C---:B----4-:R-:W-:Y:S01]  /*1ebe0*/  IMAD.WIDE R8, R17.reuse, 0x4, R2 ;  /* 0x0000000411087825 */ /* 0x050fe200078e0202 */
[----:B------:R-:W4:Y:S03]  /*1ebf0*/  LDCU UR18, c[0x0][0x398] ;  /* 0x00007300ff1277ac */ /* 0x000f260008000800 */
[----:B---3--:R-:W-:Y:S01]  /*1ec00*/  IMAD.WIDE R10, R17, 0x4, R4 ;  /* 0x00000004110a7825 */ /* 0x008fe200078e0204 */
[----:B------:R3:W-:Y:S01]  /*1ec10*/  @P5 STG.E desc[UR8][R8.64], R22 ;  /* 0x0000001608005986 */ /* 0x0007e2000c101908 */
[----:B------:R-:W2:Y:S02]  /*1ec20*/  LDCU UR20, c[0x0][0x398] ;  /* 0x00007300ff1477ac */ /* 0x000ea40008000800 */
[----:B-1----:R-:W-:Y:S01]  /*1ec30*/  IMAD.WIDE R12, R19, 0x4, R2 ;  /* 0x00000004130c7825 */ /* 0x002fe200078e0202 */
[----:B------:R1:W-:Y:S01]  /*1ec40*/  @P0 STG.E desc[UR8][R10.64], R30 ;  /* 0x0000001e0a000986 */ /* 0x0003e2000c101908 */
[----:B------:R-:W2:Y:S02]  /*1ec50*/  LDCU UR14, c[0x0][0x39c] ;  /* 0x00007380ff0e77ac */ /* 0x000ea40008000800 */
[----:B------:R-:W-:Y:S01]  /*1ec60*/  VIADD R6, R7, 0xf ;  /* 0x0000000f07067836 */ /* 0x000fe20000000000 */
[----:B------:R4:W-:Y:S01]  /*1ec70*/  @P3 STG.E desc[UR8][R12.64], R42 ;  /* 0x0000002a0c003986 */ /* 0x0009e2000c101908 */
[----:B------:R-:W-:Y:S01]  /*1ec80*/  ISETP.LT.AND P3, PT, R222, UR22, !P6 ;  /* 0x00000016de007c0c */ /* 0x000fe2000f761270 */
[----:B------:R-:W2:Y:S01]  /*1ec90*/  LDCU UR16, c[0x0][0x39c] ;  /* 0x00007380ff1077ac */ /* 0x000ea20008000800 */
[----:B------:R-:W-:Y:S01]  /*1eca0*/  ISETP.LT.AND P6, PT, R221, UR26, !P6 ;  /* 0x0000001add007c0c */ /* 0x000fe2000f7c1270 */
[C---:B---3--:R-:W-:Y:S01]  /*1ecb0*/  IMAD.WIDE R8, R19.reuse, 0x4, R4 ;  /* 0x0000000413087825 */ /* 0x048fe200078e0204 */
[----:B------:R-:W-:Y:S01]  /*1ecc0*/  IADD3 R19, PT, PT, R19, UR24, RZ ;  /* 0x0000001813137c10 */ /* 0x000fe2000fffe0ff */
[----:B------:R-:W3:Y:S01]  /*1ecd0*/  LDCU UR22, c[0x0][0x398] ;  /* 0x00007300ff1677ac */ /* 0x000ee20008000800 */
[-C--:B------:R-:W-:Y:S01]  /*1ece0*/  ISETP.GE.AND P2, PT, R6, R168.reuse, PT ;  /* 0x000000a80600720c */ /* 0x080fe20003f46270 */
[C---:B------:R-:W-:Y:S01]  /*1ecf0*/  VIADD R16, R7.reuse, 0x35 ;  /* 0x0000003507107836 */ /* 0x040fe20000000000 */
[----:B------:R-:W-:Y:S01]  /*1ed00*/  IADD3 R6, PT, PT, R7, 0x10, RZ ;  /* 0x0000001007067810 */ /* 0x000fe20007ffe0ff */
[C---:B-1----:R-:W-:Y:S01]  /*1ed10*/  IMAD.WIDE R10, R19.reuse, 0x4, R2 ;  /* 0x00000004130a7825 */ /* 0x042fe200078e0202 */
[----:B------:R1:W-:Y:S01]  /*1ed20*/  @P1 STG.E desc[UR8][R8.64], R38 ;  /* 0x0000002608001986 */ /* 0x0003e2000c101908 */
[----:B------:R-:W-:Y:S01]  /*1ed30*/  ISETP.LT.AND P1, PT, R222, UR28, !P2 ;  /* 0x0000001cde007c0c */ /* 0x000fe2000d721270 */
[----:B------:R-:W2:Y:S01]  /*1ed40*/  LDCU UR26, c[0x0][0x398] ;  /* 0x00007300ff1a77ac */ /* 0x000ea20008000800 */
[----:B----4-:R-:W-:Y:S01]  /*1ed50*/  IMAD.WIDE R12, R19, 0x4, R4 ;  /* 0x00000004130c7825 */ /* 0x010fe200078e0204 */
[-C--:B------:R-:W-:Y:S01]  /*1ed60*/  ISETP.GE.AND P4, PT, R6, R168.reuse, PT ;  /* 0x000000a80600720c */ /* 0x080fe20003f86270 */
[----:B------:R4:W-:Y:S01]  /*1ed70*/  @P3 STG.E desc[UR8][R10.64], R23 ;  /* 0x000000170a003986 */ /* 0x0009e2000c101908 */
[----:B------:R-:W-:Y:S01]  /*1ed80*/  IADD3 R6, PT, PT, R7, 0x11, RZ ;  /* 0x0000001107067810 */ /* 0x000fe20007ffe0ff */
[----:B------:R-:W-:Y:S01]  /*1ed90*/  VIADD R17, R19, UR24 ;  /* 0x0000001813117c36 */ /* 0x000fe20008000000 */
[----:B------:R-:W-:Y:S01]  /*1eda0*/  ISETP.LT.AND P2, PT, R221, UR25, !P2 ;  /* 0x00000019dd007c0c */ /* 0x000fe2000d741270 */
[----:B------:R2:W-:Y:S01]  /*1edb0*/  @P6 STG.E desc[UR8][R12.64], R31 ;  /* 0x0000001f0c006986 */ /* 0x0005e2000c101908 */
[----:B------:R-:W-:Y:S01]  /*1edc0*/  ISETP.LT.AND P6, PT, R222, UR29, !P4 ;  /* 0x0000001dde007c0c */ /* 0x000fe2000e7c1270 */
[----:B------:R-:W-:Y:S01]  /*1edd0*/  IMAD.WIDE R14, R17, 0x4, R2 ;  /* 0x00000004110e7825 */ /* 0x000fe200078e0202 */
[----:B------:R-:W-:Y:S01]  /*1ede0*/  ISETP.GE.AND P5, PT, R6, R168, PT ;  /* 0x000000a80600720c */ /* 0x000fe20003fa6270 */
[----:B------:R-:W3:Y:S01]  /*1edf0*/  LDCU UR25, c[0x0][0x398] ;  /* 0x00007300ff1977ac */ /* 0x000ee20008000800 */
[----:B------:R-:W-:Y:S01]  /*1ee00*/  ISETP.LT.AND P4, PT, R221, UR30, !P4 ;  /* 0x0000001edd007c0c */ /* 0x000fe2000e781270 */
[----:B------:R-:W-:Y:S01]  /*1ee10*/  VIADD R6, R7, 0x3f ;  /* 0x0000003f07067836 */ /* 0x000fe20000000000 */
[C---:B------:R-:W-:Y:S01]  /*1ee20*/  IADD3 R19, PT, PT, R17.reuse, UR24, RZ ;  /* 0x0000001811137c10 */ /* 0x040fe2000fffe0ff */
[----:B-1----:R-:W-:Y:S01]  /*1ee30*/  IMAD.WIDE R8, R17, 0x4, R4 ;  /* 0x0000000411087825 */ /* 0x002fe200078e0204 */
[----:B------:R-:W-:Y:S01]  /*1ee40*/  @P1 STG.E desc[UR8][R14.64], R43 ;  /* 0x0000002b0e001986 */ /* 0x000fe2000c101908 */
[----:B------:R-:W1:Y:S01]  /*1ee50*/  LDCU UR28, c[0x0][0x398] ;  /* 0x00007300ff1c77ac */ /* 0x000e620008000800 */
[----:B------:R-:W-:Y:S01]  /*1ee60*/  ISETP.GE.AND P0, PT, R6, UR27, PT ;  /* 0x0000001b06007c0c */ /* 0x000fe2000bf06270 */
[----:B----4-:R-:W-:Y:S01]  /*1ee70*/  IMAD.WIDE R10, R19, 0x4, R2 ;  /* 0x00000004130a7825 */ /* 0x010fe200078e0202 */
[----:B------:R-:W-:Y:S01]  /*1ee80*/  IADD3 R6, PT, PT, R7, 0x12, RZ ;  /* 0x0000001207067810 */ /* 0x000fe20007ffe0ff */
[----:B------:R4:W-:Y:S01]  /*1ee90*/  @P2 STG.E desc[UR8][R8.64], R39 ;  /* 0x0000002708002986 */ /* 0x0009e2000c101908 */
[----:B------:R-:W1:Y:S01]  /*1eea0*/  LDCU UR27, c[0x0][0x398] ;  /* 0x00007300ff1b77ac */ /* 0x000e620008000800 */
[----:B--2---:R-:W-:Y:S01]  /*1eeb0*/  IMAD.WIDE R12, R19, 0x4, R4 ;  /* 0x00000004130c7825 */ /* 0x004fe200078e0204 */
[----:B------:R-:W-:Y:S01]  /*1eec0*/  ISETP.GE.AND P3, PT, R6, UR4, PT ;  /* 0x0000000406007c0c */ /* 0x000fe2000bf66270 */
[----:B------:R2:W-:Y:S01]  /*1eed0*/  @P6 STG.E desc[UR8][R10.64], R32 ;  /* 0x000000200a006986 */ /* 0x0005e2000c101908 */
[C---:B------:R-:W-:Y:S01]  /*1eee0*/  ISETP.LT.AND P6, PT, R222.reuse, UR31, !P5 ;  /* 0x0000001fde007c0c */ /* 0x040fe2000efc1270 */
[----:B------:R-:W-:Y:S01]  /*1eef0*/  VIADD R6, R7, 0x13 ;  /* 0x0000001307067836 */ /* 0x000fe20000000000 */
[----:B------:R-:W-:Y:S01]  /*1ef00*/  ISETP.LT.AND P5, PT, R221, UR32, !P5 ;  /* 0x00000020dd007c0c */ /* 0x000fe2000efa1270 */
[----:B------:R1:W-:Y:S01]  /*1ef10*/  @P4 STG.E desc[UR8][R12.64], R44 ;  /* 0x0000002c0c004986 */ /* 0x0003e2000c101908 */
[----:B------:R-:W-:Y:S01]  /*1ef20*/  IADD3 R19, PT, PT, R19, UR24, RZ ;  /* 0x0000001813137c10 */ /* 0x000fe2000fffe0ff */
[----:B------:R-:W3:Y:S01]  /*1ef30*/  LDCU UR4, c[0x0][0x39c] ;  /* 0x00007380ff0477ac */ /* 0x000ee20008000800 */
[----:B------:R-:W-:Y:S01]  /*1ef40*/  ISETP.LT.AND P4, PT, R222, UR33, !P3 ;  /* 0x00000021de007c0c */ /* 0x000fe2000df81270 */
[----:B------:R-:W3:Y:S01]  /*1ef50*/  LDS.128 R20, [R0] ;  /* 0x0000000000147984 */ /* 0x000ee20000000c00 */
[C---:B------:R-:W-:Y:S01]  /*1ef60*/  IADD3 R17, PT, PT, R19.reuse, UR24, RZ ;  /* 0x0000001813117c10 */ /* 0x040fe2000fffe0ff */
[----:B----4-:R-:W-:Y:S01]  /*1ef70*/  IMAD.WIDE R8, R19, 0x4, R2 ;  /* 0x0000000413087825 */ /* 0x010fe200078e0202 */
[----:B------:R-:W-:Y:S01]  /*1ef80*/  ISETP.GE.AND P1, PT, R6, UR6, PT ;  /* 0x0000000606007c0c */ /* 0x000fe2000bf26270 */
[----:B------:R-:W4:Y:S01]  /*1ef90*/  LDCU UR29, c[0x0][0x398] ;  /* 0x00007300ff1d77ac */ /* 0x000f220008000800 */
[----:B------:R-:W-:Y:S01]  /*1efa0*/  ISETP.LT.AND P3, PT, R221, UR34, !P3 ;  /* 0x00000022dd007c0c */ /* 0x000fe2000df61270 */
[----:B------:R-:W-:Y:S01]  /*1efb0*/  VIADD R6, R7, 0x14 ;  /* 0x0000001407067836 */ /* 0x000fe20000000000 */
[----:B------:R4:W-:Y:S01]  /*1efc0*/  @P6 STG.E desc[UR8][R8.64], R52 ;  /* 0x0000003408006986 */ /* 0x0009e2000c101908 */
[----:B--2---:R-:W-:Y:S01]  /*1efd0*/  IMAD.WIDE R10, R19, 0x4, R4 ;  /* 0x00000004130a7825 */ /* 0x004fe200078e0204 */
[----:B------:R-:W2:Y:S02]  /*1efe0*/  LDCU UR6, c[0x0][0x39c] ;  /* 0x00007380ff0677ac */ /* 0x000ea40008000800 */
[----:B-----5:R-:W-:Y:S01]  /*1eff0*/  ISETP.GE.AND P2, PT, R6, UR10, PT ;  /* 0x0000000a06007c0c */ /* 0x020fe2000bf46270 */
[C---:B-1----:R-:W-:Y:S01]  /*1f000*/  IMAD.WIDE R12, R17.reuse, 0x4, R2 ;  /* 0x00000004110c7825 */ /* 0x042fe200078e0202 */
[----:B------:R1:W-:Y:S01]  /*1f010*/  @P5 STG.E desc[UR8][R10.64], R56 ;  /* 0x000000380a005986 */ /* 0x0003e2000c101908 */
[C---:B------:R-:W-:Y:S01]  /*1f020*/  ISETP.LT.AND P5, PT, R222.reuse, UR35, !P1 ;  /* 0x00000023de007c0c */ /* 0x040fe2000cfa1270 */
[----:B------:R-:W5:Y:S01]  /*1f030*/  LDCU UR30, c[0x0][0x398] ;  /* 0x00007300ff1e77ac */ /* 0x000f620008000800 */
[----:B------:R-:W-:Y:S01]  /*1f040*/  IMAD.WIDE R14, R17, 0x4, R4 ;  /* 0x00000004110e7825 */ /* 0x000fe200078e0204 */
[----:B------:R1:W-:Y:S01]  /*1f050*/  @P4 STG.E desc[UR8][R12.64], R33 ;  /* 0x000000210c004986 */ /* 0x0003e2000c101908 */
[----:B------:R-:W-:Y:S01]  /*1f060*/  ISETP.LT.AND P1, PT, R221, UR36, !P1 ;  /* 0x00000024dd007c0c */ /* 0x000fe2000cf21270 */
[----:B------:R-:W2:Y:S01]  /*1f070*/  LDCU UR31, c[0x0][0x398] ;  /* 0x00007300ff1f77ac */ /* 0x000ea20008000800 */
[----:B------:R-:W-:Y:S01]  /*1f080*/  VIADD R17, R17, UR24 ;  /* 0x0000001811117c36 */ /* 0x000fe20008000000 */
[----:B------:R-:W-:Y:S01]  /*1f090*/  ISETP.LT.AND P4, PT, R222, UR37, !P2 ;  /* 0x00000025de007c0c */ /* 0x000fe2000d781270 */
[----:B------:R-:W-:Y:S01]  /*1f0a0*/  VIADD R6, R7, 0x15 ;  /* 0x0000001507067836 */ /* 0x000fe20000000000 */
[----:B------:R-:W-:Y:S01]  /*1f0b0*/  @P3 STG.E desc[UR8][R14.64], R45 ;  /* 0x0000002d0e003986 */ /* 0x000fe2000c101908 */
[----:B------:R-:W-:Y:S01]  /*1f0c0*/  VIADD R19, R17, UR24 ;  /* 0x0000001811137c36 */ /* 0x000fe20008000000 */
[----:B------:R-:W-:Y:S01]  /*1f0d0*/  ISETP.LT.AND P2, PT, R221, UR38, !P2 ;  /* 0x00000026dd007c0c */ /* 0x000fe2000d741270 */
[----:B----4-:R-:W-:Y:S01]  /*1f0e0*/  IMAD.WIDE R8, R17, 0x4, R2 ;  /* 0x0000000411087825 */ /* 0x010fe200078e0202 */
[----:B------:R-:W-:Y:S01]  /*1f0f0*/  ISETP.GE.AND P6, PT, R6, UR12, PT ;  /* 0x0000000c06007c0c */ /* 0x000fe2000bfc6270 */
[----:B------:R-:W4:Y:S01]  /*1f100*/  LDCU UR10, c[0x0][0x39c] ;  /* 0x00007380ff0a77ac */ /* 0x000f220008000800 */
[----:B------:R-:W-:Y:S01]  /*1f110*/  IADD3 R6, PT, PT, R7, 0x16, RZ ;  /* 0x0000001607067810 */ /* 0x000fe20007ffe0ff */
[----:B-1----:R-:W-:Y:S01]  /*1f120*/  IMAD.WIDE R10, R17, 0x4, R4 ;  /* 0x00000004110a7825 */ /* 0x002fe200078e0204 */
[----:B------:R1:W-:Y:S01]  /*1f130*/  @P5 STG.E desc[UR8][R8.64], R53 ;  /* 0x0000003508005986 */ /* 0x0003e2000c101908 */
[----:B------:R-:W2:Y:S01]  /*1f140*/  LDCU UR32, c[0x0][0x398] ;  /* 0x00007300ff2077ac */ /* 0x000ea20008000800 */
[----:B------:R-:W-:Y:S01]  /*1f150*/  ISETP.GE.AND P3, PT, R6, UR14, PT ;  /* 0x0000000e06007c0c */ /* 0x000fe2000bf66270 */
[----:B------:R-:W-:Y:S01]  /*1f160*/  IMAD.WIDE R12, R19, 0x4, R2 ;  /* 0x00000004130c7825 */ /* 0x000fe200078e0202 */
[----:B------:R3:W-:Y:S01]  /*1f170*/  @P1 STG.E desc[UR8][R10.64], R57 ;  /* 0x000000390a001986 */ /* 0x0007e2000c101908 */
[C---:B------:R-:W-:Y:S01]  /*1f180*/  IADD3 R6, PT, PT, R7.reuse, 0x17, RZ ;  /* 0x0000001707067810 */ /* 0x040fe20007ffe0ff */
[----:B------:R-:W2:Y:S01]  /*1f190*/  LDCU UR33, c[0x0][0x398] ;  /* 0x00007300ff2177ac */ /* 0x000ea20008000800 */
[----:B------:R-:W-:Y:S01]  /*1f1a0*/  VIADD R0, R7, 0x3b ;  /* 0x0000003b07007836 */ /* 0x000fe20000000000 */
[----:B------:R4:W-:Y:S01]  /*1f1b0*/  @P4 STG.E desc[UR8][R12.64], R34 ;  /* 0x000000220c004986 */ /* 0x0009e2000c101908 */
[----:B------:R-:W-:Y:S01]  /*1f1c0*/  ISETP.LT.AND P4, PT, R222, UR18, !P6 ;  /* 0x00000012de007c0c */ /* 0x000fe2000f781270 */
[----:B------:R-:W2:Y:S01]  /*1f1d0*/  LDCU UR12, c[0x0][0x39c] ;  /* 0x00007380ff0c77ac */ /* 0x000ea20008000800 */
[----:B------:R-:W-:Y:S01]  /*1f1e0*/  ISETP.LT.AND P6, PT, R221, UR20, !P6 ;  /* 0x00000014dd007c0c */ /* 0x000fe2000f7c1270 */
[C---:B-1----:R-:W-:Y:S01]  /*1f1f0*/  IMAD.WIDE R8, R19.reuse, 0x4, R4 ;  /* 0x0000000413087825 */ /* 0x042fe200078e0204 */
[----:B------:R-:W-:Y:S01]  /*1f200*/  IADD3 R19, PT, PT, R19, UR24, RZ ;  /* 0x0000001813137c10 */ /* 0x000fe2000fffe0ff */
[----:B------:R-:W1:Y:S01]  /*1f210*/  LDCU UR34, c[0x0][0x398] ;  /* 0x00007300ff2277ac */ /* 0x000e620008000800 */
[----:B------:R-:W-:Y:S01]  /*1f220*/  ISETP.GE.AND P5, PT, R6, UR16, PT ;  /* 0x0000001006007c0c */ /* 0x000fe2000bfa6270 */
[----:B------:R-:W-:Y:S01]  /*1f230*/  VIADD R6, R7, 0x18 ;  /* 0x0000001807067836 */ /* 0x000fe20000000000 */
[----:B------:R1:W-:Y:S01]  /*1f240*/  @P2 STG.E desc[UR8][R8.64], R46 ;  /* 0x0000002e08002986 */ /* 0x0003e2000c101908 */
[----:B---3--:R-:W-:Y:S01]  /*1f250*/  IMAD.WIDE R10, R19, 0x4, R2 ;  /* 0x00000004130a7825 */ /* 0x008fe200078e0202 */
[----:B------:R-:W-:Y:S01]  /*1f260*/  ISETP.LT.AND P2, PT, R222, UR22, !P3 ;  /* 0x00000016de007c0c */ /* 0x000fe2000df41270 */
[----:B------:R-:W3:Y:S01]  /*1f270*/  LDCU UR14, c[0x0][0x39c] ;  /* 0x00007380ff0e77ac */ /* 0x000ee20008000800 */
[----:B------:R-:W-:Y:S01]  /*1f280*/  ISETP.LT.AND P3, PT, R221, UR26, !P3 ;  /* 0x0000001add007c0c */ /* 0x000fe2000df61270 */
[C---:B----4-:R-:W-:Y:S01]  /*1f290*/  IMAD.WIDE R12, R19.reuse, 0x4, R4 ;  /* 0x00000004130c7825 */ /* 0x050fe200078e0204 */
[----:B------:R4:W-:Y:S01]  /*1f2a0*/  @P4 STG.E desc[UR8][R10.64], R54 ;  /* 0x000000360a004986 */ /* 0x0009e2000c101908 */
[----:B------:R-:W-:Y:S01]  /*1f2b0*/  ISETP.GE.AND P1, PT, R6, UR4, PT ;  /* 0x0000000406007c0c */ /* 0x000fe2000bf26270 */
[----:B------:R-:W3:Y:S01]  /*1f2c0*/  LDCU UR16, c[0x0][0x398] ;  /* 0x00007300ff1077ac */ /* 0x000ee20008000800 */
[----:B------:R-:W-:Y:S01]  /*1f2d0*/  VIADD R17, R19, UR24 ;  /* 0x0000001813117c36 */ /* 0x000fe20008000000 */
[----:B------:R2:W-:Y:S01]  /*1f2e0*/  @P6 STG.E desc[UR8][R12.64], R58 ;  /* 0x0000003a0c006986 */ /* 0x0005e2000c101908 */
[----:B------:R-:W-:Y:S01]  /*1f2f0*/  ISETP.LT.AND P6, PT, R222, UR25, !P5 ;  /* 0x00000019de007c0c */ /* 0x000fe2000efc1270 */
[----:B------:R-:W3:Y:S01]  /*1f300*/  LDCU UR18, c[0x0][0x398] ;  /* 0x00007300ff1277ac */ /* 0x000ee20008000800 */
[C---:B------:R-:W-:Y:S01]  /*1f310*/  IMAD.WIDE R14, R17.reuse, 0x4, R2 ;  /* 0x00000004110e7825 */ /* 0x040fe200078e0202 */
[----:B------:R-:W-:-:S02]  /*1f320*/  IADD3 R19, PT, PT, R17, UR24, RZ ;  /* 0x0000001811137c10 */ /* 0x000fc4000fffe0ff */
[----:B------:R-:W-:Y:S01]  /*1f330*/  ISETP.LT.AND P5, PT, R221, UR27, !P5 ;  /* 0x0000001bdd007c0c */ /* 0x000fe2000efa1270 */
[----:B-1----:R-:W-:Y:S01]  /*1f340*/  IMAD.WIDE R8, R17, 0x4, R4 ;  /* 0x0000000411087825 */ /* 0x002fe200078e0204 */
[----:B------:R-:W-:Y:S01]  /*1f350*/  @P2 STG.E desc[UR8][R14.64], R35 ;  /* 0x000000230e002986 */ /* 0x000fe2000c101908 */
[----:B------:R-:W-:Y:S01]  /*1f360*/  IADD3 R6, PT, PT, R7, 0x19, RZ ;  /* 0x0000001907067810 */ /* 0x000fe20007ffe0ff */
[----:B------:R-:W1:Y:S01]  /*1f370*/  LDCU UR20, c[0x0][0x398] ;  /* 0x00007300ff1477ac */ /* 0x000e620008000800 */
[C---:B----4-:R-:W-:Y:S01]  /*1f380*/  IMAD.WIDE R10, R19.reuse, 0x4, R2 ;  /* 0x00000004130a7825 */ /* 0x050fe200078e0202 */
[----:B------:R4:W-:Y:S01]  /*1f390*/  @P3 STG.E desc[UR8][R8.64], R47 ;  /* 0x0000002f08003986 */ /* 0x0009e2000c101908 */
[----:B--2---:R-:W-:Y:S01]  /*1f3a0*/  ISETP.GE.AND P4, PT, R6, UR6, PT ;  /* 0x0000000606007c0c */ /* 0x004fe2000bf86270 */
[----:B------:R-:W2:Y:S01]  /*1f3b0*/  LDCU UR4, c[0x0][0x39c] ;  /* 0x00007380ff0477ac */ /* 0x000ea20008000800 */
[----:B------:R-:W-:Y:S01]  /*1f3c0*/  IMAD.WIDE R12, R19, 0x4, R4 ;  /* 0x00000004130c7825 */ /* 0x000fe200078e0204 */
[----:B------:R1:W-:Y:S01]  /*1f3d0*/  @P6 STG.E desc[UR8][R10.64], R55 ;  /* 0x000000370a006986 */ /* 0x0003e2000c101908 */
[C---:B------:R-:W-:Y:S01]  /*1f3e0*/  ISETP.LT.AND P6, PT, R222.reuse, UR28, !P1 ;  /* 0x0000001cde007c0c */ /* 0x040fe2000cfc1270 */
[----:B------:R-:W2:Y:S01]  /*1f3f0*/  LDCU UR6, c[0x0][0x39c] ;  /* 0x00007380ff0677ac */ /* 0x000ea20008000800 */
[----:B------:R-:W-:Y:S01]  /*1f400*/  ISETP.LT.AND P1, PT, R221, UR29, !P1 ;  /* 0x0000001ddd007c0c */ /* 0x000fe2000cf21270 */
[----:B------:R-:W-:Y:S01]  /*1f410*/  VIADD R6, R7, 0x1a ;  /* 0x0000001a07067836 */ /* 0x000fe20000000000 */
[----:B------:R-:W-:Y:S01]  /*1f420*/  IADD3 R19, PT, PT, R19, UR24, RZ ;  /* 0x0000001813137c10 */ /* 0x000fe2000fffe0ff */
[----:B------:R2:W-:Y:S01]  /*1f430*/  @P5 STG.E desc[UR8][R12.64], R59 ;  /* 0x0000003b0c005986 */ /* 0x0005e2000c101908 */
[----:B-----5:R-:W-:Y:S01]  /*1f440*/  ISETP.LT.AND P5, PT, R222, UR30, !P4 ;  /* 0x0000001ede007c0c */ /* 0x020fe2000e7a1270 */
[----:B------:R-:W5:Y:S01]  /*1f450*/  LDCU UR22, c[0x0][0x398] ;  /* 0x00007300ff1677ac */ /* 0x000f620008000800 */
[----:B------:R-:W-:Y:S01]  /*1f460*/  ISETP.GE.AND P2, PT, R6, UR10, PT ;  /* 0x0000000a06007c0c */ /* 0x000fe2000bf46270 */
[----:B----4-:R-:W-:Y:S01]  /*1f470*/  IMAD.WIDE R8, R19, 0x4, R2 ;  /* 0x0000000413087825 */ /* 0x010fe200078e0202 */
[----:B------:R-:W-:Y:S01]  /*1f480*/  ISETP.LT.AND P4, PT, R221, UR31, !P4 ;  /* 0x0000001fdd007c0c */ /* 0x000fe2000e781270 */
[----:B------:R-:W4:Y:S01]  /*1f490*/  LDCU UR25, c[0x0][0x398] ;  /* 0x00007300ff1977ac */ /* 0x000f220008000800 */
[C---:B------:R-:W-:Y:S01]  /*1f4a0*/  IADD3 R17, PT, PT, R19.reuse, UR24, RZ ;  /* 0x0000001813117c10 */ /* 0x040fe2000fffe0ff */
[----:B-1----:R-:W-:Y:S01]  /*1f4b0*/  IMAD.WIDE R10, R19, 0x4, R4 ;  /* 0x00000004130a7825 */ /* 0x002fe200078e0204 */
[----:B------:R1:W-:Y:S01]  /*1f4c0*/  @P6 STG.E desc[UR8][R8.64], R48 ;  /* 0x0000003008006986 */ /* 0x0003e2000c101908 */
[----:B------:R-:W3:Y:S02]  /*1f4d0*/  LDCU UR26, c[0x0][0x398] ;  /* 0x00007300ff1a77ac */ /* 0x000ee40008000800 */
[----:B------:R-:W-:Y:S01]  /*1f4e0*/  VIADD R6, R7, 0x1b ;  /* 0x0000001b07067836 */ /* 0x000fe20000000000 */
[----:B------:R1:W-:Y:S01]  /*1f4f0*/  @P1 STG.E desc[UR8][R10.64], R60 ;  /* 0x0000003c0a001986 */ /* 0x0003e2000c101908 */
[----:B------:R-:W-:Y:S01]  /*1f500*/  ISETP.LT.AND P1, PT, R222, UR32, !P2 ;  /* 0x00000020de007c0c */ /* 0x000fe2000d721270 */
[----:B--2---:R-:W-:Y:S01]  /*1f510*/  IMAD.WIDE R12, R17, 0x4, R2 ;  /* 0x00000004110c7825 */ /* 0x004fe200078e0202 */
[----:B------:R-:W-:Y:S01]  /*1f520*/  ISETP.LT.AND P2, PT, R221, UR33, !P2 ;  /* 0x00000021dd007c0c */ /* 0x000fe2000d741270 */
[----:B------:R-:W2:Y:S01]  /*1f530*/  LDCU UR27, c[0x0][0x398] ;  /* 0x00007300ff1b77ac */ /* 0x000ea20008000800 */
[----:B------:R-:W-:Y:S01]  /*1f540*/  ISETP.GE.AND P3, PT, R6, UR12, PT ;  /* 0x0000000c06007c0c */ /* 0x000fe2000bf66270 */
[C---:B------:R-:W-:Y:S01]  /*1f550*/  IMAD.WIDE R14, R17.reuse, 0x4, R4 ;  /* 0x00000004110e7825 */ /* 0x040fe200078e0204 */
[----:B------:R2:W-:Y:S01]  /*1f560*/  @P5 STG.E desc[UR8][R12.64], R80 ;  /* 0x000000500c005986 */ /* 0x0005e2000c101908 */
[----:B------:R-:W2:Y:S02]  /*1f570*/  LDCU UR10, c[0x0][0x39c] ;  /* 0x00007380ff0a77ac */ /* 0x000ea40008000800 */
[----:B------:R-:W-:Y:S01]  /*1f580*/  VIADD R17, R17, UR24 ;  /* 0x0000001811117c36 */ /* 0x000fe20008000000 */
[----:B------:R-:W-:Y:S01]  /*1f590*/  @P4 STG.E desc[UR8][R14.64], R76 ;  /* 0x0000004c0e004986 */ /* 0x000fe2000c101908 */
[----:B------:R-:W-:Y:S01]  /*1f5a0*/  VIADD R6, R7, 0x1c ;  /* 0x0000001c07067836 */ /* 0x000fe20000000000 */
[----:B------:R-:W-:Y:S01]  /*1f5b0*/  ISETP.LT.AND P4, PT, R222, UR34, !P3 ;  /* 0x00000022de007c0c */ /* 0x000fe2000df81270 */
[----:B-1----:R-:W-:Y:S01]  /*1f5c0*/  IMAD.WIDE R8, R17, 0x4, R2 ;  /* 0x0000000411087825 */ /* 0x002fe200078e0202 */
[----:B---3--:R-:W-:Y:S01]  /*1f5d0*/  ISETP.LT.AND P3, PT, R221, UR16, !P3 ;  /* 0x00000010dd007c0c */ /* 0x008fe2000df61270 */
[----:B------:R-:W1:Y:S01]  /*1f5e0*/  LDCU UR28, c[0x0][0x398] ;  /* 0x00007300ff1c77ac */ /* 0x000e620008000800 */
[----:B------:R-:W-:Y:S01]  /*1f5f0*/  ISETP.GE.AND P6, PT, R6, UR14, PT ;  /* 0x0000000e06007c0c */ /* 0x000fe2000bfc6270 */
[----:B------:R-:W-:Y:S01]  /*1f600*/  IMAD.WIDE R10, R17, 0x4, R4 ;  /* 0x00000004110a7825 */ /* 0x000fe200078e0204 */
[----:B------:R3:W-:Y:S01]  /*1f610*/  @P1 STG.E desc[UR8][R8.64], R49 ;  /* 0x0000003108001986 */ /* 0x0007e2000c101908 */
[----:B------:R-:W-:Y:S01]  /*1f620*/  IADD3 R6, PT, PT, R7, 0x1d, RZ ;  /* 0x0000001d07067810 */ /* 0x000fe20007ffe0ff */
[----:B------:R-:W1:Y:S01]  /*1f630*/  LDCU UR29, c[0x0][0x398] ;  /* 0x00007300ff1d77ac */ /* 0x000e620008000800 */
[----:B------:R-:W-:Y:S01]  /*1f640*/  VIADD R19, R17, UR24 ;  /* 0x0000001811137c36 */ /* 0x000fe20008000000 */
[----:B------:R4:W-:Y:S01]  /*1f650*/  @P2 STG.E desc[UR8][R10.64], R61 ;  /* 0x0000003d0a002986 */ /* 0x0009e2000c101908 */
[----:B------:R-:W-:Y:S01]  /*1f660*/  ISETP.LT.AND P2, PT, R222, UR18, !P6 ;  /* 0x00000012de007c0c */ /* 0x000fe2000f741270 */
[----:B------:R-:W1:Y:S01]  /*1f670*/  LDCU UR12, c[0x0][0x39c] ;  /* 0x00007380ff0c77ac */ /* 0x000e620008000800 */
[----:B------:R-:W-:Y:S01]  /*1f680*/  ISETP.LT.AND P6, PT, R221, UR20, !P6 ;  /* 0x00000014dd007c0c */ /* 0x000fe2000f7c1270 */
[----:B--2---:R-:W-:Y:S01]  /*1f690*/  IMAD.WIDE R12, R19, 0x4, R2 ;  /* 0x00000004130c7825 */ /* 0x004fe200078e0202 */
[----:B------:R-:W-:Y:S01]  /*1f6a0*/  ISETP.GE.AND P5, PT, R6, UR4, PT ;  /* 0x0000000406007c0c */ /* 0x000fe2000bfa6270 */
[----:B------:R-:W2:Y:S01]  /*1f6b0*/  LDCU UR14, c[0x0][0x398] ;  /* 0x00007300ff0e77ac */ /* 0x000ea20008000800 */
[----:B------:R-:W-:Y:S01]  /*1f6c0*/  IADD3 R6, PT, PT, R7, 0x1e, RZ ;  /* 0x0000001e07067810 */ /* 0x000fe20007ffe0ff */
[C---:B---3--:R-:W-:Y:S01]  /*1f6d0*/  IMAD.WIDE R8, R19.reuse, 0x4, R4 ;  /* 0x0000000413087825 */ /* 0x048fe200078e0204 */
[----:B------:R-:W-:Y:S01]  /*1f6e0*/  IADD3 R19, PT, PT, R19, UR24, RZ ;  /* 0x0000001813137c10 */ /* 0x000fe2000fffe0ff */
[----:B------:R3:W-:Y:S01]  /*1f6f0*/  @P4 STG.E desc[UR8][R12.64], R81 ;  /* 0x000000510c004986 */ /* 0x0007e2000c101908 */
[----:B------:R-:W-:Y:S01]  /*1f700*/  ISETP.GE.AND P1, PT, R6, UR6, PT ;  /* 0x0000000606007c0c */ /* 0x000fe2000bf26270 */
[----:B------:R-:W1:Y:S01]  /*1f710*/  LDCU UR30, c[0x0][0x398] ;  /* 0x00007300ff1e77ac */ /* 0x000e620008000800 */
[----:B------:R-:W-:Y:S01]  /*1f720*/  VIADD R6, R7, 0x1f ;  /* 0x0000001f07067836 */ /* 0x000fe20000000000 */
[----:B------:R1:W-:Y:S01]  /*1f730*/  @P3 STG.E desc[UR8][R8.64], R77 ;  /* 0x0000004d08003986 */ /* 0x0003e2000c101908 */
[----:B----4-:R-:W-:Y:S01]  /*1f740*/  IMAD.WIDE R10, R19, 0x4, R2 ;  /* 0x00000004130a7825 */ /* 0x010fe200078e0202 */
[----:B-----5:R-:W-:Y:S01]  /*1f750*/  ISETP.LT.AND P3, PT, R222, UR22, !P5 ;  /* 0x00000016de007c0c */ /* 0x020fe2000ef61270 */
[----:B------:R-:W4:Y:S01]  /*1f760*/  LDCU UR4, c[0x0][0x39c] ;  /* 0x00007380ff0477ac */ /* 0x000f220008000800 */
[----:B------:R-:W-:Y:S01]  /*1f770*/  ISETP.LT.AND P5, PT, R221, UR25, !P5 ;  /* 0x00000019dd007c0c */ /* 0x000fe2000efa1270 */
[C---:B------:R-:W-:Y:S01]  /*1f780*/  VIADD R17, R19.reuse, UR24 ;  /* 0x0000001813117c36 */ /* 0x040fe20008000000 */
[----:B------:R5:W-:Y:S01]  /*1f790*/  @P2 STG.E desc[UR8][R10.64], R50 ;  /* 0x000000320a002986 */ /* 0x000be2000c101908 */
[----:B------:R-:W-:Y:S01]  /*1f7a0*/  ISETP.GE.AND P4, PT, R6, UR10, PT ;  /* 0x0000000a06007c0c */ /* 0x000fe2000bf86270 */
[----:B---3--:R-:W-:Y:S01]  /*1f7b0*/  IMAD.WIDE R12, R19, 0x4, R4 ;  /* 0x00000004130c7825 */ /* 0x008fe200078e0204 */
[----:B------:R-:W3:Y:S01]  /*1f7c0*/  LDCU UR31, c[0x0][0x398] ;  /* 0x00007300ff1f77ac */ /* 0x000ee20008000800 */
[----:B------:R-:W-:-:S02]  /*1f7d0*/  IADD3 R19, PT, PT, R17, UR24, RZ ;  /* 0x0000001811137c10 */ /* 0x000fc4000fffe0ff */
[----:B------:R-:W-:Y:S01]  /*1f7e0*/  IMAD.WIDE R14, R17, 0x4, R2 ;  /* 0x00000004110e7825 */ /* 0x000fe200078e0202 */
[----:B------:R2:W-:Y:S01]  /*1f7f0*/  @P6 STG.E desc[UR8][R12.64], R62 ;  /* 0x0000003e0c006986 */ /* 0x0005e2000c101908 */
[----:B------:R-:W-:Y:S01]  /*1f800*/  ISETP.LT.AND P6, PT, R222, UR26, !P1 ;  /* 0x0000001ade007c0c */ /* 0x000fe2000cfc1270 */
[----:B------:R-:W3:Y:S01]  /*1f810*/  LDCU UR6, c[0x0][0x39c] ;  /* 0x00007380ff0677ac */ /* 0x000ee20008000800 */
[----:B------:R-:W-:Y:S01]  /*1f820*/  ISETP.LT.AND P1, PT, R221, UR27, !P1 ;  /* 0x0000001bdd007c0c */ /* 0x000fe2000cf21270 */
[----:B-1----:R-:W-:Y:S01]  /*1f830*/  IMAD.WIDE R8, R17, 0x4, R4 ;  /* 0x0000000411087825 */ /* 0x002fe200078e0204 */
[----:B------:R-:W-:Y:S01]  /*1f840*/  IADD3 R6, PT, PT, R7, 0x20, RZ ;  /* 0x0000002007067810 */ /* 0x000fe20007ffe0ff */
[----:B------:R-:W-:Y:S01]  /*1f850*/  @P3 STG.E desc[UR8][R14.64], R82 ;  /* 0x000000520e003986 */ /* 0x000fe2000c101908 */
[----:B------:R-:W1:Y:S01]  /*1f860*/  LDCU UR16, c[0x0][0x398] ;  /* 0x00007300ff1077ac */ /* 0x000e620008000800 */
[C---:B-----5:R-:W-:Y:S01]  /*1f870*/  IMAD.WIDE R10, R19.reuse, 0x4, R2 ;  /* 0x00000004130a7825 */ /* 0x060fe200078e0202 */
[----:B------:R-:W-:Y:S01]  /*1f880*/  ISETP.GE.AND P2, PT, R6, UR12, PT ;  /* 0x0000000c06007c0c */ /* 0x000fe2000bf46270 */
[----:B------:R5:W-:Y:S01]  /*1f890*/  @P5 STG.E desc[UR8][R8.64], R78 ;  /* 0x0000004e08005986 */ /* 0x000be2000c101908 */
[----:B------:R-:W1:Y:S01]  /*1f8a0*/  LDCU UR18, c[0x0][0x398] ;  /* 0x00007300ff1277ac */ /* 0x000e620008000800 */
[C---:B--2---:R-:W-:Y:S01]  /*1f8b0*/  IMAD.WIDE R12, R19.reuse, 0x4, R4 ;  /* 0x00000004130c7825 */ /* 0x044fe200078e0204 */
[----:B------:R-:W-:Y:S01]  /*1f8c0*/  IADD3 R19, PT, PT, R19, UR24, RZ ;  /* 0x0000001813137c10 */ /* 0x000fe2000fffe0ff */
[----:B------:R2:W-:Y:S01]  /*1f8d0*/  @P6 STG.E desc[UR8][R10.64], R51 ;  /* 0x000000330a006986 */ /* 0x0005e2000c101908 */
[C---:B------:R-:W-:Y:S01]  /*1f8e0*/  ISETP.LT.AND P6, PT, R222.reuse, UR28, !P4 ;  /* 0x0000001cde007c0c */ /* 0x040fe2000e7c1270 */
[----:B------:R-:W1:Y:S01]  /*1f8f0*/  LDCU UR20, c[0x0][0x398] ;  /* 0x00007300ff1477ac */ /* 0x000e620008000800 */
[----:B------:R-:W-:Y:S01]  /*1f900*/  ISETP.LT.AND P4, PT, R221, UR29, !P4 ;  /* 0x0000001ddd007c0c */ /* 0x000fe2000e781270 */
[----:B------:R3:W-:Y:S01]  /*1f910*/  @P1 STG.E desc[UR8][R12.64], R63 ;  /* 0x0000003f0c001986 */ /* 0x0007e2000c101908 */
[----:B------:R-:W-:Y:S01]  /*1f920*/  VIADD R6, R7, 0x21 ;  /* 0x0000002107067836 */ /* 0x000fe20000000000 */
[----:B------:R-:W-:Y:S01]  /*1f930*/  ISETP.LT.AND P1, PT, R222, UR14, !P2 ;  /* 0x0000000ede007c0c */ /* 0x000fe2000d721270 */
[----:B------:R-:W1:Y:S01]  /*1f940*/  LDCU UR10, c[0x0][0x39c] ;  /* 0x00007380ff0a77ac */ /* 0x000e620008000800 */
[----:B------:R-:W-:Y:S01]  /*1f950*/  ISETP.LT.AND P2, PT, R221, UR30, !P2 ;  /* 0x0000001edd007c0c */ /* 0x000fe2000d741270 */
[C---:B-----5:R-:W-:Y:S01]  /*1f960*/  IMAD.WIDE R8, R19.reuse, 0x4, R2 ;  /* 0x0000000413087825 */ /* 0x060fe200078e0202 */
[C---:B------:R-:W-:Y:S01]  /*1f970*/  IADD3 R17, PT, PT, R19.reuse, UR24, RZ ;  /* 0x0000001813117c10 */ /* 0x040fe2000fffe0ff */
[----:B------:R-:W5:Y:S01]  /*1f980*/  LDCU UR12, c[0x0][0x398] ;  /* 0x00007300ff0c77ac */ /* 0x000f620008000800 */
[----:B----4-:R-:W-:Y:S01]  /*1f990*/  ISETP.GE.AND P3, PT, R6, UR4, PT ;  /* 0x0000000406007c0c */ /* 0x010fe2000bf66270 */
[----:B--2---:R-:W-:Y:S01]  /*1f9a0*/  IMAD.WIDE R10, R19, 0x4, R4 ;  /* 0x00000004130a7825 */ /* 0x004fe200078e0204 */
[----:B------:R2:W-:Y:S01]  /*1f9b0*/  @P6 STG.E desc[UR8][R8.64], R83 ;  /* 0x0000005308006986 */ /* 0x0005e2000c101908 */
[----:B------:R-:W4:Y:S02]  /*1f9c0*/  LDCU UR4, c[0x0][0x39c] ;  /* 0x00007380ff0477ac */ /* 0x000f240008000800 */
[----:B------:R-:W-:Y:S01]  /*1f9d0*/  VIADD R6, R7, 0x22 ;  /* 0x0000002207067836 */ /* 0x000fe20000000000 */
[----:B------:R2:W-:Y:S01]  /*1f9e0*/  @P4 STG.E desc[UR8][R10.64], R79 ;  /* 0x0000004f0a004986 */ /* 0x0005e2000c101908 */
[C---:B---3--:R-:W-:Y:S01]  /*1f9f0*/  IMAD.WIDE R12, R17.reuse, 0x4, R2 ;  /* 0x00000004110c7825 */ /* 0x048fe200078e0202 */
[----:B------:R-:W-:Y:S01]  /*1fa00*/  ISETP.LT.AND P4, PT, R222, UR31, !P3 ;  /* 0x0000001fde007c0c */ /* 0x000fe2000df81270 */
[----:B------:R-:W3:Y:S01]  /*1fa10*/  LDCU UR22, c[0x0][0x398] ;  /* 0x00007300ff1677ac */ /* 0x000ee20008000800 */
[----:B------:R-:W-:Y:S01]  /*1fa20*/  ISETP.GE.AND P5, PT, R6, UR6, PT ;  /* 0x0000000606007c0c */ /* 0x000fe2000bfa6270 */
[----:B------:R-:W-:Y:S01]  /*1fa30*/  IMAD.WIDE R14, R17, 0x4, R4 ;  /* 0x00000004110e7825 */ /* 0x000fe200078e0204 */
[----:B------:R3:W-:Y:S01]  /*1fa40*/  @P1 STG.E desc[UR8][R12.64], R72 ;  /* 0x000000480c001986 */ /* 0x0007e2000c101908 */
[----:B------:R-:W5:Y:S01]  /*1fa50*/  LDCU UR25, c[0x0][0x398] ;  /* 0x00007300ff1977ac */ /* 0x000f620008000800 */
[----:B-1----:R-:W-:Y:S01]  /*1fa60*/  ISETP.LT.AND P3, PT, R221, UR16, !P3 ;  /* 0x00000010dd007c0c */ /* 0x002fe2000df61270 */
[----:B------:R-:W-:Y:S01]  /*1fa70*/  VIADD R17, R17, UR24 ;  /* 0x0000001811117c36 */ /* 0x000fe20008000000 */
[----:B------:R-:W-:Y:S01]  /*1fa80*/  @P2 STG.E desc[UR8][R14.64], R84 ;  /* 0x000000540e002986 */ /* 0x000fe2000c101908 */
[----:B------:R-:W-:Y:S01]  /*1fa90*/  ISETP.LT.AND P2, PT, R222, UR18, !P5 ;  /* 0x00000012de007c0c */ /* 0x000fe2000ef41270 */
[----:B------:R-:W-:Y:S01]  /*1faa0*/  VIADD R6, R7, 0x23 ;  /* 0x0000002307067836 */ /* 0x000fe20000000000 */
[----:B------:R-:W-:Y:S01]  /*1fab0*/  ISETP.LT.AND P5, PT, R221, UR20, !P5 ;  /* 0x00000014dd007c0c */ /* 0x000fe2000efa1270 */
[C---:B--2---:R-:W-:Y:S01]  /*1fac0*/  IMAD.WIDE R8, R17.reuse, 0x4, R2 ;  /* 0x0000000411087825 */ /* 0x044fe200078e0202 */
[----:B------:R-:W1:Y:S02]  /*1fad0*/  LDCU UR6, c[0x0][0x39c] ;  /* 0x00007380ff0677ac */ /* 0x000e640008000800 */
[----:B------:R-:W-:Y:S01]  /*1fae0*/  ISETP.GE.AND P6, PT, R6, UR10, PT ;  /* 0x0000000a06007c0c */ /* 0x000fe2000bfc6270 */
[----:B------:R-:W-:Y:S01]  /*1faf0*/  VIADD R19, R17, UR24 ;  /* 0x0000001811137c36 */ /* 0x000fe20008000000 */
[----:B------:R-:W-:Y:S01]  /*1fb00*/  IADD3 R6, PT, PT, R7, 0x24, RZ ;  /* 0x0000002407067810 */ /* 0x000fe20007ffe0ff */
[----:B------:R-:W-:Y:S01]  /*1fb10*/  IMAD.WIDE R10, R17, 0x4, R4 ;  /* 0x00000004110a7825 */ /* 0x000fe200078e0204 */
[----:B------:R2:W-:Y:S01]  /*1fb20*/  @P4 STG.E desc[UR8][R8.64], R104 ;  /* 0x0000006808004986 */ /* 0x0005e2000c101908 */
[----:B------:R-:W1:Y:S01]  /*1fb30*/  LDCU UR26, c[0x0][0x398] ;  /* 0x00007300ff1a77ac */ /* 0x000e620008000800 */
[----:B----4-:R-:W-:Y:S01]  /*1fb40*/  ISETP.GE.AND P1, PT, R6, UR4, PT ;  /* 0x0000000406007c0c */ /* 0x010fe2000bf26270 */
[----:B---3--:R-:W-:Y:S01]  /*1fb50*/  IMAD.WIDE R12, R19, 0x4, R2 ;  /* 0x00000004130c7825 */ /* 0x008fe200078e0202 */
[----:B------:R3:W-:Y:S01]  /*1fb60*/  @P3 STG.E desc[UR8][R10.64], R108 ;  /* 0x0000006c0a003986 */ /* 0x0007e2000c101908 */
[----:B------:R-:W4:Y:S01]  /*1fb70*/  LDCU UR14, c[0x0][0x398] ;  /* 0x00007300ff0e77ac */ /* 0x000f220008000800 */
[----:B-----5:R-:W-:-:S02]  /*1fb80*/  ISETP.LT.AND P3, PT, R222, UR12, !P6 ;  /* 0x0000000cde007c0c */ /* 0x020fc4000f761270 */
[----:B------:R5:W-:Y:S01]  /*1fb90*/  @P2 STG.E desc[UR8][R12.64], R73 ;  /* 0x000000490c002986 */ /* 0x000be2000c101908 */
[----:B------:R-:W-:Y:S01]  /*1fba0*/  ISETP.LT.AND P6, PT, R221, UR22, !P6 ;  /* 0x00000016dd007c0c */ /* 0x000fe2000f7c1270 */
[----:B------:R-:W4:Y:S01]  /*1fbb0*/  LDCU UR10, c[0x0][0x39c] ;  /* 0x00007380ff0a77ac */ /* 0x000f220008000800 */
[----:B------:R-:W-:Y:S01]  /*1fbc0*/  IADD3 R6, PT, PT, R7, 0x25, RZ ;  /* 0x0000002507067810 */ /* 0x000fe20007ffe0ff */
[C---:B--2---:R-:W-:Y:S01]  /*1fbd0*/  IMAD.WIDE R8, R19.reuse, 0x4, R4 ;  /* 0x0000000413087825 */ /* 0x044fe200078e0204 */
[----:B------:R-:W-:Y:S01]  /*1fbe0*/  IADD3 R19, PT, PT, R19, UR24, RZ ;  /* 0x0000001813137c10 */ /* 0x000fe2000fffe0ff */
[----:B------:R-:W2:Y:S01]  /*1fbf0*/  LDCU UR27, c[0x0][0x398] ;  /* 0x00007300ff1b77ac */ /* 0x000ea20008000800 */
[----:B-1----:R-:W-:Y:S01]  /*1fc00*/  ISETP.GE.AND P4, PT, R6, UR6, PT ;  /* 0x0000000606007c0c */ /* 0x002fe2000bf86270 */
[----:B------:R-:W-:Y:S01]  /*1fc10*/  VIADD R6, R7, 0x26 ;  /* 0x0000002607067836 */ /* 0x000fe20000000000 */
[----:B------:R1:W-:Y:S01]  /*1fc20*/  @P5 STG.E desc[UR8][R8.64], R85 ;  /* 0x0000005508005986 */ /* 0x0003e2000c101908 */
[----:B------:R-:W-:Y:S01]  /*1fc30*/  ISETP.LT.AND P5, PT, R222, UR25, !P1 ;  /* 0x00000019de007c0c */ /* 0x000fe2000cfa1270 */
[C---:B------:R-:W-:Y:S01]  /*1fc40*/  VIADD R17, R19.reuse, UR24 ;  /* 0x0000001813117c36 */ /* 0x040fe20008000000 */
[----:B------:R-:W2:Y:S01]  /*1fc50*/  LDCU UR28, c[0x0][0x398] ;  /* 0x00007300ff1c77ac */ /* 0x000ea20008000800 */
[----:B---3--:R-:W-:Y:S01]  /*1fc60*/  IMAD.WIDE R10, R19, 0x4, R2 ;  /* 0x00000004130a7825 */ /* 0x008fe200078e0202 */
[----:B------:R-:W-:Y:S01]  /*1fc70*/  ISETP.LT.AND P1, PT, R221, UR26, !P1 ;  /* 0x0000001add007c0c */ /* 0x000fe2000cf21270 */
[----:B------:R-:W3:Y:S02]  /*1fc80*/  LDCU UR29, c[0x0][0x398] ;  /* 0x00007300ff1d77ac */ /* 0x000ee40008000800 */
[----:B-----5:R-:W-:Y:S01]  /*1fc90*/  IMAD.WIDE R12, R19, 0x4, R4 ;  /* 0x00000004130c7825 */ /* 0x020fe200078e0204 */
[----:B------:R5:W-:Y:S01]  /*1fca0*/  @P3 STG.E desc[UR8][R10.64], R105 ;  /* 0x000000690a003986 */ /* 0x000be2000c101908 */
[C---:B------:R-:W-:Y:S01]  /*1fcb0*/  IADD3 R19, PT, PT, R17.reuse, UR24, RZ ;  /* 0x0000001811137c10 */ /* 0x040fe2000fffe0ff */
[----:B------:R-:W3:Y:S01]  /*1fcc0*/  LDCU UR4, c[0x0][0x39c] ;  /* 0x00007380ff0477ac */ /* 0x000ee20008000800 */
[C---:B------:R-:W-:Y:S01]  /*1fcd0*/  IMAD.WIDE R14, R17.reuse, 0x4, R2 ;  /* 0x00000004110e7825 */ /* 0x040fe200078e0202 */
[----:B------:R2:W-:Y:S01]  /*1fce0*/  @P6 STG.E desc[UR8][R12.64], R109 ;  /* 0x0000006d0c006986 */ /* 0x0005e2000c101908 */
[----:B----4-:R-:W-:Y:S01]  /*1fcf0*/  ISETP.GE.AND P2, PT, R6, UR10, PT ;  /* 0x0000000a06007c0c */ /* 0x010fe2000bf46270 */
[----:B------:R-:W4:Y:S01]  /*1fd00*/  LDCU UR6, c[0x0][0x39c] ;  /* 0x00007380ff0677ac */ /* 0x000f220008000800 */
[----:B-1----:R-:W-:Y:S01]  /*1fd10*/  IMAD.WIDE R8, R17, 0x4, R4 ;  /* 0x0000000411087825 */ /* 0x002fe200078e0204 */
[----:B------:R-:W-:Y:S01]  /*1fd20*/  @P5 STG.E desc[UR8][R14.64], R74 ;  /* 0x0000004a0e005986 */ /* 0x000fe2000c101908 */
[----:B------:R-:W-:Y:S01]  /*1fd30*/  ISETP.LT.AND P5, PT, R222, UR14, !P4 ;  /* 0x0000000ede007c0c */ /* 0x000fe2000e7a1270 */
[----:B------:R-:W1:Y:S01]  /*1fd40*/  LDCU UR16, c[0x0][0x398] ;  /* 0x00007300ff1077ac */ /* 0x000e620008000800 */
[----:B--2---:R-:W-:Y:S01]  /*1fd50*/  ISETP.LT.AND P4, PT, R221, UR27, !P4 ;  /* 0x0000001bdd007c0c */ /* 0x004fe2000e781270 */
[----:B-----5:R-:W-:Y:S01]  /*1fd60*/  IMAD.WIDE R10, R19, 0x4, R2 ;  /* 0x00000004130a7825 */ /* 0x020fe200078e0202 */
[----:B------:R2:W-:Y:S01]  /*1fd70*/  @P1 STG.E desc[UR8][R8.64], R86 ;  /* 0x0000005608001986 */ /* 0x0005e2000c101908 */
[----:B------:R-:W5:Y:S01]  /*1fd80*/  LDCU UR18, c[0x0][0x398] ;  /* 0x00007300ff1277ac */ /* 0x000f620008000800 */
[----:B------:R-:W-:Y:S01]  /*1fd90*/  IADD3 R6, PT, PT, R7, 0x27, RZ ;  /* 0x0000002707067810 */ /* 0x000fe20007ffe0ff */
[C---:B------:R-:W-:Y:S01]  /*1fda0*/  IMAD.WIDE R12, R19.reuse, 0x4, R4 ;  /* 0x00000004130c7825 */ /* 0x040fe200078e0204 */
[----:B------:R-:W-:Y:S01]  /*1fdb0*/  IADD3 R19, PT, PT, R19, UR24, RZ ;  /* 0x0000001813137c10 */ /* 0x000fe2000fffe0ff */
[----:B------:R-:W5:Y:S01]  /*1fdc0*/  LDCU UR12, c[0x0][0x398] ;  /* 0x00007300ff0c77ac */ /* 0x000f620008000800 */
[----:B---3--:R-:W-:Y:S01]  /*1fdd0*/  ISETP.GE.AND P3, PT, R6, UR4, PT ;  /* 0x0000000406007c0c */ /* 0x008fe2000bf66270 */
[----:B------:R-:W-:-:S02]  /*1fde0*/  VIADD R6, R7, 0x28 ;  /* 0x0000002807067836 */ /* 0x000fc40000000000 */
[----:B------:R3:W-:Y:S01]  /*1fdf0*/  @P5 STG.E desc[UR8][R10.64], R106 ;  /* 0x0000006a0a005986 */ /* 0x0007e2000c101908 */
[----:B------:R-:W-:Y:S01]  /*1fe00*/  ISETP.LT.AND P5, PT, R222, UR28, !P2 ;  /* 0x0000001cde007c0c */ /* 0x000fe2000d7a1270 */
[----:B------:R-:W5:Y:S01]  /*1fe10*/  LDCU UR10, c[0x0][0x39c] ;  /* 0x00007380ff0a77ac */ /* 0x000f620008000800 */
[----:B------:R-:W-:Y:S01]  /*1fe20*/  ISETP.LT.AND P2, PT, R221, UR29, !P2 ;  /* 0x0000001ddd007c0c */ /* 0x000fe2000d741270 */
[----:B--2---:R-:W-:Y:S01]  /*1fe30*/  IMAD.WIDE R8, R19, 0x4, R2 ;  /* 0x0000000413087825 */ /* 0x004fe200078e0202 */
[----:B----4-:R-:W-:Y:S01]  /*1fe40*/  ISETP.GE.AND P6, PT, R6, UR6, PT ;  /* 0x0000000606007c0c */ /* 0x010fe2000bfc6270 */
[----:B------:R-:W2:Y:S01]  /*1fe50*/  LDCU UR20, c[0x0][0x398] ;  /* 0x00007300ff1477ac */ /* 0x000ea20008000800 */
[----:B------:R4:W-:Y:S01]  /*1fe60*/  @P4 STG.E desc[UR8][R12.64], R110 ;  /* 0x0000006e0c004986 */ /* 0x0009e2000c101908 */
[C---:B-1----:R-:W-:Y:S01]  /*1fe70*/  ISETP.LT.AND P4, PT, R222.reuse, UR16, !P3 ;  /* 0x00000010de007c0c */ /* 0x042fe2000df81270 */
[----:B------:R-:W-:Y:S01]  /*1fe80*/  VIADD R6, R7, 0x29 ;  /* 0x0000002907067836 */ /* 0x000fe20000000000 */
[----:B------:R-:W1:Y:S01]  /*1fe90*/  LDCU UR22, c[0x0][0x398] ;  /* 0x00007300ff1677ac */ /* 0x000e620008000800 */
[C---:B------:R-:W-:Y:S01]  /*1fea0*/  IADD3 R17, PT, PT, R19.reuse, UR24, RZ ;  /* 0x0000001813117c10 */ /* 0x040fe2000fffe0ff */
[--C-:B---3--:R-:W-:Y:S01]  /*1feb0*/  IMAD.WIDE R10, R19, 0x4, R4.reuse ;  /* 0x00000004130a7825 */ /* 0x108fe200078e0204 */
[----:B-----5:R-:W-:Y:S01]  /*1fec0*/  ISETP.LT.AND P3, PT, R221, UR18, !P3 ;  /* 0x00000012dd007c0c */ /* 0x020fe2000df61270 */
[----:B------:R-:W3:Y:S01]  /*1fed0*/  LDCU UR4, c[0x0][0x39c] ;  /* 0x00007380ff0477ac */ /* 0x000ee20008000800 */
[----:B------:R5:W-:Y:S01]  /*1fee0*/  @P5 STG.E desc[UR8][R8.64], R75 ;  /* 0x0000004b08005986 */ /* 0x000be2000c101908 */
[C---:B------:R-:W-:Y:S01]  /*1fef0*/  IMAD.WIDE R14, R17.reuse, 0x4, R4 ;  /* 0x00000004110e7825 */ /* 0x040fe200078e0204 */
[----:B------:R-:W1:Y:S02]  /*1ff00*/  LDCU UR14, c[0x0][0x398] ;  /* 0x00007300ff0e77ac */ /* 0x000e640008000800 */
[----:B------:R1:W-:Y:S01]  /*1ff10*/  @P2 STG.E desc[UR8][R10.64], R87 ;  /* 0x000000570a002986 */ /* 0x0003e2000c101908 */
[----:B------:R-:W-:Y:S01]  /*1ff20*/  ISETP.LT.AND P2, PT, R222, UR12, !P6 ;  /* 0x0000000cde007c0c */ /* 0x000fe2000f741270 */
[----:B----4-:R-:W-:Y:S01]  /*1ff30*/  IMAD.WIDE R12, R17, 0x4, R2 ;  /* 0x00000004110c7825 */ /* 0x010fe200078e0202 */
[----:B------:R-:W4:Y:S01]  /*1ff40*/  LDCU UR6, c[0x0][0x39c] ;  /* 0x00007380ff0677ac */ /* 0x000f220008000800 */
[----:B------:R-:W-:-:S02]  /*1ff50*/  ISETP.GE.AND P1, PT, R6, UR10, PT ;  /* 0x0000000a06007c0c */ /* 0x000fc4000bf26270 */
[----:B------:R-:W-:Y:S01]  /*1ff60*/  VIADD R17, R17, UR24 ;  /* 0x0000001811117c36 */ /* 0x000fe20008000000 */
[----:B------:R-:W4:Y:S01]  /*1ff70*/  LDCU UR25, c[0x0][0x398] ;  /* 0x00007300ff1977ac */ /* 0x000f220008000800 */
[----:B------:R-:W-:Y:S01]  /*1ff80*/  VIADD R6, R7, 0x2a ;  /* 0x0000002a07067836 */ /* 0x000fe20000000000 */
[----:B------:R4:W-:Y:S01]  /*1ff90*/  @P4 STG.E desc[UR8][R12.64], R107 ;  /* 0x0000006b0c004986 */ /* 0x0009e2000c101908 */
[----:B-----5:R-:W-:Y:S01]  /*1ffa0*/  IMAD.WIDE R8, R17, 0x4, R2 ;  /* 0x0000000411087825 */ /* 0x020fe200078e0202 */
[----:B------:R-:W5:Y:S01]  /*1ffb0*/  LDCU UR26, c[0x0][0x398] ;  /* 0x00007300ff1a77ac */ /* 0x000f620008000800 */
[C---:B--2---:R-:W-:Y:S01]  /*1ffc0*/  ISETP.LT.AND P6, PT, R221.reuse, UR20, !P6 ;  /* 0x00000014dd007c0c */ /* 0x044fe2000f7c1270 */
[----:B------:R-:W-:Y:S01]  /*1ffd0*/  @P3 STG.E desc[UR8][R14.64], R111 ;  /* 0x0000006f0e003986 */ /* 0x000fe2000c101908 */
[----:B---3--:R-:W-:Y:S01]  /*1ffe0*/  ISETP.GE.AND P5, PT, R6, UR4, PT ;  /* 0x0000000406007c0c */ /* 0x008fe2000bfa6270 */
[----:B------:R-:W2:Y:S01]  /*1fff0*/  LDCU UR16, c[0x0][0x398] ;  /* 0x00007300ff1077ac */ /* 0x000ea20008000800 */
[----:B-1----:R-:W-:Y:S01]  /*20000*/  ISETP.LT.AND P4, PT, R222, UR22, !P1 ;  /* 0x00000016de007c0c */ /* 0x002fe2000cf81270 */
[----:B------:R1:W-:Y:S01]  /*20010*/  @P2 STG.E desc[UR8][R8.64], R88 ;  /* 0x0000005808002986 */ /* 0x0003e2000c101908 */
[----:B------:R-:W-:Y:S01]  /*20020*/  ISETP.LT.AND P2, PT, R221, UR14, !P1 ;  /* 0x0000000edd007c0c */ /* 0x000fe2000cf41270 */
[----:B------:R-:W3:Y:S01]  /*20030*/  LDCU UR4, c[0x0][0x39c] ;  /* 0x00007380ff0477ac */ /* 0x000ee20008000800 */
[----:B------:R-:W-:Y:S01]  /*20040*/  VIADD R19, R17, UR24 ;  /* 0x0000001811137c36 */ /* 0x000fe20008000000 */
[----:B------:R-:W-:Y:S01]  /*20050*/  IADD3 R6, PT, PT, R7, 0x2b, RZ ;  /* 0x0000002b07067810 */ /* 0x000fe20007ffe0ff */
[----:B------:R-:W-:Y:S01]  /*20060*/  IMAD.WIDE R10, R17, 0x4, R4 ;  /* 0x00000004110a7825 */ /* 0x000fe200078e0204 */
[----:B------:R-:W3:Y:S02]  /*20070*/  LDCU UR18, c[0x0][0x398] ;  /* 0x00007300ff1277ac */ /* 0x000ee40008000800 */
[----:B----4-:R-:W-:Y:S01]  /*20080*/  ISETP.GE.AND P3, PT, R6, UR6, PT ;  /* 0x0000000606007c0c */ /* 0x010fe2000bf66270 */
[C---:B------:R-:W-:Y:S01]  /*20090*/  IMAD.WIDE R12, R19.reuse, 0x4, R2 ;  /* 0x00000004130c7825 */ /* 0x040fe200078e0202 */
[----:B------:R-:W4:Y:S01]  /*200a0*/  LDCU UR12, c[0x0][0x398] ;  /* 0x00007300ff0c77ac */ /* 0x000f220008000800 */
[----:B------:R2:W-:Y:S01]  /*200b0*/  @P6 STG.E desc[UR8][R10.64], R92 ;  /* 0x0000005c0a006986 */ /* 0x0005e2000c101908 */
[----:B------:R-:W-:Y:S01]  /*200c0*/  ISETP.LT.AND P6, PT, R222, UR25, !P5 ;  /* 0x00000019de007c0c */ /* 0x000fe2000efc1270 */
[C---:B-1----:R-:W-:Y:S01]  /*200d0*/  IMAD.WIDE R8, R19.reuse, 0x4, R4 ;  /* 0x0000000413087825 */ /* 0x042fe200078e0204 */
[----:B------:R-:W1:Y:S01]  /*200e0*/  LDCU UR10, c[0x0][0x39c] ;  /* 0x00007380ff0a77ac */ /* 0x000e620008000800 */
[----:B------:R4:W-:Y:S01]  /*200f0*/  @P4 STG.E desc[UR8][R12.64], R120 ;  /* 0x000000780c004986 */ /* 0x0009e2000c101908 */
[----:B------:R-:W-:-:S02]  /*20100*/  IADD3 R19, PT, PT, R19, UR24, RZ ;  /* 0x0000001813137c10 */ /* 0x000fc4000fffe0ff */
[----:B-----5:R-:W-:Y:S01]  /*20110*/  ISETP.LT.AND P5, PT, R221, UR26, !P5 ;  /* 0x0000001add007c0c */ /* 0x020fe2000efa1270 */
[----:B------:R5:W-:Y:S01]  /*20120*/  @P2 STG.E desc[UR8][R8.64], R116 ;  /* 0x0000007408002986 */ /* 0x000be2000c101908 */
[----:B------:R-:W-:Y:S01]  /*20130*/  IADD3 R6, PT, PT, R7, 0x2c, RZ ;  /* 0x0000002c07067810 */ /* 0x000fe20007ffe0ff */
[C---:B------:R-:W-:Y:S01]  /*20140*/  VIADD R17, R19.reuse, UR24 ;  /* 0x0000001813117c36 */ /* 0x040fe20008000000 */
[----:B--2---:R-:W-:Y:S01]  /*20150*/  ISETP.LT.AND P2, PT, R222, UR16, !P3 ;  /* 0x00000010de007c0c */ /* 0x004fe2000df41270 */
[----:B------:R-:W-:Y:S01]  /*20160*/  IMAD.WIDE R10, R19, 0x4, R2 ;  /* 0x00000004130a7825 */ /* 0x000fe200078e0202 */
[----:B---3--:R-:W-:Y:S01]  /*20170*/  ISETP.GE.AND P1, PT, R6, UR4, PT ;  /* 0x0000000406007c0c */ /* 0x008fe2000bf26270 */
[----:B------:R-:W2:Y:S01]  /*20180*/  LDCU UR4, c[0x0][0x39c] ;  /* 0x00007380ff0477ac */ /* 0x000ea20008000800 */
[----:B------:R-:W-:Y:S01]  /*20190*/  ISETP.LT.AND P3, PT, R221, UR18, !P3 ;  /* 0x00000012dd007c0c */ /* 0x000fe2000df61270 */
[----:B----4-:R-:W-:Y:S01]  /*201a0*/  IMAD.WIDE R12, R19, 0x4, R4 ;  /* 0x00000004130c7825 */ /* 0x010fe200078e0204 */
[----:B------:R3:W-:Y:S01]  /*201b0*/  @P6 STG.E desc[UR8][R10.64], R89 ;  /* 0x000000590a006986 */ /* 0x0007e2000c101908 */
[----:B------:R-:W4:Y:S01]  /*201c0*/  LDCU UR20, c[0x0][0x398] ;  /* 0x00007300ff1477ac */ /* 0x000f220008000800 */
[C---:B------:R-:W-:Y:S01]  /*201d0*/  IADD3 R19, PT, PT, R17.reuse, UR24, RZ ;  /* 0x0000001811137c10 */ /* 0x040fe2000fffe0ff */
[----:B------:R-:W-:Y:S01]  /*201e0*/  IMAD.WIDE R14, R17, 0x4, R2 ;  /* 0x00000004110e7825 */ /* 0x000fe200078e0202 */
[----:B------:R2:W-:Y:S01]  /*201f0*/  @P5 STG.E desc[UR8][R12.64], R93 ;  /* 0x0000005d0c005986 */ /* 0x0005e2000c101908 */
[----:B------:R-:W4:Y:S02]  /*20200*/  LDCU UR22, c[0x0][0x398] ;  /* 0x00007300ff1677ac */ /* 0x000f240008000800 */
[----:B------:R-:W-:Y:S01]  /*20210*/  VIADD R6, R7, 0x2d ;  /* 0x0000002d07067836 */ /* 0x000fe20000000000 */
[----:B------:R-:W-:Y:S01]  /*20220*/  @P2 STG.E desc[UR8][R14.64], R121 ;  /* 0x000000790e002986 */ /* 0x000fe2000c101908 */
[----:B------:R-:W4:Y:S01]  /*20230*/  LDCU UR6, c[0x0][0x39c] ;  /* 0x00007380ff0677ac */ /* 0x000f220008000800 */
[----:B------:R-:W-:Y:S01]  /*20240*/  ISETP.LT.AND P2, PT, R222, UR12, !P1 ;  /* 0x0000000cde007c0c */ /* 0x000fe2000cf41270 */
[----:B-----5:R-:W-:Y:S01]  /*20250*/  IMAD.WIDE R8, R17, 0x4, R4 ;  /* 0x0000000411087825 */ /* 0x020fe200078e0204 */
[----:B-1----:R-:W-:Y:S01]  /*20260*/  ISETP.GE.AND P4, PT, R6, UR10, PT ;  /* 0x0000000a06007c0c */ /* 0x002fe2000bf86270 */
[----:B------:R-:W1:Y:S01]  /*20270*/  LDCU UR14, c[0x0][0x398] ;  /* 0x00007300ff0e77ac */ /* 0x000e620008000800 */
[----:B------:R-:W-:Y:S01]  /*20280*/  IADD3 R6, PT, PT, R7, 0x2e, RZ ;  /* 0x0000002e07067810 */ /* 0x000fe20007ffe0ff */
[----:B---3--:R-:W-:Y:S01]  /*20290*/  IMAD.WIDE R10, R19, 0x4, R2 ;  /* 0x00000004130a7825 */ /* 0x008fe200078e0202 */
[----:B------:R3:W-:Y:S01]  /*202a0*/  @P3 STG.E desc[UR8][R8.64], R117 ;  /* 0x0000007508003986 */ /* 0x0007e2000c101908 */
[----:B------:R-:W5:Y:S01]  /*202b0*/  LDCU UR10, c[0x0][0x39c] ;  /* 0x00007380ff0a77ac */ /* 0x000f620008000800 */
[----:B--2---:R-:W-:Y:S01]  /*202c0*/  ISETP.GE.AND P6, PT, R6, UR4, PT ;  /* 0x0000000406007c0c */ /* 0x004fe2000bfc6270 */
[----:B------:R-:W-:Y:S01]  /*202d0*/  VIADD R6, R7, 0x2f ;  /* 0x0000002f07067836 */ /* 0x000fe20000000000 */
[----:B----4-:R-:W-:Y:S01]  /*202e0*/  ISETP.LT.AND P1, PT, R221, UR20, !P1 ;  /* 0x00000014dd007c0c */ /* 0x010fe2000cf21270 */
[----:B------:R-:W2:Y:S01]  /*202f0*/  LDCU UR25, c[0x0][0x398] ;  /* 0x00007300ff1977ac */ /* 0x000ea20008000800 */
[C---:B------:R-:W-:Y:S01]  /*20300*/  IMAD.WIDE R12, R19.reuse, 0x4, R4 ;  /* 0x00000004130c7825 */ /* 0x040fe200078e0204 */
[----:B------:R4:W-:Y:S01]  /*20310*/  @P2 STG.E desc[UR8][R10.64], R90 ;  /* 0x0000005a0a002986 */ /* 0x0009e2000c101908 */
[----:B------:R-:W-:Y:S01]  /*20320*/  ISETP.LT.AND P2, PT, R222, UR22, !P4 ;  /* 0x00000016de007c0c */ /* 0x000fe2000e741270 */
[----:B------:R-:W2:Y:S01]  /*20330*/  LDCU UR4, c[0x0][0x39c] ;  /* 0x00007380ff0477ac */ /* 0x000ea20008000800 */
[----:B------:R-:W-:-:S02]  /*20340*/  IADD3 R19, PT, PT, R19, UR24, RZ ;  /* 0x0000001813137c10 */ /* 0x000fc4000fffe0ff */
[----:B------:R-:W-:Y:S01]  /*20350*/  ISETP.GE.AND P5, PT, R6, UR6, PT ;  /* 0x0000000606007c0c */ /* 0x000fe2000bfa6270 */
[----:B------:R-:W2:Y:S01]  /*20360*/  LDCU UR16, c[0x0][0x398] ;  /* 0x00007300ff1077ac */ /* 0x000ea20008000800 */
[----:B------:R-:W-:Y:S01]  /*20370*/  VIADD R6, R7, 0x30 ;  /* 0x0000003007067836 */ /* 0x000fe20000000000 */
[----:B-1----:R-:W-:Y:S01]  /*20380*/  ISETP.LT.AND P4, PT, R221, UR14, !P4 ;  /* 0x0000000edd007c0c */ /* 0x002fe2000e781270 */
[----:B---3--:R-:W-:Y:S01]  /*20390*/  IMAD.WIDE R8, R19, 0x4, R2 ;  /* 0x0000000413087825 */ /* 0x008fe200078e0202 */
[----:B------:R-:W1:Y:S01]  /*203a0*/  LDCU UR12, c[0x0][0x398] ;  /* 0x00007300ff0c77ac */ /* 0x000e620008000800 */
[----:B------:R3:W-:Y:S01]  /*203b0*/  @P1 STG.E desc[UR8][R12.64], R94 ;  /* 0x0000005e0c001986 */ /* 0x0007e2000c101908 */
[----:B-----5:R-:W-:Y:S01]  /*203c0*/  ISETP.GE.AND P3, PT, R6, UR10, PT ;  /* 0x0000000a06007c0c */ /* 0x020fe2000bf66270 */
[----:B------:R-:W-:Y:S01]  /*203d0*/  VIADD R6, R7, 0x31 ;  /* 0x0000003107067836 */ /* 0x000fe20000000000 */
[----:B------:R-:W5:Y:S01]  /*203e0*/  LDCU UR18, c[0x0][0x398] ;  /* 0x00007300ff1277ac */ /* 0x000f620008000800 */
[C---:B----4-:R-:W-:Y:S01]  /*203f0*/  IMAD.WIDE R10, R19.reuse, 0x4, R4 ;  /* 0x00000004130a7825 */ /* 0x050fe200078e0204 */
[----:B------:R4:W-:Y:S01]  /*20400*/  @P2 STG.E desc[UR8][R8.64], R122 ;  /* 0x0000007a08002986 */ /* 0x0009e2000c101908 */
[----:B--2---:R-:W-:Y:S01]  /*20410*/  ISETP.LT.AND P1, PT, R222, UR25, !P6 ;  /* 0x00000019de007c0c */ /* 0x004fe2000f721270 */
[----:B------:R-:W2:Y:S01]  /*20420*/  LDCU UR6, c[0x0][0x39c] ;  /* 0x00007380ff0677ac */ /* 0x000ea20008000800 */
[----:B------:R-:W-:-:S02]  /*20430*/  IADD3 R17, PT, PT, R19, UR24, RZ ;  /* 0x0000001813117c10 */ /* 0x000fc4000fffe0ff */
[----:B------:R-:W-:Y:S01]  /*20440*/  ISETP.GE.AND P2, PT, R6, UR4, PT ;  /* 0x0000000406007c0c */ /* 0x000fe2000bf46270 */
[----:B------:R-:W4:Y:S01]  /*20450*/  LDCU UR10, c[0x0][0x398] ;  /* 0x00007300ff0a77ac */ /* 0x000f220008000800 */
[----:B------:R2:W-:Y:S01]  /*20460*/  @P4 STG.E desc[UR8][R10.64], R118 ;  /* 0x000000760a004986 */ /* 0x0005e2000c101908 */
[----:B------:R-:W-:Y:S01]  /*20470*/  ISETP.LT.AND P6, PT, R221, UR16, !P6 ;  /* 0x00000010dd007c0c */ /* 0x000fe2000f7c1270 */
[----:B---3--:R-:W-:Y:S01]  /*20480*/  IMAD.WIDE R12, R17, 0x4, R2 ;  /* 0x00000004110c7825 */ /* 0x008fe200078e0202 */
[----:B------:R-:W3:Y:S01]  /*20490*/  LDCU UR4, c[0x0][0x39c] ;  /* 0x00007380ff0477ac */ /* 0x000ee20008000800 */
[----:B------:R-:W-:Y:S02]  /*204a0*/  IADD3 R6, PT, PT, R7, 0x32, RZ ;  /* 0x0000003207067810 */ /* 0x000fe40007ffe0ff */
[----:B-1----:R-:W-:Y:S01]  /*204b0*/  ISETP.LT.AND P4, PT, R222, UR12, !P5 ;  /* 0x0000000cde007c0c */ /* 0x002fe2000ef81270 */
[----:B------:R-:W1:Y:S01]  /*204c0*/  LDCU UR14, c[0x0][0x398] ;  /* 0x00007300ff0e77ac */ /* 0x000e620008000800 */
[----:B------:R-:W-:Y:S01]  /*204d0*/  IMAD.WIDE R14, R17, 0x4, R4 ;  /* 0x00000004110e7825 */ /* 0x000fe200078e0204 */
[----:B-----5:R-:W-:Y:S01]  /*204e0*/  ISETP.LT.AND P5, PT, R221, UR18, !P5 ;  /* 0x00000012dd007c0c */ /* 0x020fe2000efa1270 */
[----:B------:R5:W-:Y:S01]  /*204f0*/  @P1 STG.E desc[UR8][R12.64], R91 ;  /* 0x0000005b0c001986 */ /* 0x000be2000c101908 */
[----:B------:R-:W5:Y:S01]  /*20500*/  LDCU UR16, c[0x0][0x398] ;  /* 0x00007300ff1077ac */ /* 0x000f620008000800 */
[----:B------:R-:W-:Y:S01]  /*20510*/  VIADD R17, R17, UR24 ;  /* 0x0000001811117c36 */ /* 0x000fe20008000000 */
[----:B--2---:R-:W-:Y:S01]  /*20520*/  ISETP.GE.AND P1, PT, R6, UR6, PT ;  /* 0x0000000606007c0c */ /* 0x004fe2000bf26270 */
[----:B------:R-:W-:Y:S01]  /*20530*/  @P6 STG.E desc[UR8][R14.64], R95 ;  /* 0x0000005f0e006986 */ /* 0x000fe2000c101908 */
[----:B------:R-:W2:Y:S01]  /*20540*/  LDCU UR12, c[0x0][0x398] ;  /* 0x00007300ff0c77ac */ /* 0x000ea20008000800 */
[----:B----4-:R-:W-:Y:S01]  /*20550*/  IMAD.WIDE R8, R17, 0x4, R2 ;  /* 0x0000000411087825 */ /* 0x010fe200078e0202 */
[----:B------:R-:W-:Y:S01]  /*20560*/  IADD3 R6, PT, PT, R7, 0x33, RZ ;  /* 0x0000003307067810 */ /* 0x000fe20007ffe0ff */
[----:B------:R-:W4:Y:S02]  /*20570*/  LDCU UR6, c[0x0][0x39c] ;  /* 0x00007380ff0677ac */ /* 0x000f240008000800 */
[----:B------:R-:W-:Y:S01]  /*20580*/  IMAD.WIDE R10, R17, 0x4, R4 ;  /* 0x00000004110a7825 */ /* 0x000fe200078e0204 */
[----:B------:R2:W-:Y:S01]  /*20590*/  @P4 STG.E desc[UR8][R8.64], R123 ;  /* 0x0000007b08004986 */ /* 0x0005e2000c101908 */
[----:B------:R-:W-:Y:S01]  /*205a0*/  ISETP.LT.AND P6, PT, R222, UR10, !P3 ;  /* 0x0000000ade007c0c */ /* 0x000fe2000dfc1270 */
[----:B------:R-:W4:Y:S01]  /*205b0*/  LDCU UR20, c[0x0][0x398] ;  /* 0x00007300ff1477ac */ /* 0x000f220008000800 */
[----:B---3--:R-:W-:Y:S01]  /*205c0*/  ISETP.GE.AND P4, PT, R6, UR4, PT ;  /* 0x0000000406007c0c */ /* 0x008fe2000bf86270 */
[----:B------:R3:W-:Y:S01]  /*205d0*/  @P5 STG.E desc[UR8][R10.64], R119 ;  /* 0x000000770a005986 */ /* 0x0007e2000c101908 */
[----:B-1----:R-:W-:Y:S01]  /*205e0*/  ISETP.LT.AND P3, PT, R221, UR14, !P3 ;  /* 0x0000000edd007c0c */ /* 0x002fe2000df61270 */
[----:B------:R-:W1:Y:S01]  /*205f0*/  LDCU UR4, c[0x0][0x398] ;  /* 0x00007300ff0477ac */ /* 0x000e620008000800 */
[----:B------:R-:W-:Y:S01]  /*20600*/  VIADD R19, R17, UR24 ;  /* 0x0000001811137c36 */ /* 0x000fe20008000000 */
[----:B-----5:R-:W-:Y:S01]  /*20610*/  ISETP.LT.AND P5, PT, R222, UR16, !P2 ;  /* 0x00000010de007c0c */ /* 0x020fe2000d7a1270 */
[----:B------:R-:W5:Y:S02]  /*20620*/  LDCU UR10, c[0x0][0x39c] ;  /* 0x00007380ff0a77ac */ /* 0x000f640008000800 */
[----:B------:R-:W-:Y:S01]  /*20630*/  VIADD R17, R19, UR24 ;  /* 0x0000001813117c36 */ /* 0x000fe20008000000 */
[----:B------:R-:W-:Y:S01]  /*20640*/  IADD3 R6, PT, PT, R7, 0x34, RZ ;  /* 0x0000003407067810 */ /* 0x000fe20007ffe0ff */
[----:B------:R-:W-:Y:S01]  /*20650*/  IMAD.WIDE R12, R19, 0x4, R2 ;  /* 0x00000004130c7825 */ /* 0x000fe200078e0202 */
[----:B------:R-:W5:Y:S01]  /*20660*/  LDCU UR14, c[0x0][0x398] ;  /* 0x00007300ff0e77ac */ /* 0x000f620008000800 */
[----:B--2---:R-:W-:-:S02]  /*20670*/  ISETP.LT.AND P2, PT, R221, UR12, !P2 ;  /* 0x0000000cdd007c0c */ /* 0x004fc4000d741270 */
[----:B------:R-:W-:Y:S01]  /*20680*/  IMAD.WIDE R8, R19, 0x4, R4 ;  /* 0x0000000413087825 */ /* 0x000fe200078e0204 */
[----:B------:R2:W-:Y:S01]  /*20690*/  @P6 STG.E desc[UR8][R12.64], R112 ;  /* 0x000000700c006986 */ /* 0x0005e2000c101908 */
[----:B----4-:R-:W-:Y:S01]  /*206a0*/  ISETP.GE.AND P6, PT, R6, UR6, PT ;  /* 0x0000000606007c0c */ /* 0x010fe2000bfc6270 */
[----:B------:R-:W4:Y:S01]  /*206b0*/  LDCU UR12, c[0x0][0x398] ;  /* 0x00007300ff0c77ac */ /* 0x000f220008000800 */
[C---:B------:R-:W-:Y:S01]  /*206c0*/  IMAD.WIDE R14, R17.reuse, 0x4, R2 ;  /* 0x00000004110e7825 */ /* 0x040fe200078e0202 */
[----:B------:R5:W-:Y:S01]  /*206d0*/  @P3 STG.E desc[UR8][R8.64], R64 ;  /* 0x0000004008003986 */ /* 0x000be2000c101908 */
[----:B------:R-:W4:Y:S02]  /*206e0*/  LDCU UR6, c[0x0][0x398] ;  /* 0x00007300ff0677ac */ /* 0x000f240008000800 */
[----:B---3--:R-:W-:Y:S01]  /*206f0*/  IMAD.WIDE R10, R17, 0x4, R4 ;  /* 0x00000004110a7825 */ /* 0x008fe200078e0204 */
[----:B------:R-:W-:Y:S01]  /*20700*/  @P5 STG.E desc[UR8][R14.64], R128 ;  /* 0x000000800e005986 */ /* 0x000fe2000c101908 */
[----:B------:R-:W-:Y:S01]  /*20710*/  ISETP.LT.AND P5, PT, R222, UR20, !P1 ;  /* 0x00000014de007c0c */ /* 0x000fe2000cfa1270 */
[----:B------:R-:W3:Y:S01]  /*20720*/  LDCU UR16, c[0x0][0x398] ;  /* 0x00007300ff1077ac */ /* 0x000ee20008000800 */
[----:B-1----:R-:W-:Y:S01]  /*20730*/  ISETP.LT.AND P1, PT, R221, UR4, !P1 ;  /* 0x00000004dd007c0c */ /* 0x002fe2000cf21270 */
[----:B------:R-:W-:Y:S01]  /*20740*/  VIADD R6, R7, 0x36 ;  /* 0x0000003607067836 */ /* 0x000fe20000000000 */
[----:B--2---:R-:W-:Y:S01]  /*20750*/  IADD3 R13, PT, PT, R17, UR24, RZ ;  /* 0x00000018110d7c10 */ /* 0x004fe2000fffe0ff */
[----:B------:R-:W1:Y:S01]  /*20760*/  LDCU UR4, c[0x0][0x398] ;  /* 0x00007300ff0477ac */ /* 0x000e620008000800 */
[----:B-----5:R-:W-:Y:S01]  /*20770*/  ISETP.GE.AND P3, PT, R16, UR10, PT ;  /* 0x0000000a10007c0c */ /* 0x020fe2000bf66270 */
[----:B------:R2:W-:Y:S01]  /*20780*/  @P2 STG.E desc[UR8][R10.64], R124 ;  /* 0x0000007c0a002986 */ /* 0x0005e2000c101908 */
[C---:B------:R-:W-:Y:S01]  /*20790*/  IADD3 R17, PT, PT, R13.reuse, UR24, RZ ;  /* 0x000000180d117c10 */ /* 0x040fe2000fffe0ff */
[----:B------:R-:W-:Y:S01]  /*207a0*/  IMAD.WIDE R8, R13, 0x4, R2 ;  /* 0x000000040d087825 */ /* 0x000fe200078e0202 */
[----:B------:R-:W5:Y:S01]  /*207b0*/  LDCU UR10, c[0x0][0x398] ;  /* 0x00007300ff0a77ac */ /* 0x000f620008000800 */
[----:B------:R-:W-:-:S02]  /*207c0*/  ISETP.LT.AND P2, PT, R222, UR14, !P4 ;  /* 0x0000000ede007c0c */ /* 0x000fc4000e741270 */
[----:B------:R-:W-:Y:S01]  /*207d0*/  IMAD.WIDE R12, R13, 0x4, R4 ;  /* 0x000000040d0c7825 */ /* 0x000fe200078e0204 */
[----:B------:R3:W-:Y:S01]  /*207e0*/  @P5 STG.E desc[UR8][R8.64], R113 ;  /* 0x0000007108005986 */ /* 0x0007e2000c101908 */
[----:B------:R-:W-:Y:S01]  /*207f0*/  ISETP.GE.AND P5, PT, R6, UR5, PT ;  /* 0x0000000506007c0c */ /* 0x000fe2000bfa6270 */
[----:B------:R-:W3:Y:S01]  /*20800*/  LDCU UR5, c[0x0][0x398] ;  /* 0x00007300ff0577ac */ /* 0x000ee20008000800 */
[----:B----4-:R-:W-:Y:S01]  /*20810*/  ISETP.LT.AND P4, PT, R221, UR12, !P4 ;  /* 0x0000000cdd007c0c */ /* 0x010fe2000e781270 */
[----:B------:R-:W-:Y:S01]  /*20820*/  @P1 STG.E desc[UR8][R12.64], R65 ;  /* 0x000000410c001986 */ /* 0x000fe2000c101908 */
[----:B------:R-:W-:Y:S01]  /*20830*/  ISETP.LT.AND P1, PT, R222, UR6, !P6 ;  /* 0x00000006de007c0c */ /* 0x000fe2000f721270 */
[----:B------:R-:W4:Y:S01]  /*20840*/  LDCU UR6, c[0x0][0x398] ;  /* 0x00007300ff0677ac */ /* 0x000f220008000800 */
[----:B--2---:R-:W-:Y:S01]  /*20850*/  IMAD.WIDE R10, R17, 0x4, R2 ;  /* 0x00000004110a7825 */ /* 0x004fe200078e0202 */
[----:B------:R-:W-:Y:S01]  /*20860*/  IADD3 R6, PT, PT, R7, 0x37, RZ ;  /* 0x0000003707067810 */ /* 0x000fe20007ffe0ff */
[----:B------:R-:W2:Y:S01]  /*20870*/  LDCU UR12, c[0x0][0x398] ;  /* 0x00007300ff0c77ac */ /* 0x000ea20008000800 */
[----:B-1----:R-:W-:Y:S01]  /*20880*/  ISETP.LT.AND P6, PT, R221, UR4, !P6 ;  /* 0x00000004dd007c0c */ /* 0x002fe2000f7c1270 */
[C---:B------:R-:W-:Y:S01]  /*20890*/  IMAD.WIDE R14, R17.reuse, 0x4, R4 ;  /* 0x00000004110e7825 */ /* 0x040fe200078e0204 */
[----:B------:R1:W-:Y:S01]  /*208a0*/  @P2 STG.E desc[UR8][R10.64], R129 ;  /* 0x000000810a002986 */ /* 0x0003e2000c101908 */
[----:B------:R-:W-:Y:S01]  /*208b0*/  ISETP.GE.AND P2, PT, R6, UR11, PT ;  /* 0x0000000b06007c0c */ /* 0x000fe2000bf46270 */
[----:B------:R-:W2:Y:S01]  /*208c0*/  LDCU UR4, c[0x0][0x398] ;  /* 0x00007300ff0477ac */ /* 0x000ea20008000800 */
[----:B------:R-:W-:Y:S01]  /*208d0*/  VIADD R17, R17, UR24 ;  /* 0x0000001811117c36 */ /* 0x000fe20008000000 */
[----:B------:R-:W-:Y:S01]  /*208e0*/  @P4 STG.E desc[UR8][R14.64], R125 ;  /* 0x0000007d0e004986 */ /* 0x000fe2000c101908 */
[----:B-----5:R-:W-:Y:S01]  /*208f0*/  ISETP.LT.AND P4, PT, R222, UR10, !P3 ;  /* 0x0000000ade007c0c */ /* 0x020fe2000df81270 */
[----:B------:R-:W5:Y:S01]  /*20900*/  LDCU UR10, c[0x0][0x398] ;  /* 0x00007300ff0a77ac */ /* 0x000f620008000800 */
[----:B---3--:R-:W-:Y:S01]  /*20910*/  IMAD.WIDE R8, R17, 0x4, R2 ;  /* 0x0000000411087825 */ /* 0x008fe200078e0202 */
[----:B------:R-:W-:-:S02]  /*20920*/  IADD3 R6, PT, PT, R7, 0x38, RZ ;  /* 0x0000003807067810 */ /* 0x000fc40007ffe0ff */
[----:B------:R-:W-:Y:S01]  /*20930*/  ISETP.LT.AND P3, PT, R221, UR5, !P3 ;  /* 0x00000005dd007c0c */ /* 0x000fe2000df61270 */
[C---:B------:R-:W-:Y:S01]  /*20940*/  VIADD R19, R17.reuse, UR24 ;  /* 0x0000001811137c36 */ /* 0x040fe20008000000 */
[----:B------:R3:W-:Y:S01]  /*20950*/  @P1 STG.E desc[UR8][R8.64], R114 ;  /* 0x0000007208001986 */ /* 0x0007e2000c101908 */
[----:B-1----:R-:W-:Y:S01]  /*20960*/  IMAD.WIDE R10, R17, 0x4, R4 ;  /* 0x00000004110a7825 */ /* 0x002fe200078e0204 */
[----:B------:R-:W1:Y:S01]  /*20970*/  LDCU UR5, c[0x0][0x398] ;  /* 0x00007300ff0577ac */ /* 0x000e620008000800 */
[----:B------:R-:W-:Y:S02]  /*20980*/  ISETP.GE.AND P1, PT, R6, UR7, PT ;  /* 0x0000000706007c0c */ /* 0x000fe4000bf26270 */
[----:B------:R-:W-:Y:S01]  /*20990*/  IMAD.WIDE R12, R19, 0x4, R2 ;  /* 0x00000004130c7825 */ /* 0x000fe200078e0202 */
[----:B------:R5:W-:Y:S01]  /*209a0*/  @P6 STG.E desc[UR8][R10.64], R66 ;  /* 0x000000420a006986 */ /* 0x000be2000c101908 */
[----:B----4-:R-:W-:Y:S01]  /*209b0*/  ISETP.LT.AND P6, PT, R222, UR6, !P5 ;  /* 0x00000006de007c0c */ /* 0x010fe2000efc1270 */
[----:B------:R-:W4:Y:S01]  /*209c0*/  LDCU UR7, c[0x0][0x398] ;  /* 0x00007300ff0777ac */ /* 0x000f220008000800 */
[----:B--2---:R-:W-:Y:S01]  /*209d0*/  ISETP.LT.AND P5, PT, R221, UR12, !P5 ;  /* 0x0000000cdd007c0c */ /* 0x004fe2000efa1270 */
[----:B------:R2:W-:Y:S01]  /*209e0*/  @P4 STG.E desc[UR8][R12.64], R130 ;  /* 0x000000820c004986 */ /* 0x0005e2000c101908 */
[----:B------:R-:W-:Y:S01]  /*209f0*/  VIADD R6, R7, 0x39 ;  /* 0x0000003907067836 */ /* 0x000fe20000000000 */
[----:B------:R-:W1:Y:S01]  /*20a00*/  LDCU UR6, c[0x0][0x398] ;  /* 0x00007300ff0677ac */ /* 0x000e620008000800 */
[C---:B---3--:R-:W-:Y:S01]  /*20a10*/  IMAD.WIDE R8, R19.reuse, 0x4, R4 ;  /* 0x0000000413087825 */ /* 0x048fe200078e0204 */
[----:B------:R-:W-:Y:S01]  /*20a20*/  IADD3 R19, PT, PT, R19, UR24, RZ ;  /* 0x0000001813137c10 */ /* 0x000fe2000fffe0ff */
[----:B------:R-:W3:Y:S01]  /*20a30*/  LDCU UR11, c[0x0][0x398] ;  /* 0x00007300ff0b77ac */ /* 0x000ee20008000800 */
[----:B------:R-:W-:-:S02]  /*20a40*/  ISETP.GE.AND P4, PT, R6, UR15, PT ;  /* 0x0000000f06007c0c */ /* 0x000fc4000bf86270 */
[----:B------:R1:W-:Y:S01]  /*20a50*/  @P3 STG.E desc[UR8][R8.64], R126 ;  /* 0x0000007e08003986 */ /* 0x0003e2000c101908 */
[C---:B-----5:R-:W-:Y:S01]  /*20a60*/  IMAD.WIDE R10, R19.reuse, 0x4, R2 ;  /* 0x00000004130a7825 */ /* 0x060fe200078e0202 */
[----:B------:R-:W5:Y:S03]  /*20a70*/  LDCU UR12, c[0x0][0x398] ;  /* 0x00007300ff0c77ac */ /* 0x000f660008000800 */
[C---:B--2---:R-:W-:Y:S01]  /*20a80*/  IMAD.WIDE R12, R19.reuse, 0x4, R4 ;  /* 0x00000004130c7825 */ /* 0x044fe200078e0204 */
[----:B------:R2:W-:Y:S01]  /*20a90*/  @P6 STG.E desc[UR8][R10.64], R115 ;  /* 0x000000730a006986 */ /* 0x0005e2000c101908 */
[----:B------:R-:W-:Y:S01]  /*20aa0*/  IADD3 R19, PT, PT, R19, UR24, RZ ;  /* 0x0000001813137c10 */ /* 0x000fe2000fffe0ff */
[----:B------:R-:W3:Y:S01]  /*20ab0*/  LDCU UR14, c[0x0][0x398] ;  /* 0x00007300ff0e77ac */ /* 0x000ee20008000800 */
[C---:B----4-:R-:W-:Y:S01]  /*20ac0*/  ISETP.LT.AND P6, PT, R222.reuse, UR7, !P1 ;  /* 0x00000007de007c0c */ /* 0x050fe2000cfc1270 */
[----:B------:R4:W-:Y:S01]  /*20ad0*/  @P5 STG.E desc[UR8][R12.64], R67 ;  /* 0x000000430c005986 */ /* 0x0009e2000c101908 */
[----:B------:R-:W-:Y:S01]  /*20ae0*/  ISETP.LT.AND P5, PT, R222, UR4, !P2 ;  /* 0x00000004de007c0c */ /* 0x000fe2000d7a1270 */
[----:B------:R-:W3:Y:S01]  /*20af0*/  LDCU UR4, c[0x0][0x398] ;  /* 0x00007300ff0477ac */ /* 0x000ee20008000800 */
[----:B-1----:R-:W-:Y:S01]  /*20b00*/  ISETP.LT.AND P2, PT, R221, UR5, !P2 ;  /* 0x00000005dd007c0c */ /* 0x002fe2000d741270 */
[C---:B------:R-:W-:Y:S01]  /*20b10*/  IMAD.WIDE R8, R19.reuse, 0x4, R2 ;  /* 0x0000000413087825 */ /* 0x040fe200078e0202 */
[----:B------:R-:W-:Y:S01]  /*20b20*/  IADD3 R17, PT, PT, R19, UR24, RZ ;  /* 0x0000001813117c10 */ /* 0x000fe2000fffe0ff */
[----:B------:R-:W1:Y:S01]  /*20b30*/  LDCU UR5, c[0x0][0x398] ;  /* 0x00007300ff0577ac */ /* 0x000e620008000800 */
[----:B------:R-:W-:Y:S01]  /*20b40*/  ISETP.LT.AND P1, PT, R221, UR6, !P1 ;  /* 0x00000006dd007c0c */ /* 0x000fe2000cf21270 */
[----:B------:R-:W-:-:S02]  /*20b50*/  VIADD R6, R7, 0x3a ;  /* 0x0000003a07067836 */ /* 0x000fc40000000000 */
[----:B--2---:R-:W-:Y:S01]  /*20b60*/  IMAD.WIDE R10, R19, 0x4, R4 ;  /* 0x00000004130a7825 */ /* 0x004fe200078e0204 */
[----:B------:R-:W2:Y:S02]  /*20b70*/  LDCU UR7, c[0x0][0x398] ;  /* 0x00007300ff0777ac */ /* 0x000ea40008000800 */
[----:B------:R-:W-:Y:S01]  /*20b80*/  ISETP.GE.AND P3, PT, R6, UR23, PT ;  /* 0x0000001706007c0c */ /* 0x000fe2000bf66270 */
[C---:B----4-:R-:W-:Y:S01]  /*20b90*/  IMAD.WIDE R12, R17.reuse, 0x4, R2 ;  /* 0x00000004110c7825 */ /* 0x050fe200078e0202 */
[----:B------:R4:W-:Y:S01]  /*20ba0*/  @P5 STG.E desc[UR8][R8.64], R131 ;  /* 0x0000008308005986 */ /* 0x0009e2000c101908 */
[----:B------:R-:W1:Y:S01]  /*20bb0*/  LDCU UR6, c[0x0][0x398] ;  /* 0x00007300ff0677ac */ /* 0x000e620008000800 */
[----:B------:R-:W-:Y:S01]  /*20bc0*/  ISETP.GE.AND P5, PT, R0, UR17, PT ;  /* 0x0000001100007c0c */ /* 0x000fe2000bfa6270 */
[----:B------:R-:W-:Y:S01]  /*20bd0*/  IMAD.WIDE R14, R17, 0x4, R4 ;  /* 0x00000004110e7825 */ /* 0x000fe200078e0204 */
[----:B------:R2:W-:Y:S01]  /*20be0*/  @P2 STG.E desc[UR8][R10.64], R127 ;  /* 0x0000007f0a002986 */ /* 0x0005e2000c101908 */
[C---:B------:R-:W-:Y:S01]  /*20bf0*/  ISETP.LT.AND P2, PT, R222.reuse, UR10, !P4 ;  /* 0x0000000ade007c0c */ /* 0x040fe2000e741270 */
[----:B------:R-:W5:Y:S01]  /*20c00*/  LDCU UR10, c[0x0][0x398] ;  /* 0x00007300ff0a77ac */ /* 0x000f620008000800 */
[----:B---3--:R-:W-:Y:S01]  /*20c10*/  ISETP.LT.AND P4, PT, R221, UR11, !P4 ;  /* 0x0000000bdd007c0c */ /* 0x008fe2000e781270 */
[----:B------:R-:W-:Y:S01]  /*20c20*/  VIADD R17, R17, UR24 ;  /* 0x0000001811117c36 */ /* 0x000fe20008000000 */
[----:B------:R3:W-:Y:S01]  /*20c30*/  @P6 STG.E desc[UR8][R12.64], R96 ;  /* 0x000000600c006986 */ /* 0x0007e2000c101908 */
[----:B------:R-:W-:Y:S01]  /*20c40*/  ISETP.LT.AND P6, PT, R222, UR4, !P3 ;  /* 0x00000004de007c0c */ /* 0x000fe2000dfc1270 */
[----:B------:R-:W-:Y:S01]  /*20c50*/  VIADD R0, R7, 0x3c ;  /* 0x0000003c07007836 */ /* 0x000fe20000000000 */
[----:B------:R-:W5:Y:S01]  /*20c60*/  LDCU UR4, c[0x0][0x398] ;  /* 0x00007300ff0477ac */ /* 0x000f620008000800 */
[C---:B------:R-:W-:Y:S01]  /*20c70*/  IADD3 R19, PT, PT, R17.reuse, UR24, RZ ;  /* 0x0000001811137c10 */ /* 0x040fe2000fffe0ff */
[C---:B----4-:R-:W-:Y:S01]  /*20c80*/  IMAD.WIDE R8, R17.reuse, 0x4, R2 ;  /* 0x0000000411087825 */ /* 0x050fe200078e0202 */
[----:B------:R4:W-:Y:S01]  /*20c90*/  @P1 STG.E desc[UR8][R14.64], R68 ;  /* 0x000000440e001986 */ /* 0x0009e2000c101908 */
[----:B------:R-:W-:Y:S01]  /*20ca0*/  ISETP.GE.AND P1, PT, R0, UR19, PT ;  /* 0x0000001300007c0c */ /* 0x000fe2000bf26270 */
[----:B------:R-:W5:Y:S01]  /*20cb0*/  LDCU UR11, c[0x0][0x398] ;  /* 0x00007300ff0b77ac */ /* 0x000f620008000800 */
[----:B--2---:R-:W-:Y:S01]  /*20cc0*/  IMAD.WIDE R10, R17, 0x4, R4 ;  /* 0x00000004110a7825 */ /* 0x004fe200078e0204 */
[----:B------:R2:W-:Y:S01]  /*20cd0*/  @P2 STG.E desc[UR8][R8.64], R100 ;  /* 0x0000006408002986 */ /* 0x0005e2000c101908 */
[----:B-1----:R-:W-:Y:S01]  /*20ce0*/  ISETP.LT.AND P3, PT, R221, UR5, !P3 ;  /* 0x00000005dd007c0c */ /* 0x002fe2000df61270 */
[----:B------:R-:W1:Y:S01]  /*20cf0*/  LDCU UR5, c[0x0][0x398] ;  /* 0x00007300ff0577ac */ /* 0x000e620008000800 */
[----:B---3--:R-:W-:Y:S01]  /*20d00*/  IMAD.WIDE R12, R19, 0x4, R2 ;  /* 0x00000004130c7825 */ /* 0x008fe200078e0202 */
[----:B------:R3:W-:Y:S01]  /*20d10*/  @P4 STG.E desc[UR8][R10.64], R20 ;  /* 0x000000140a004986 */ /* 0x0007e2000c101908 */
[----:B------:R-:W-:Y:S01]  /*20d20*/  ISETP.LT.AND P4, PT, R222, UR7, !P5 ;  /* 0x00000007de007c0c */ /* 0x000fe2000ef81270 */
[----:B------:R-:W1:Y:S01]  /*20d30*/  LDCU UR18, c[0x0][0x398] ;  /* 0x00007300ff1277ac */ /* 0x000e620008000800 */
[----:B------:R-:W-:Y:S01]  /*20d40*/  ISETP.LT.AND P5, PT, R221, UR6, !P5 ;  /* 0x00000006dd007c0c */ /* 0x000fe2000efa1270 */
[----:B----4-:R-:W-:Y:S01]  /*20d50*/  VIADD R15, R19, UR24 ;  /* 0x00000018130f7c36 */ /* 0x010fe20008000000 */
[----:B------:R4:W-:Y:S01]  /*20d60*/  @P6 STG.E desc[UR8][R12.64], R97 ;  /* 0x000000610c006986 */ /* 0x0009e2000c101908 */
[----:B------:R-:W-:-:S02]  /*20d70*/  IADD3 R0, PT, PT, R7, 0x3d, RZ ;  /* 0x0000003d07007810 */ /* 0x000fc40007ffe0ff */
[----:B-----5:R-:W-:Y:S01]  /*20d80*/  ISETP.LT.AND P6, PT, R222, UR12, !P1 ;  /* 0x0000000cde007c0c */ /* 0x020fe2000cfc1270 */
[----:B--2---:R-:W-:Y:S01]  /*20d90*/  IMAD.WIDE R8, R19, 0x4, R4 ;  /* 0x0000000413087825 */ /* 0x004fe200078e0204 */
[----:B------:R-:W-:Y:S02]  /*20da0*/  IADD3 R17, PT, PT, R15, UR24, RZ ;  /* 0x000000180f117c10 */ /* 0x000fe4000fffe0ff */
[----:B------:R-:W-:Y:S01]  /*20db0*/  ISETP.GE.AND P2, PT, R0, UR21, PT ;  /* 0x0000001500007c0c */ /* 0x000fe2000bf46270 */
[----:B------:R-:W-:Y:S01]  /*20dc0*/  VIADD R0, R7, 0x3e ;  /* 0x0000003e07007836 */ /* 0x000fe20000000000 */
[----:B------:R2:W-:Y:S01]  /*20dd0*/  @P3 STG.E desc[UR8][R8.64], R69 ;  /* 0x0000004508003986 */ /* 0x0005e2000c101908 */
[----:B------:R-:W-:Y:S01]  /*20de0*/  IMAD.WIDE R6, R15, 0x4, R2 ;  /* 0x000000040f067825 */ /* 0x000fe200078e0202 */
[----:B------:R-:W-:Y:S02]  /*20df0*/  ISETP.LT.AND P1, PT, R221, UR4, !P1 ;  /* 0x00000004dd007c0c */ /* 0x000fe4000cf21270 */
[----:B------:R-:W-:Y:S01]  /*20e00*/  ISETP.GE.AND P3, PT, R0, UR13, PT ;  /* 0x0000000d00007c0c */ /* 0x000fe2000bf66270 */
[----:B---3--:R-:W-:Y:S01]  /*20e10*/  IMAD.WIDE R10, R15, 0x4, R4 ;  /* 0x000000040f0a7825 */ /* 0x008fe200078e0204 */
[----:B------:R3:W-:Y:S01]  /*20e20*/  @P4 STG.E desc[UR8][R6.64], R101 ;  /* 0x0000006506004986 */ /* 0x0007e2000c101908 */
[----:B------:R-:W-:-:S02]  /*20e30*/  IADD3 R15, PT, PT, R17, UR24, RZ ;  /* 0x00000018110f7c10 */ /* 0x000fc4000fffe0ff */
[--C-:B----4-:R-:W-:Y:S01]  /*20e40*/  IMAD.WIDE R12, R17, 0x4, R2.reuse ;  /* 0x00000004110c7825 */ /* 0x110fe200078e0202 */
[----:B------:R4:W-:Y:S01]  /*20e50*/  @P5 STG.E desc[UR8][R10.64], R21 ;  /* 0x000000150a005986 */ /* 0x0009e2000c101908 */
[C---:B------:R-:W-:Y:S02]  /*20e60*/  ISETP.LT.AND P5, PT, R222.reuse, UR14, !P3 ;  /* 0x0000000ede007c0c */ /* 0x040fe4000dfa1270 */
[C---:B------:R-:W-:Y:S01]  /*20e70*/  VIADD R19, R15.reuse, UR24 ;  /* 0x000000180f137c36 */ /* 0x040fe20008000000 */
[----:B------:R5:W-:Y:S01]  /*20e80*/  @P6 STG.E desc[UR8][R12.64], R98 ;  /* 0x000000620c006986 */ /* 0x000be2000c101908 */
[C---:B------:R-:W-:Y:S01]  /*20e90*/  ISETP.LT.AND P6, PT, R222.reuse, UR10, !P2 ;  /* 0x0000000ade007c0c */ /* 0x040fe2000d7c1270 */
[----:B--2---:R-:W-:Y:S01]  /*20ea0*/  IMAD.WIDE R8, R15, 0x4, R2 ;  /* 0x000000040f087825 */ /* 0x004fe200078e0202 */
[C---:B------:R-:W-:Y:S02]  /*20eb0*/  ISETP.LT.AND P2, PT, R221.reuse, UR11, !P2 ;  /* 0x0000000bdd007c0c */ /* 0x040fe4000d741270 */
[----:B-1----:R-:W-:Y:S01]  /*20ec0*/  ISETP.LT.AND P3, PT, R221, UR5, !P3 ;  /* 0x00000005dd007c0c */ /* 0x002fe2000df61270 */
[----:B---3--:R-:W-:Y:S01]  /*20ed0*/  IMAD.WIDE R6, R17, 0x4, R4 ;  /* 0x0000000411067825 */ /* 0x008fe200078e0204 */
[----:B------:R-:W-:-:S02]  /*20ee0*/  ISETP.LT.AND P4, PT, R222, UR16, !P0 ;  /* 0x00000010de007c0c */ /* 0x000fc4000c781270 */
[----:B------:R-:W-:Y:S01]  /*20ef0*/  ISETP.LT.AND P0, PT, R221, UR18, !P0 ;  /* 0x00000012dd007c0c */ /* 0x000fe2000c701270 */
[----:B----4-:R-:W-:Y:S01]  /*20f00*/  IMAD.WIDE R10, R15, 0x4, R4 ;  /* 0x000000040f0a7825 */ /* 0x010fe200078e0204 */
[C---:B------:R-:W-:Y:S01]  /*20f10*/  IADD3 R17, PT, PT, R19.reuse, UR24, RZ ;  /* 0x0000001813117c10 */ /* 0x040fe2000fffe0ff */
[----:B------:R1:W-:Y:S02]  /*20f20*/  @P1 STG.E desc[UR8][R6.64], R70 ;  /* 0x0000004606001986 */ /* 0x0003e4000c101908 */
[C---:B-----5:R-:W-:Y:S02]  /*20f30*/  IMAD.WIDE R12, R19.reuse, 0x4, R2 ;  /* 0x00000004130c7825 */ /* 0x060fe400078e0202 */
[----:B------:R1:W-:Y:S02]  /*20f40*/  @P6 STG.E desc[UR8][R8.64], R102 ;  /* 0x0000006608006986 */ /* 0x0003e4000c101908 */
[----:B------:R-:W-:Y:S02]  /*20f50*/  IMAD.WIDE R14, R19, 0x4, R4 ;  /* 0x00000004130e7825 */ /* 0x000fe400078e0204 */
[----:B------:R1:W-:Y:S02]  /*20f60*/  @P2 STG.E desc[UR8][R10.64], R22 ;  /* 0x000000160a002986 */ /* 0x0003e4000c101908 */
[----:B------:R-:W-:-:S02]  /*20f70*/  IMAD.WIDE R2, R17, 0x4, R2 ;  /* 0x0000000411027825 */ /* 0x000fc400078e0202 */
[----:B------:R1:W-:Y:S02]  /*20f80*/  @P5 STG.E desc[UR8][R12.64], R99 ;  /* 0x000000630c005986 */ /* 0x0003e4000c101908 */
[----:B------:R-:W-:Y:S02]  /*20f90*/  IMAD.WIDE R4, R17, 0x4, R4 ;  /* 0x0000000411047825 */ /* 0x000fe400078e0204 */
[----:B------:R1:W-:Y:S04]  /*20fa0*/  @P3 STG.E desc[UR8][R14.64], R71 ;  /* 0x000000470e003986 */ /* 0x0003e8000c101908 */
[----:B------:R1:W-:Y:S01]  /*20fb0*/  @P4 STG.E desc[UR8][R2.64], R103 ;  /* 0x0000006702004986 */ /* 0x0003e2000c101908 */
[----:B------:R-:W-:Y:S05]  /*20fc0*/  @!P0 EXIT ;  /* 0x000000000000894d */ /* 0x000fea0003800000 */
[----:B------:R-:W-:Y:S01]  /*20fd0*/  STG.E desc[UR8][R4.64], R23 ;  /* 0x0000001704007986 */ /* 0x000fe2000c101908 */
[----:B------:R-:W-:Y:S05]  /*20fe0*/  EXIT ;  /* 0x000000000000794d */ /* 0x000fea0003800000 */
.L_x_2:
[----:B------:R-:W-:-:S00]  /*20ff0*/  BRA `(.L_x_2) ;  /* 0xfffffffc00fc7947 */ /* 0x000fc0000383ffff */
[----:B------:R-:W-:-:S00]  /*21000*/  NOP ;  /* 0x0000000000007918 */ /* 0x000fc00000000000 */
[----:B------:R-:W-:-:S00]  /*21010*/  NOP ;  /* 0x0000000000007918 */ /* 0x000fc00000000000 */
[----:B------:R-:W-:-:S00]  /*21020*/  NOP ;  /* 0x0000000000007918 */ /* 0x000fc00000000000 */
[----:B------:R-:W-:-:S00]  /*21030*/  NOP ;  /* 0x0000000000007918 */ /* 0x000fc00000000000 */
[----:B------:R-:W-:-:S00]  /*21040*/  NOP ;  /* 0x0000000000007918 */ /* 0x000fc00000000000 */
[----:B------:R-:W-:-:S00]  /*21050*/  NOP ;  /* 0x0000000000007918 */ /* 0x000fc00000000000 */
[----:B------:R-:W-:-:S00]  /*21060*/  NOP ;  /* 0x0000000000007918 */ /* 0x000fc00000000000 */
[----:B------:R-:W-:-:S00]  /*21070*/  NOP ;  /* 0x0000000000007918 */ /* 0x000fc00000000000 */
.L_x_3:


//--------------------- .nv.shared.matmul_kernel  --------------------------
	.section	.nv.shared.matmul_kernel,"aw",@nobits
	.sectionflags	@""
	.align	16
	.zero		1024


//--------------------- .nv.shared.reserved.0     --------------------------
	.section	.nv.shared.reserved.0,"aw",@nobits
	.weak		__nv_reservedSMEM_offset_0_alias
	.size		__nv_reservedSMEM_offset_0_alias, 0, 64
	.other		__nv_reservedSMEM_offset_0_alias,@"STO_CUDA_RESERVED_SHARED STV_DEFAULT"
__nv_reservedSMEM_offset_0_alias:
	.zero		0
	.zero		64


//--------------------- .nv.constant0.matmul_kernel --------------------------
	.section	.nv.constant0.matmul_kernel,"a",@progbits
	.sectionflags	@""
	.align	4
.nv.constant0.matmul_kernel:
	.zero		976


//--------------------- SYMBOLS --------------------------

	.type		.nv.reservedSmem.offset0,@object
	.size		.nv.reservedSmem.offset0,0x4
	.type		.nv.reservedSmem.cap,@object
	.size		.nv.reservedSmem.cap,0x4
